//
// Generated by NVIDIA NVVM Compiler
//
// Compiler Build ID: CL-36424714
// Cuda compilation tools, release 13.0, V13.0.88
// Based on NVVM 20.0.0
//

.version 9.0
.target sm_100
.address_size 64

	// .globl	conv_64_32_56_56
// _ZZ16conv_64_32_56_56E15pad_temp_shared has been demoted
// _ZZ16conv_64_32_56_56E13kernel_shared has been demoted
// _ZZ16conv_32_32_56_56E15pad_temp_shared has been demoted
// _ZZ16conv_32_32_56_56E13kernel_shared has been demoted
// _ZZ16conv_96_64_28_28E15pad_temp_shared has been demoted
// _ZZ16conv_96_64_28_28E13kernel_shared has been demoted
// _ZZ17conv_128_96_14_14E15pad_temp_shared has been demoted
// _ZZ17conv_128_96_14_14E13kernel_shared has been demoted
// _ZZ16conv_192_160_7_7E15pad_temp_shared has been demoted
// _ZZ16conv_192_160_7_7E13kernel_shared has been demoted
// _ZZ18conv_64_32_224_224E15pad_temp_shared has been demoted
// _ZZ18conv_64_32_224_224E13kernel_shared has been demoted
// _ZZ18conv_64_32_112_112E15pad_temp_shared has been demoted
// _ZZ18conv_64_32_112_112E13kernel_shared has been demoted
// _ZZ18conv_64_64_112_112E15pad_temp_shared has been demoted
// _ZZ18conv_64_64_112_112E13kernel_shared has been demoted
// _ZZ17conv_128_64_56_56E15pad_temp_shared has been demoted
// _ZZ17conv_128_64_56_56E13kernel_shared has been demoted
// _ZZ18conv_128_128_56_56E15pad_temp_shared has been demoted
// _ZZ18conv_128_128_56_56E13kernel_shared has been demoted
// _ZZ18conv_128_128_28_28E15pad_temp_shared has been demoted
// _ZZ18conv_128_128_28_28E13kernel_shared has been demoted
// _ZZ18conv_196_160_28_28E15pad_temp_shared has been demoted
// _ZZ18conv_196_160_28_28E13kernel_shared has been demoted
// _ZZ18conv_196_160_14_14E15pad_temp_shared has been demoted
// _ZZ18conv_196_160_14_14E13kernel_shared has been demoted
// _ZZ16conv_256_256_7_7E15pad_temp_shared has been demoted
// _ZZ16conv_256_256_7_7E13kernel_shared has been demoted
// _ZZ16conv_32_32_28_28E15pad_temp_shared has been demoted
// _ZZ16conv_32_32_28_28E13kernel_shared has been demoted
// _ZZ16conv_32_32_14_14E15pad_temp_shared has been demoted
// _ZZ16conv_32_32_14_14E13kernel_shared has been demoted
// _ZZ14conv_32_32_7_7E15pad_temp_shared has been demoted
// _ZZ14conv_32_32_7_7E13kernel_shared has been demoted

.visible .entry conv_64_32_56_56(
	.param .u64 .ptr .align 1 conv_64_32_56_56_param_0,
	.param .u64 .ptr .align 1 conv_64_32_56_56_param_1,
	.param .u64 .ptr .align 1 conv_64_32_56_56_param_2
)
{
	.reg .pred 	%p<104>;
	.reg .b16 	%rs<18>;
	.reg .b32 	%r<160>;
	.reg .b32 	%f<1134>;
	.reg .b64 	%rd<21>;
	// demoted variable
	.shared .align 4 .b8 _ZZ16conv_64_32_56_56E15pad_temp_shared[8960];
	// demoted variable
	.shared .align 4 .b8 _ZZ16conv_64_32_56_56E13kernel_shared[1536];
	mov.u32 	%r22, %ctaid.y;
	shl.b32 	%r23, %r22, 3;
	mov.u32 	%r24, %tid.y;
	mov.u32 	%r25, %tid.x;
	mul.lo.s32 	%r26, %r25, 9;
	mad.lo.s32 	%r27, %r24, 70, %r26;
	mul.hi.u32 	%r28, %r27, 76695845;
	or.b32  	%r29, %r28, %r23;
	setp.ne.s32 	%p14, %r29, 0;
	add.s32 	%r30, %r23, %r28;
	setp.lt.u32 	%p15, %r30, 57;
	and.pred  	%p1, %p14, %p15;
	mul.lo.s32 	%r32, %r28, 56;
	sub.s32 	%r1, %r27, %r32;
	mov.u32 	%r33, %tid.z;
	mul.lo.s32 	%r2, %r33, 3136;
	mul.lo.s32 	%r3, %r22, 448;
	mad.lo.s32 	%r34, %r33, 560, %r27;
	shl.b32 	%r36, %r34, 2;
	mov.u32 	%r37, _ZZ16conv_64_32_56_56E15pad_temp_shared;
	add.s32 	%r4, %r37, %r36;
	add.s32 	%r38, %r27, 1;
	mul.hi.u32 	%r39, %r38, 76695845;
	or.b32  	%r40, %r39, %r23;
	setp.ne.s32 	%p16, %r40, 0;
	add.s32 	%r41, %r23, %r39;
	setp.lt.u32 	%p17, %r41, 57;
	and.pred  	%p2, %p16, %p17;
	mul.lo.s32 	%r43, %r39, 56;
	sub.s32 	%r5, %r38, %r43;
	add.s32 	%r44, %r27, 2;
	mul.hi.u32 	%r45, %r44, 76695845;
	or.b32  	%r46, %r45, %r23;
	setp.ne.s32 	%p18, %r46, 0;
	add.s32 	%r47, %r23, %r45;
	setp.lt.u32 	%p19, %r47, 57;
	and.pred  	%p3, %p18, %p19;
	mul.lo.s32 	%r49, %r45, 56;
	sub.s32 	%r6, %r44, %r49;
	add.s32 	%r50, %r27, 3;
	mul.hi.u32 	%r51, %r50, 76695845;
	or.b32  	%r52, %r51, %r23;
	setp.ne.s32 	%p20, %r52, 0;
	add.s32 	%r53, %r23, %r51;
	setp.lt.u32 	%p21, %r53, 57;
	and.pred  	%p4, %p20, %p21;
	mul.lo.s32 	%r55, %r51, 56;
	sub.s32 	%r7, %r50, %r55;
	add.s32 	%r56, %r27, 4;
	mul.hi.u32 	%r57, %r56, 76695845;
	or.b32  	%r58, %r57, %r23;
	setp.ne.s32 	%p22, %r58, 0;
	add.s32 	%r59, %r23, %r57;
	setp.lt.u32 	%p23, %r59, 57;
	and.pred  	%p5, %p22, %p23;
	mul.lo.s32 	%r61, %r57, 56;
	sub.s32 	%r8, %r56, %r61;
	add.s32 	%r62, %r27, 5;
	mul.hi.u32 	%r63, %r62, 76695845;
	or.b32  	%r64, %r63, %r23;
	setp.ne.s32 	%p24, %r64, 0;
	add.s32 	%r65, %r23, %r63;
	setp.lt.u32 	%p25, %r65, 57;
	and.pred  	%p6, %p24, %p25;
	mul.lo.s32 	%r67, %r63, 56;
	sub.s32 	%r9, %r62, %r67;
	add.s32 	%r68, %r27, 6;
	mul.hi.u32 	%r69, %r68, 76695845;
	or.b32  	%r70, %r69, %r23;
	setp.ne.s32 	%p26, %r70, 0;
	add.s32 	%r71, %r23, %r69;
	setp.lt.u32 	%p27, %r71, 57;
	and.pred  	%p7, %p26, %p27;
	mul.lo.s32 	%r73, %r69, 56;
	sub.s32 	%r10, %r68, %r73;
	add.s32 	%r74, %r27, 7;
	mul.hi.u32 	%r75, %r74, 7669585;
	add.s32 	%r76, %r75, %r33;
	setp.gt.u32 	%p28, %r76, 3;
	mul.lo.s32 	%r77, %r33, 10;
	mul.hi.u32 	%r78, %r74, 76695845;
	add.s32 	%r79, %r78, %r77;
	setp.gt.u32 	%p29, %r79, 39;
	setp.gt.u32 	%p30, %r34, 2232;
	setp.gt.u32 	%p31, %r27, 552;
	setp.gt.u32 	%p32, %r25, 6;
	or.pred  	%p33, %p32, %p31;
	or.b32  	%r81, %r78, %r23;
	setp.ne.s32 	%p35, %r81, 0;
	add.s32 	%r82, %r23, %r78;
	setp.lt.u32 	%p36, %r82, 57;
	and.pred  	%p8, %p35, %p36;
	cvt.u16.u32 	%rs1, %r74;
	shr.u16 	%rs2, %rs1, 3;
	mul.hi.u16 	%rs3, %rs2, 9363;
	mul.lo.s16 	%rs4, %rs3, 56;
	sub.s16 	%rs5, %rs1, %rs4;
	cvt.u32.u16 	%r11, %rs5;
	add.s32 	%r84, %r27, 8;
	mul.hi.u32 	%r85, %r84, 7669585;
	add.s32 	%r86, %r85, %r33;
	setp.gt.u32 	%p37, %r86, 3;
	mul.hi.u32 	%r87, %r84, 76695845;
	add.s32 	%r88, %r87, %r77;
	setp.gt.u32 	%p38, %r88, 39;
	setp.gt.u32 	%p39, %r34, 2231;
	setp.gt.u32 	%p40, %r27, 551;
	or.pred  	%p41, %p32, %p40;
	or.b32  	%r90, %r87, %r23;
	setp.ne.s32 	%p43, %r90, 0;
	add.s32 	%r91, %r23, %r87;
	setp.lt.u32 	%p44, %r91, 57;
	and.pred  	%p9, %p43, %p44;
	cvt.u16.u32 	%rs6, %r84;
	shr.u16 	%rs7, %rs6, 3;
	mul.hi.u16 	%rs8, %rs7, 9363;
	mul.lo.s16 	%rs9, %rs8, 56;
	sub.s16 	%rs10, %rs6, %rs9;
	cvt.u32.u16 	%r12, %rs10;
	shl.b32 	%r93, %r33, 3;
	cvt.u16.u32 	%rs11, %r25;
	mul.hi.u16 	%rs12, %rs11, 10923;
	cvt.u32.u16 	%r94, %rs12;
	add.s32 	%r95, %r93, %r24;
	add.s32 	%r96, %r95, %r94;
	setp.gt.u32 	%p45, %r96, 31;
	shl.b32 	%r97, %r33, 5;
	shl.b32 	%r98, %r24, 2;
	add.s32 	%r99, %r97, %r98;
	shl.b32 	%r100, %r25, 1;
	cvt.u16.u32 	%rs13, %r100;
	mul.hi.u16 	%rs14, %rs13, 21846;
	cvt.u32.u16 	%r101, %rs14;
	add.s32 	%r102, %r99, %r101;
	setp.gt.u32 	%p46, %r102, 127;
	mad.lo.s32 	%r104, %r24, 12, %r100;
	mad.lo.s32 	%r105, %r33, 96, %r104;
	setp.gt.u32 	%p47, %r105, 383;
	setp.gt.u32 	%p48, %r104, 95;
	setp.gt.u32 	%p49, %r25, 5;
	or.pred  	%p50, %p49, %p48;
	shl.b32 	%r107, %r105, 2;
	mov.u32 	%r108, _ZZ16conv_64_32_56_56E13kernel_shared;
	add.s32 	%r13, %r108, %r107;
	or.b16  	%rs15, %rs13, 1;
	mul.hi.u16 	%rs16, %rs15, 5462;
	cvt.u32.u16 	%r109, %rs16;
	add.s32 	%r110, %r95, %r109;
	setp.gt.u32 	%p52, %r110, 31;
	mul.hi.u16 	%rs17, %rs15, 21846;
	cvt.u32.u16 	%r111, %rs17;
	add.s32 	%r112, %r99, %r111;
	setp.gt.u32 	%p53, %r112, 127;
	setp.gt.u32 	%p54, %r105, 382;
	setp.gt.u32 	%p55, %r104, 94;
	or.pred  	%p56, %p49, %p55;
	mul.lo.s32 	%r114, %r25, 7;
	mad.lo.s32 	%r14, %r24, 56, %r114;
	mad.lo.s32 	%r15, %r33, 48, %r108;
	or.pred  	%p58, %p28, %p29;
	or.pred  	%p59, %p58, %p30;
	or.pred  	%p10, %p59, %p33;
	or.pred  	%p60, %p37, %p38;
	or.pred  	%p61, %p60, %p39;
	or.pred  	%p11, %p61, %p41;
	or.pred  	%p62, %p45, %p46;
	or.pred  	%p63, %p62, %p47;
	or.pred  	%p12, %p63, %p50;
	or.pred  	%p64, %p52, %p53;
	or.pred  	%p65, %p64, %p54;
	or.pred  	%p13, %p65, %p56;
	mov.f32 	%f1069, 0f00000000;
	mov.b32 	%r158, 0;
	not.pred 	%p66, %p1;
	not.pred 	%p70, %p2;
	not.pred 	%p74, %p3;
	not.pred 	%p78, %p4;
	not.pred 	%p82, %p5;
	not.pred 	%p86, %p6;
	not.pred 	%p90, %p7;
	not.pred 	%p98, %p9;
	not.pred 	%p94, %p8;
	mov.f32 	%f1070, %f1069;
	mov.f32 	%f1071, %f1069;
	mov.f32 	%f1072, %f1069;
	mov.f32 	%f1073, %f1069;
	mov.f32 	%f1074, %f1069;
	mov.f32 	%f1075, %f1069;
	mov.f32 	%f1076, %f1069;
	mov.f32 	%f1077, %f1069;
	mov.f32 	%f1078, %f1069;
	mov.f32 	%f1079, %f1069;
	mov.f32 	%f1080, %f1069;
	mov.f32 	%f1081, %f1069;
	mov.f32 	%f1082, %f1069;
	mov.f32 	%f1083, %f1069;
	mov.f32 	%f1084, %f1069;
	mov.f32 	%f1085, %f1069;
	mov.f32 	%f1086, %f1069;
	mov.f32 	%f1087, %f1069;
	mov.f32 	%f1088, %f1069;
	mov.f32 	%f1089, %f1069;
	mov.f32 	%f1090, %f1069;
	mov.f32 	%f1091, %f1069;
	mov.f32 	%f1092, %f1069;
	mov.f32 	%f1093, %f1069;
	mov.f32 	%f1094, %f1069;
	mov.f32 	%f1095, %f1069;
	mov.f32 	%f1096, %f1069;
	mov.f32 	%f1097, %f1069;
	mov.f32 	%f1098, %f1069;
	mov.f32 	%f1099, %f1069;
	mov.f32 	%f1100, %f1069;
	mov.f32 	%f1101, %f1069;
	mov.f32 	%f1102, %f1069;
	mov.f32 	%f1103, %f1069;
	mov.f32 	%f1104, %f1069;
	mov.f32 	%f1105, %f1069;
	mov.f32 	%f1106, %f1069;
	mov.f32 	%f1107, %f1069;
	mov.f32 	%f1108, %f1069;
	mov.f32 	%f1109, %f1069;
	mov.f32 	%f1110, %f1069;
	mov.f32 	%f1111, %f1069;
	mov.f32 	%f1112, %f1069;
	mov.f32 	%f1113, %f1069;
	mov.f32 	%f1114, %f1069;
	mov.f32 	%f1115, %f1069;
	mov.f32 	%f1116, %f1069;
	mov.f32 	%f1117, %f1069;
	mov.f32 	%f1118, %f1069;
	mov.f32 	%f1119, %f1069;
	mov.f32 	%f1120, %f1069;
	mov.f32 	%f1121, %f1069;
	mov.f32 	%f1122, %f1069;
	mov.f32 	%f1123, %f1069;
	mov.f32 	%f1124, %f1069;
$L__BB0_1:
	mov.b32 	%r159, 0;
$L__BB0_2:
	ld.param.u64 	%rd18, [conv_64_32_56_56_param_0];
	bar.sync 	0;
	mov.u32 	%r116, %tid.y;
	mov.u32 	%r117, %tid.x;
	mul.lo.s32 	%r118, %r117, 9;
	mad.lo.s32 	%r119, %r116, 70, %r118;
	add.s32 	%r120, %r2, %r3;
	add.s32 	%r121, %r120, %r119;
	mad.lo.s32 	%r122, %r158, 12544, %r121;
	add.s32 	%r123, %r122, %r159;
	add.s32 	%r124, %r123, -57;
	cvta.to.global.u64 	%rd6, %rd18;
	mul.wide.s32 	%rd7, %r124, 4;
	add.s64 	%rd1, %rd6, %rd7;
	mov.f32 	%f1125, 0f00000000;
	@%p66 bra 	$L__BB0_5;
	or.b32  	%r126, %r159, %r1;
	setp.eq.s32 	%p67, %r126, 0;
	sub.s32 	%r127, 57, %r1;
	setp.ge.u32 	%p68, %r159, %r127;
	or.pred  	%p69, %p67, %p68;
	@%p69 bra 	$L__BB0_5;
	ld.global.nc.f32 	%f1125, [%rd1];
$L__BB0_5:
	st.shared.f32 	[%r4], %f1125;
	mov.f32 	%f1126, 0f00000000;
	@%p70 bra 	$L__BB0_8;
	or.b32  	%r128, %r159, %r5;
	setp.eq.s32 	%p71, %r128, 0;
	sub.s32 	%r129, 57, %r5;
	setp.ge.u32 	%p72, %r159, %r129;
	or.pred  	%p73, %p71, %p72;
	@%p73 bra 	$L__BB0_8;
	ld.global.nc.f32 	%f1126, [%rd1+4];
$L__BB0_8:
	st.shared.f32 	[%r4+4], %f1126;
	mov.f32 	%f1127, 0f00000000;
	@%p74 bra 	$L__BB0_11;
	or.b32  	%r130, %r159, %r6;
	setp.eq.s32 	%p75, %r130, 0;
	sub.s32 	%r131, 57, %r6;
	setp.ge.u32 	%p76, %r159, %r131;
	or.pred  	%p77, %p75, %p76;
	@%p77 bra 	$L__BB0_11;
	ld.global.nc.f32 	%f1127, [%rd1+8];
$L__BB0_11:
	st.shared.f32 	[%r4+8], %f1127;
	mov.f32 	%f1128, 0f00000000;
	@%p78 bra 	$L__BB0_14;
	or.b32  	%r132, %r159, %r7;
	setp.eq.s32 	%p79, %r132, 0;
	sub.s32 	%r133, 57, %r7;
	setp.ge.u32 	%p80, %r159, %r133;
	or.pred  	%p81, %p79, %p80;
	@%p81 bra 	$L__BB0_14;
	ld.global.nc.f32 	%f1128, [%rd1+12];
$L__BB0_14:
	st.shared.f32 	[%r4+12], %f1128;
	mov.f32 	%f1129, 0f00000000;
	@%p82 bra 	$L__BB0_17;
	or.b32  	%r134, %r159, %r8;
	setp.eq.s32 	%p83, %r134, 0;
	sub.s32 	%r135, 57, %r8;
	setp.ge.u32 	%p84, %r159, %r135;
	or.pred  	%p85, %p83, %p84;
	@%p85 bra 	$L__BB0_17;
	ld.global.nc.f32 	%f1129, [%rd1+16];
$L__BB0_17:
	st.shared.f32 	[%r4+16], %f1129;
	mov.f32 	%f1130, 0f00000000;
	@%p86 bra 	$L__BB0_20;
	or.b32  	%r136, %r159, %r9;
	setp.eq.s32 	%p87, %r136, 0;
	sub.s32 	%r137, 57, %r9;
	setp.ge.u32 	%p88, %r159, %r137;
	or.pred  	%p89, %p87, %p88;
	@%p89 bra 	$L__BB0_20;
	ld.global.nc.f32 	%f1130, [%rd1+20];
$L__BB0_20:
	st.shared.f32 	[%r4+20], %f1130;
	mov.f32 	%f1131, 0f00000000;
	@%p90 bra 	$L__BB0_23;
	or.b32  	%r138, %r159, %r10;
	setp.eq.s32 	%p91, %r138, 0;
	sub.s32 	%r139, 57, %r10;
	setp.ge.u32 	%p92, %r159, %r139;
	or.pred  	%p93, %p91, %p92;
	@%p93 bra 	$L__BB0_23;
	ld.global.nc.f32 	%f1131, [%rd1+24];
$L__BB0_23:
	st.shared.f32 	[%r4+24], %f1131;
	mov.f32 	%f1132, 0f00000000;
	@%p10 bra 	$L__BB0_28;
	@%p94 bra 	$L__BB0_27;
	or.b32  	%r141, %r159, %r11;
	setp.eq.s32 	%p95, %r141, 0;
	add.s32 	%r142, %r159, %r11;
	setp.gt.u32 	%p96, %r142, 56;
	or.pred  	%p97, %p95, %p96;
	@%p97 bra 	$L__BB0_27;
	ld.global.nc.f32 	%f1132, [%rd1+28];
$L__BB0_27:
	st.shared.f32 	[%r4+28], %f1132;
$L__BB0_28:
	mov.f32 	%f1133, 0f00000000;
	@%p11 bra 	$L__BB0_33;
	@%p98 bra 	$L__BB0_32;
	or.b32  	%r144, %r159, %r12;
	setp.eq.s32 	%p99, %r144, 0;
	add.s32 	%r145, %r159, %r12;
	setp.gt.u32 	%p100, %r145, 56;
	or.pred  	%p101, %p99, %p100;
	@%p101 bra 	$L__BB0_32;
	ld.global.nc.f32 	%f1133, [%rd1+32];
$L__BB0_32:
	st.shared.f32 	[%r4+32], %f1133;
$L__BB0_33:
	ld.param.u64 	%rd19, [conv_64_32_56_56_param_1];
	cvta.to.global.u64 	%rd2, %rd19;
	mov.u32 	%r146, %tid.z;
	mov.u32 	%r147, %tid.y;
	mul.lo.s32 	%r148, %r147, 576;
	mad.lo.s32 	%r149, %r146, 4608, %r148;
	mov.u32 	%r150, %tid.x;
	mad.lo.s32 	%r151, %r150, 6, %r149;
	mad.lo.s32 	%r18, %r158, 36, %r151;
	@%p12 bra 	$L__BB0_35;
	add.s32 	%r152, %r18, %r159;
	mul.wide.u32 	%rd8, %r152, 4;
	add.s64 	%rd9, %rd2, %rd8;
	ld.global.nc.f32 	%f206, [%rd9];
	st.shared.f32 	[%r13], %f206;
$L__BB0_35:
	@%p13 bra 	$L__BB0_37;
	cvt.u64.u32 	%rd10, %r159;
	cvt.u64.u32 	%rd11, %r18;
	add.s64 	%rd12, %rd11, %rd10;
	shl.b64 	%rd13, %rd12, 2;
	add.s64 	%rd14, %rd2, %rd13;
	ld.global.nc.f32 	%f207, [%rd14+12];
	st.shared.f32 	[%r13+4], %f207;
$L__BB0_37:
	bar.sync 	0;
	shl.b32 	%r153, %r14, 2;
	mov.u32 	%r154, _ZZ16conv_64_32_56_56E15pad_temp_shared;
	add.s32 	%r155, %r154, %r153;
	ld.shared.f32 	%f208, [%r155];
	ld.shared.f32 	%f209, [%r155+4];
	ld.shared.f32 	%f210, [%r155+8];
	ld.shared.f32 	%f211, [%r155+12];
	ld.shared.f32 	%f212, [%r155+16];
	ld.shared.f32 	%f213, [%r155+20];
	ld.shared.f32 	%f214, [%r155+24];
	ld.shared.f32 	%f215, [%r155+224];
	ld.shared.f32 	%f216, [%r155+228];
	ld.shared.f32 	%f217, [%r155+232];
	ld.shared.f32 	%f218, [%r155+236];
	ld.shared.f32 	%f219, [%r155+240];
	ld.shared.f32 	%f220, [%r155+244];
	ld.shared.f32 	%f221, [%r155+248];
	ld.shared.f32 	%f222, [%r155+448];
	ld.shared.f32 	%f223, [%r155+452];
	ld.shared.f32 	%f224, [%r155+456];
	ld.shared.f32 	%f225, [%r155+460];
	ld.shared.f32 	%f226, [%r155+464];
	ld.shared.f32 	%f227, [%r155+468];
	ld.shared.f32 	%f228, [%r155+472];
	ld.shared.f32 	%f229, [%r155+2240];
	ld.shared.f32 	%f230, [%r155+2244];
	ld.shared.f32 	%f231, [%r155+2248];
	ld.shared.f32 	%f232, [%r155+2252];
	ld.shared.f32 	%f233, [%r155+2256];
	ld.shared.f32 	%f234, [%r155+2260];
	ld.shared.f32 	%f235, [%r155+2264];
	ld.shared.f32 	%f236, [%r155+2464];
	ld.shared.f32 	%f237, [%r155+2468];
	ld.shared.f32 	%f238, [%r155+2472];
	ld.shared.f32 	%f239, [%r155+2476];
	ld.shared.f32 	%f240, [%r155+2480];
	ld.shared.f32 	%f241, [%r155+2484];
	ld.shared.f32 	%f242, [%r155+2488];
	ld.shared.f32 	%f243, [%r155+2688];
	ld.shared.f32 	%f244, [%r155+2692];
	ld.shared.f32 	%f245, [%r155+2696];
	ld.shared.f32 	%f246, [%r155+2700];
	ld.shared.f32 	%f247, [%r155+2704];
	ld.shared.f32 	%f248, [%r155+2708];
	ld.shared.f32 	%f249, [%r155+2712];
	ld.shared.f32 	%f250, [%r155+4480];
	ld.shared.f32 	%f251, [%r155+4484];
	ld.shared.f32 	%f252, [%r155+4488];
	ld.shared.f32 	%f253, [%r155+4492];
	ld.shared.f32 	%f254, [%r155+4496];
	ld.shared.f32 	%f255, [%r155+4500];
	ld.shared.f32 	%f256, [%r155+4504];
	ld.shared.f32 	%f257, [%r155+4704];
	ld.shared.f32 	%f258, [%r155+4708];
	ld.shared.f32 	%f259, [%r155+4712];
	ld.shared.f32 	%f260, [%r155+4716];
	ld.shared.f32 	%f261, [%r155+4720];
	ld.shared.f32 	%f262, [%r155+4724];
	ld.shared.f32 	%f263, [%r155+4728];
	ld.shared.f32 	%f264, [%r155+4928];
	ld.shared.f32 	%f265, [%r155+4932];
	ld.shared.f32 	%f266, [%r155+4936];
	ld.shared.f32 	%f267, [%r155+4940];
	ld.shared.f32 	%f268, [%r155+4944];
	ld.shared.f32 	%f269, [%r155+4948];
	ld.shared.f32 	%f270, [%r155+4952];
	ld.shared.f32 	%f271, [%r155+6720];
	ld.shared.f32 	%f272, [%r155+6724];
	ld.shared.f32 	%f273, [%r155+6728];
	ld.shared.f32 	%f274, [%r155+6732];
	ld.shared.f32 	%f275, [%r155+6736];
	ld.shared.f32 	%f276, [%r155+6740];
	ld.shared.f32 	%f277, [%r155+6744];
	ld.shared.f32 	%f278, [%r155+6944];
	ld.shared.f32 	%f279, [%r155+6948];
	ld.shared.f32 	%f280, [%r155+6952];
	ld.shared.f32 	%f281, [%r155+6956];
	ld.shared.f32 	%f282, [%r155+6960];
	ld.shared.f32 	%f283, [%r155+6964];
	ld.shared.f32 	%f284, [%r155+6968];
	ld.shared.f32 	%f285, [%r155+7168];
	ld.shared.f32 	%f286, [%r155+7172];
	ld.shared.f32 	%f287, [%r155+7176];
	ld.shared.f32 	%f288, [%r155+7180];
	ld.shared.f32 	%f289, [%r155+7184];
	ld.shared.f32 	%f290, [%r155+7188];
	ld.shared.f32 	%f291, [%r155+7192];
	ld.shared.f32 	%f292, [%r15];
	ld.shared.f32 	%f293, [%r15+192];
	ld.shared.f32 	%f294, [%r15+384];
	ld.shared.f32 	%f295, [%r15+576];
	ld.shared.f32 	%f296, [%r15+768];
	ld.shared.f32 	%f297, [%r15+960];
	ld.shared.f32 	%f298, [%r15+1152];
	ld.shared.f32 	%f299, [%r15+1344];
	ld.shared.f32 	%f300, [%r15+4];
	ld.shared.f32 	%f301, [%r15+196];
	ld.shared.f32 	%f302, [%r15+388];
	ld.shared.f32 	%f303, [%r15+580];
	ld.shared.f32 	%f304, [%r15+772];
	ld.shared.f32 	%f305, [%r15+964];
	ld.shared.f32 	%f306, [%r15+1156];
	ld.shared.f32 	%f307, [%r15+1348];
	ld.shared.f32 	%f308, [%r15+8];
	ld.shared.f32 	%f309, [%r15+200];
	ld.shared.f32 	%f310, [%r15+392];
	ld.shared.f32 	%f311, [%r15+584];
	ld.shared.f32 	%f312, [%r15+776];
	ld.shared.f32 	%f313, [%r15+968];
	ld.shared.f32 	%f314, [%r15+1160];
	ld.shared.f32 	%f315, [%r15+1352];
	ld.shared.f32 	%f316, [%r15+12];
	ld.shared.f32 	%f317, [%r15+204];
	ld.shared.f32 	%f318, [%r15+396];
	ld.shared.f32 	%f319, [%r15+588];
	ld.shared.f32 	%f320, [%r15+780];
	ld.shared.f32 	%f321, [%r15+972];
	ld.shared.f32 	%f322, [%r15+1164];
	ld.shared.f32 	%f323, [%r15+1356];
	ld.shared.f32 	%f324, [%r15+16];
	ld.shared.f32 	%f325, [%r15+208];
	ld.shared.f32 	%f326, [%r15+400];
	ld.shared.f32 	%f327, [%r15+592];
	ld.shared.f32 	%f328, [%r15+784];
	ld.shared.f32 	%f329, [%r15+976];
	ld.shared.f32 	%f330, [%r15+1168];
	ld.shared.f32 	%f331, [%r15+1360];
	ld.shared.f32 	%f332, [%r15+20];
	ld.shared.f32 	%f333, [%r15+212];
	ld.shared.f32 	%f334, [%r15+404];
	ld.shared.f32 	%f335, [%r15+596];
	ld.shared.f32 	%f336, [%r15+788];
	ld.shared.f32 	%f337, [%r15+980];
	ld.shared.f32 	%f338, [%r15+1172];
	ld.shared.f32 	%f339, [%r15+1364];
	ld.shared.f32 	%f340, [%r15+24];
	ld.shared.f32 	%f341, [%r15+216];
	ld.shared.f32 	%f342, [%r15+408];
	ld.shared.f32 	%f343, [%r15+600];
	ld.shared.f32 	%f344, [%r15+792];
	ld.shared.f32 	%f345, [%r15+984];
	ld.shared.f32 	%f346, [%r15+1176];
	ld.shared.f32 	%f347, [%r15+1368];
	ld.shared.f32 	%f348, [%r15+28];
	ld.shared.f32 	%f349, [%r15+220];
	ld.shared.f32 	%f350, [%r15+412];
	ld.shared.f32 	%f351, [%r15+604];
	ld.shared.f32 	%f352, [%r15+796];
	ld.shared.f32 	%f353, [%r15+988];
	ld.shared.f32 	%f354, [%r15+1180];
	ld.shared.f32 	%f355, [%r15+1372];
	ld.shared.f32 	%f356, [%r15+32];
	ld.shared.f32 	%f357, [%r15+224];
	ld.shared.f32 	%f358, [%r15+416];
	ld.shared.f32 	%f359, [%r15+608];
	ld.shared.f32 	%f360, [%r15+800];
	ld.shared.f32 	%f361, [%r15+992];
	ld.shared.f32 	%f362, [%r15+1184];
	ld.shared.f32 	%f363, [%r15+1376];
	ld.shared.f32 	%f364, [%r15+36];
	ld.shared.f32 	%f365, [%r15+228];
	ld.shared.f32 	%f366, [%r15+420];
	ld.shared.f32 	%f367, [%r15+612];
	ld.shared.f32 	%f368, [%r15+804];
	ld.shared.f32 	%f369, [%r15+996];
	ld.shared.f32 	%f370, [%r15+1188];
	ld.shared.f32 	%f371, [%r15+1380];
	ld.shared.f32 	%f372, [%r15+40];
	ld.shared.f32 	%f373, [%r15+232];
	ld.shared.f32 	%f374, [%r15+424];
	ld.shared.f32 	%f375, [%r15+616];
	ld.shared.f32 	%f376, [%r15+808];
	ld.shared.f32 	%f377, [%r15+1000];
	ld.shared.f32 	%f378, [%r15+1192];
	ld.shared.f32 	%f379, [%r15+1384];
	ld.shared.f32 	%f380, [%r15+44];
	ld.shared.f32 	%f381, [%r15+236];
	ld.shared.f32 	%f382, [%r15+428];
	ld.shared.f32 	%f383, [%r15+620];
	ld.shared.f32 	%f384, [%r15+812];
	ld.shared.f32 	%f385, [%r15+1004];
	ld.shared.f32 	%f386, [%r15+1196];
	ld.shared.f32 	%f387, [%r15+1388];
	fma.rn.f32 	%f388, %f208, %f292, %f1124;
	fma.rn.f32 	%f389, %f208, %f293, %f1117;
	fma.rn.f32 	%f390, %f208, %f294, %f1110;
	fma.rn.f32 	%f391, %f208, %f295, %f1103;
	fma.rn.f32 	%f392, %f208, %f296, %f1096;
	fma.rn.f32 	%f393, %f208, %f297, %f1089;
	fma.rn.f32 	%f394, %f208, %f298, %f1082;
	fma.rn.f32 	%f395, %f208, %f299, %f1075;
	fma.rn.f32 	%f396, %f209, %f292, %f1123;
	fma.rn.f32 	%f397, %f209, %f293, %f1116;
	fma.rn.f32 	%f398, %f209, %f294, %f1109;
	fma.rn.f32 	%f399, %f209, %f295, %f1102;
	fma.rn.f32 	%f400, %f209, %f296, %f1095;
	fma.rn.f32 	%f401, %f209, %f297, %f1088;
	fma.rn.f32 	%f402, %f209, %f298, %f1081;
	fma.rn.f32 	%f403, %f209, %f299, %f1074;
	fma.rn.f32 	%f404, %f210, %f292, %f1122;
	fma.rn.f32 	%f405, %f210, %f293, %f1115;
	fma.rn.f32 	%f406, %f210, %f294, %f1108;
	fma.rn.f32 	%f407, %f210, %f295, %f1101;
	fma.rn.f32 	%f408, %f210, %f296, %f1094;
	fma.rn.f32 	%f409, %f210, %f297, %f1087;
	fma.rn.f32 	%f410, %f210, %f298, %f1080;
	fma.rn.f32 	%f411, %f210, %f299, %f1073;
	fma.rn.f32 	%f412, %f211, %f292, %f1121;
	fma.rn.f32 	%f413, %f211, %f293, %f1114;
	fma.rn.f32 	%f414, %f211, %f294, %f1107;
	fma.rn.f32 	%f415, %f211, %f295, %f1100;
	fma.rn.f32 	%f416, %f211, %f296, %f1093;
	fma.rn.f32 	%f417, %f211, %f297, %f1086;
	fma.rn.f32 	%f418, %f211, %f298, %f1079;
	fma.rn.f32 	%f419, %f211, %f299, %f1072;
	fma.rn.f32 	%f420, %f212, %f292, %f1120;
	fma.rn.f32 	%f421, %f212, %f293, %f1113;
	fma.rn.f32 	%f422, %f212, %f294, %f1106;
	fma.rn.f32 	%f423, %f212, %f295, %f1099;
	fma.rn.f32 	%f424, %f212, %f296, %f1092;
	fma.rn.f32 	%f425, %f212, %f297, %f1085;
	fma.rn.f32 	%f426, %f212, %f298, %f1078;
	fma.rn.f32 	%f427, %f212, %f299, %f1071;
	fma.rn.f32 	%f428, %f213, %f292, %f1119;
	fma.rn.f32 	%f429, %f213, %f293, %f1112;
	fma.rn.f32 	%f430, %f213, %f294, %f1105;
	fma.rn.f32 	%f431, %f213, %f295, %f1098;
	fma.rn.f32 	%f432, %f213, %f296, %f1091;
	fma.rn.f32 	%f433, %f213, %f297, %f1084;
	fma.rn.f32 	%f434, %f213, %f298, %f1077;
	fma.rn.f32 	%f435, %f213, %f299, %f1070;
	fma.rn.f32 	%f436, %f214, %f292, %f1118;
	fma.rn.f32 	%f437, %f214, %f293, %f1111;
	fma.rn.f32 	%f438, %f214, %f294, %f1104;
	fma.rn.f32 	%f439, %f214, %f295, %f1097;
	fma.rn.f32 	%f440, %f214, %f296, %f1090;
	fma.rn.f32 	%f441, %f214, %f297, %f1083;
	fma.rn.f32 	%f442, %f214, %f298, %f1076;
	fma.rn.f32 	%f443, %f214, %f299, %f1069;
	fma.rn.f32 	%f444, %f215, %f300, %f388;
	fma.rn.f32 	%f445, %f215, %f301, %f389;
	fma.rn.f32 	%f446, %f215, %f302, %f390;
	fma.rn.f32 	%f447, %f215, %f303, %f391;
	fma.rn.f32 	%f448, %f215, %f304, %f392;
	fma.rn.f32 	%f449, %f215, %f305, %f393;
	fma.rn.f32 	%f450, %f215, %f306, %f394;
	fma.rn.f32 	%f451, %f215, %f307, %f395;
	fma.rn.f32 	%f452, %f216, %f300, %f396;
	fma.rn.f32 	%f453, %f216, %f301, %f397;
	fma.rn.f32 	%f454, %f216, %f302, %f398;
	fma.rn.f32 	%f455, %f216, %f303, %f399;
	fma.rn.f32 	%f456, %f216, %f304, %f400;
	fma.rn.f32 	%f457, %f216, %f305, %f401;
	fma.rn.f32 	%f458, %f216, %f306, %f402;
	fma.rn.f32 	%f459, %f216, %f307, %f403;
	fma.rn.f32 	%f460, %f217, %f300, %f404;
	fma.rn.f32 	%f461, %f217, %f301, %f405;
	fma.rn.f32 	%f462, %f217, %f302, %f406;
	fma.rn.f32 	%f463, %f217, %f303, %f407;
	fma.rn.f32 	%f464, %f217, %f304, %f408;
	fma.rn.f32 	%f465, %f217, %f305, %f409;
	fma.rn.f32 	%f466, %f217, %f306, %f410;
	fma.rn.f32 	%f467, %f217, %f307, %f411;
	fma.rn.f32 	%f468, %f218, %f300, %f412;
	fma.rn.f32 	%f469, %f218, %f301, %f413;
	fma.rn.f32 	%f470, %f218, %f302, %f414;
	fma.rn.f32 	%f471, %f218, %f303, %f415;
	fma.rn.f32 	%f472, %f218, %f304, %f416;
	fma.rn.f32 	%f473, %f218, %f305, %f417;
	fma.rn.f32 	%f474, %f218, %f306, %f418;
	fma.rn.f32 	%f475, %f218, %f307, %f419;
	fma.rn.f32 	%f476, %f219, %f300, %f420;
	fma.rn.f32 	%f477, %f219, %f301, %f421;
	fma.rn.f32 	%f478, %f219, %f302, %f422;
	fma.rn.f32 	%f479, %f219, %f303, %f423;
	fma.rn.f32 	%f480, %f219, %f304, %f424;
	fma.rn.f32 	%f481, %f219, %f305, %f425;
	fma.rn.f32 	%f482, %f219, %f306, %f426;
	fma.rn.f32 	%f483, %f219, %f307, %f427;
	fma.rn.f32 	%f484, %f220, %f300, %f428;
	fma.rn.f32 	%f485, %f220, %f301, %f429;
	fma.rn.f32 	%f486, %f220, %f302, %f430;
	fma.rn.f32 	%f487, %f220, %f303, %f431;
	fma.rn.f32 	%f488, %f220, %f304, %f432;
	fma.rn.f32 	%f489, %f220, %f305, %f433;
	fma.rn.f32 	%f490, %f220, %f306, %f434;
	fma.rn.f32 	%f491, %f220, %f307, %f435;
	fma.rn.f32 	%f492, %f221, %f300, %f436;
	fma.rn.f32 	%f493, %f221, %f301, %f437;
	fma.rn.f32 	%f494, %f221, %f302, %f438;
	fma.rn.f32 	%f495, %f221, %f303, %f439;
	fma.rn.f32 	%f496, %f221, %f304, %f440;
	fma.rn.f32 	%f497, %f221, %f305, %f441;
	fma.rn.f32 	%f498, %f221, %f306, %f442;
	fma.rn.f32 	%f499, %f221, %f307, %f443;
	fma.rn.f32 	%f500, %f222, %f308, %f444;
	fma.rn.f32 	%f501, %f222, %f309, %f445;
	fma.rn.f32 	%f502, %f222, %f310, %f446;
	fma.rn.f32 	%f503, %f222, %f311, %f447;
	fma.rn.f32 	%f504, %f222, %f312, %f448;
	fma.rn.f32 	%f505, %f222, %f313, %f449;
	fma.rn.f32 	%f506, %f222, %f314, %f450;
	fma.rn.f32 	%f507, %f222, %f315, %f451;
	fma.rn.f32 	%f508, %f223, %f308, %f452;
	fma.rn.f32 	%f509, %f223, %f309, %f453;
	fma.rn.f32 	%f510, %f223, %f310, %f454;
	fma.rn.f32 	%f511, %f223, %f311, %f455;
	fma.rn.f32 	%f512, %f223, %f312, %f456;
	fma.rn.f32 	%f513, %f223, %f313, %f457;
	fma.rn.f32 	%f514, %f223, %f314, %f458;
	fma.rn.f32 	%f515, %f223, %f315, %f459;
	fma.rn.f32 	%f516, %f224, %f308, %f460;
	fma.rn.f32 	%f517, %f224, %f309, %f461;
	fma.rn.f32 	%f518, %f224, %f310, %f462;
	fma.rn.f32 	%f519, %f224, %f311, %f463;
	fma.rn.f32 	%f520, %f224, %f312, %f464;
	fma.rn.f32 	%f521, %f224, %f313, %f465;
	fma.rn.f32 	%f522, %f224, %f314, %f466;
	fma.rn.f32 	%f523, %f224, %f315, %f467;
	fma.rn.f32 	%f524, %f225, %f308, %f468;
	fma.rn.f32 	%f525, %f225, %f309, %f469;
	fma.rn.f32 	%f526, %f225, %f310, %f470;
	fma.rn.f32 	%f527, %f225, %f311, %f471;
	fma.rn.f32 	%f528, %f225, %f312, %f472;
	fma.rn.f32 	%f529, %f225, %f313, %f473;
	fma.rn.f32 	%f530, %f225, %f314, %f474;
	fma.rn.f32 	%f531, %f225, %f315, %f475;
	fma.rn.f32 	%f532, %f226, %f308, %f476;
	fma.rn.f32 	%f533, %f226, %f309, %f477;
	fma.rn.f32 	%f534, %f226, %f310, %f478;
	fma.rn.f32 	%f535, %f226, %f311, %f479;
	fma.rn.f32 	%f536, %f226, %f312, %f480;
	fma.rn.f32 	%f537, %f226, %f313, %f481;
	fma.rn.f32 	%f538, %f226, %f314, %f482;
	fma.rn.f32 	%f539, %f226, %f315, %f483;
	fma.rn.f32 	%f540, %f227, %f308, %f484;
	fma.rn.f32 	%f541, %f227, %f309, %f485;
	fma.rn.f32 	%f542, %f227, %f310, %f486;
	fma.rn.f32 	%f543, %f227, %f311, %f487;
	fma.rn.f32 	%f544, %f227, %f312, %f488;
	fma.rn.f32 	%f545, %f227, %f313, %f489;
	fma.rn.f32 	%f546, %f227, %f314, %f490;
	fma.rn.f32 	%f547, %f227, %f315, %f491;
	fma.rn.f32 	%f548, %f228, %f308, %f492;
	fma.rn.f32 	%f549, %f228, %f309, %f493;
	fma.rn.f32 	%f550, %f228, %f310, %f494;
	fma.rn.f32 	%f551, %f228, %f311, %f495;
	fma.rn.f32 	%f552, %f228, %f312, %f496;
	fma.rn.f32 	%f553, %f228, %f313, %f497;
	fma.rn.f32 	%f554, %f228, %f314, %f498;
	fma.rn.f32 	%f555, %f228, %f315, %f499;
	fma.rn.f32 	%f556, %f229, %f316, %f500;
	fma.rn.f32 	%f557, %f229, %f317, %f501;
	fma.rn.f32 	%f558, %f229, %f318, %f502;
	fma.rn.f32 	%f559, %f229, %f319, %f503;
	fma.rn.f32 	%f560, %f229, %f320, %f504;
	fma.rn.f32 	%f561, %f229, %f321, %f505;
	fma.rn.f32 	%f562, %f229, %f322, %f506;
	fma.rn.f32 	%f563, %f229, %f323, %f507;
	fma.rn.f32 	%f564, %f230, %f316, %f508;
	fma.rn.f32 	%f565, %f230, %f317, %f509;
	fma.rn.f32 	%f566, %f230, %f318, %f510;
	fma.rn.f32 	%f567, %f230, %f319, %f511;
	fma.rn.f32 	%f568, %f230, %f320, %f512;
	fma.rn.f32 	%f569, %f230, %f321, %f513;
	fma.rn.f32 	%f570, %f230, %f322, %f514;
	fma.rn.f32 	%f571, %f230, %f323, %f515;
	fma.rn.f32 	%f572, %f231, %f316, %f516;
	fma.rn.f32 	%f573, %f231, %f317, %f517;
	fma.rn.f32 	%f574, %f231, %f318, %f518;
	fma.rn.f32 	%f575, %f231, %f319, %f519;
	fma.rn.f32 	%f576, %f231, %f320, %f520;
	fma.rn.f32 	%f577, %f231, %f321, %f521;
	fma.rn.f32 	%f578, %f231, %f322, %f522;
	fma.rn.f32 	%f579, %f231, %f323, %f523;
	fma.rn.f32 	%f580, %f232, %f316, %f524;
	fma.rn.f32 	%f581, %f232, %f317, %f525;
	fma.rn.f32 	%f582, %f232, %f318, %f526;
	fma.rn.f32 	%f583, %f232, %f319, %f527;
	fma.rn.f32 	%f584, %f232, %f320, %f528;
	fma.rn.f32 	%f585, %f232, %f321, %f529;
	fma.rn.f32 	%f586, %f232, %f322, %f530;
	fma.rn.f32 	%f587, %f232, %f323, %f531;
	fma.rn.f32 	%f588, %f233, %f316, %f532;
	fma.rn.f32 	%f589, %f233, %f317, %f533;
	fma.rn.f32 	%f590, %f233, %f318, %f534;
	fma.rn.f32 	%f591, %f233, %f319, %f535;
	fma.rn.f32 	%f592, %f233, %f320, %f536;
	fma.rn.f32 	%f593, %f233, %f321, %f537;
	fma.rn.f32 	%f594, %f233, %f322, %f538;
	fma.rn.f32 	%f595, %f233, %f323, %f539;
	fma.rn.f32 	%f596, %f234, %f316, %f540;
	fma.rn.f32 	%f597, %f234, %f317, %f541;
	fma.rn.f32 	%f598, %f234, %f318, %f542;
	fma.rn.f32 	%f599, %f234, %f319, %f543;
	fma.rn.f32 	%f600, %f234, %f320, %f544;
	fma.rn.f32 	%f601, %f234, %f321, %f545;
	fma.rn.f32 	%f602, %f234, %f322, %f546;
	fma.rn.f32 	%f603, %f234, %f323, %f547;
	fma.rn.f32 	%f604, %f235, %f316, %f548;
	fma.rn.f32 	%f605, %f235, %f317, %f549;
	fma.rn.f32 	%f606, %f235, %f318, %f550;
	fma.rn.f32 	%f607, %f235, %f319, %f551;
	fma.rn.f32 	%f608, %f235, %f320, %f552;
	fma.rn.f32 	%f609, %f235, %f321, %f553;
	fma.rn.f32 	%f610, %f235, %f322, %f554;
	fma.rn.f32 	%f611, %f235, %f323, %f555;
	fma.rn.f32 	%f612, %f236, %f324, %f556;
	fma.rn.f32 	%f613, %f236, %f325, %f557;
	fma.rn.f32 	%f614, %f236, %f326, %f558;
	fma.rn.f32 	%f615, %f236, %f327, %f559;
	fma.rn.f32 	%f616, %f236, %f328, %f560;
	fma.rn.f32 	%f617, %f236, %f329, %f561;
	fma.rn.f32 	%f618, %f236, %f330, %f562;
	fma.rn.f32 	%f619, %f236, %f331, %f563;
	fma.rn.f32 	%f620, %f237, %f324, %f564;
	fma.rn.f32 	%f621, %f237, %f325, %f565;
	fma.rn.f32 	%f622, %f237, %f326, %f566;
	fma.rn.f32 	%f623, %f237, %f327, %f567;
	fma.rn.f32 	%f624, %f237, %f328, %f568;
	fma.rn.f32 	%f625, %f237, %f329, %f569;
	fma.rn.f32 	%f626, %f237, %f330, %f570;
	fma.rn.f32 	%f627, %f237, %f331, %f571;
	fma.rn.f32 	%f628, %f238, %f324, %f572;
	fma.rn.f32 	%f629, %f238, %f325, %f573;
	fma.rn.f32 	%f630, %f238, %f326, %f574;
	fma.rn.f32 	%f631, %f238, %f327, %f575;
	fma.rn.f32 	%f632, %f238, %f328, %f576;
	fma.rn.f32 	%f633, %f238, %f329, %f577;
	fma.rn.f32 	%f634, %f238, %f330, %f578;
	fma.rn.f32 	%f635, %f238, %f331, %f579;
	fma.rn.f32 	%f636, %f239, %f324, %f580;
	fma.rn.f32 	%f637, %f239, %f325, %f581;
	fma.rn.f32 	%f638, %f239, %f326, %f582;
	fma.rn.f32 	%f639, %f239, %f327, %f583;
	fma.rn.f32 	%f640, %f239, %f328, %f584;
	fma.rn.f32 	%f641, %f239, %f329, %f585;
	fma.rn.f32 	%f642, %f239, %f330, %f586;
	fma.rn.f32 	%f643, %f239, %f331, %f587;
	fma.rn.f32 	%f644, %f240, %f324, %f588;
	fma.rn.f32 	%f645, %f240, %f325, %f589;
	fma.rn.f32 	%f646, %f240, %f326, %f590;
	fma.rn.f32 	%f647, %f240, %f327, %f591;
	fma.rn.f32 	%f648, %f240, %f328, %f592;
	fma.rn.f32 	%f649, %f240, %f329, %f593;
	fma.rn.f32 	%f650, %f240, %f330, %f594;
	fma.rn.f32 	%f651, %f240, %f331, %f595;
	fma.rn.f32 	%f652, %f241, %f324, %f596;
	fma.rn.f32 	%f653, %f241, %f325, %f597;
	fma.rn.f32 	%f654, %f241, %f326, %f598;
	fma.rn.f32 	%f655, %f241, %f327, %f599;
	fma.rn.f32 	%f656, %f241, %f328, %f600;
	fma.rn.f32 	%f657, %f241, %f329, %f601;
	fma.rn.f32 	%f658, %f241, %f330, %f602;
	fma.rn.f32 	%f659, %f241, %f331, %f603;
	fma.rn.f32 	%f660, %f242, %f324, %f604;
	fma.rn.f32 	%f661, %f242, %f325, %f605;
	fma.rn.f32 	%f662, %f242, %f326, %f606;
	fma.rn.f32 	%f663, %f242, %f327, %f607;
	fma.rn.f32 	%f664, %f242, %f328, %f608;
	fma.rn.f32 	%f665, %f242, %f329, %f609;
	fma.rn.f32 	%f666, %f242, %f330, %f610;
	fma.rn.f32 	%f667, %f242, %f331, %f611;
	fma.rn.f32 	%f668, %f243, %f332, %f612;
	fma.rn.f32 	%f669, %f243, %f333, %f613;
	fma.rn.f32 	%f670, %f243, %f334, %f614;
	fma.rn.f32 	%f671, %f243, %f335, %f615;
	fma.rn.f32 	%f672, %f243, %f336, %f616;
	fma.rn.f32 	%f673, %f243, %f337, %f617;
	fma.rn.f32 	%f674, %f243, %f338, %f618;
	fma.rn.f32 	%f675, %f243, %f339, %f619;
	fma.rn.f32 	%f676, %f244, %f332, %f620;
	fma.rn.f32 	%f677, %f244, %f333, %f621;
	fma.rn.f32 	%f678, %f244, %f334, %f622;
	fma.rn.f32 	%f679, %f244, %f335, %f623;
	fma.rn.f32 	%f680, %f244, %f336, %f624;
	fma.rn.f32 	%f681, %f244, %f337, %f625;
	fma.rn.f32 	%f682, %f244, %f338, %f626;
	fma.rn.f32 	%f683, %f244, %f339, %f627;
	fma.rn.f32 	%f684, %f245, %f332, %f628;
	fma.rn.f32 	%f685, %f245, %f333, %f629;
	fma.rn.f32 	%f686, %f245, %f334, %f630;
	fma.rn.f32 	%f687, %f245, %f335, %f631;
	fma.rn.f32 	%f688, %f245, %f336, %f632;
	fma.rn.f32 	%f689, %f245, %f337, %f633;
	fma.rn.f32 	%f690, %f245, %f338, %f634;
	fma.rn.f32 	%f691, %f245, %f339, %f635;
	fma.rn.f32 	%f692, %f246, %f332, %f636;
	fma.rn.f32 	%f693, %f246, %f333, %f637;
	fma.rn.f32 	%f694, %f246, %f334, %f638;
	fma.rn.f32 	%f695, %f246, %f335, %f639;
	fma.rn.f32 	%f696, %f246, %f336, %f640;
	fma.rn.f32 	%f697, %f246, %f337, %f641;
	fma.rn.f32 	%f698, %f246, %f338, %f642;
	fma.rn.f32 	%f699, %f246, %f339, %f643;
	fma.rn.f32 	%f700, %f247, %f332, %f644;
	fma.rn.f32 	%f701, %f247, %f333, %f645;
	fma.rn.f32 	%f702, %f247, %f334, %f646;
	fma.rn.f32 	%f703, %f247, %f335, %f647;
	fma.rn.f32 	%f704, %f247, %f336, %f648;
	fma.rn.f32 	%f705, %f247, %f337, %f649;
	fma.rn.f32 	%f706, %f247, %f338, %f650;
	fma.rn.f32 	%f707, %f247, %f339, %f651;
	fma.rn.f32 	%f708, %f248, %f332, %f652;
	fma.rn.f32 	%f709, %f248, %f333, %f653;
	fma.rn.f32 	%f710, %f248, %f334, %f654;
	fma.rn.f32 	%f711, %f248, %f335, %f655;
	fma.rn.f32 	%f712, %f248, %f336, %f656;
	fma.rn.f32 	%f713, %f248, %f337, %f657;
	fma.rn.f32 	%f714, %f248, %f338, %f658;
	fma.rn.f32 	%f715, %f248, %f339, %f659;
	fma.rn.f32 	%f716, %f249, %f332, %f660;
	fma.rn.f32 	%f717, %f249, %f333, %f661;
	fma.rn.f32 	%f718, %f249, %f334, %f662;
	fma.rn.f32 	%f719, %f249, %f335, %f663;
	fma.rn.f32 	%f720, %f249, %f336, %f664;
	fma.rn.f32 	%f721, %f249, %f337, %f665;
	fma.rn.f32 	%f722, %f249, %f338, %f666;
	fma.rn.f32 	%f723, %f249, %f339, %f667;
	fma.rn.f32 	%f724, %f250, %f340, %f668;
	fma.rn.f32 	%f725, %f250, %f341, %f669;
	fma.rn.f32 	%f726, %f250, %f342, %f670;
	fma.rn.f32 	%f727, %f250, %f343, %f671;
	fma.rn.f32 	%f728, %f250, %f344, %f672;
	fma.rn.f32 	%f729, %f250, %f345, %f673;
	fma.rn.f32 	%f730, %f250, %f346, %f674;
	fma.rn.f32 	%f731, %f250, %f347, %f675;
	fma.rn.f32 	%f732, %f251, %f340, %f676;
	fma.rn.f32 	%f733, %f251, %f341, %f677;
	fma.rn.f32 	%f734, %f251, %f342, %f678;
	fma.rn.f32 	%f735, %f251, %f343, %f679;
	fma.rn.f32 	%f736, %f251, %f344, %f680;
	fma.rn.f32 	%f737, %f251, %f345, %f681;
	fma.rn.f32 	%f738, %f251, %f346, %f682;
	fma.rn.f32 	%f739, %f251, %f347, %f683;
	fma.rn.f32 	%f740, %f252, %f340, %f684;
	fma.rn.f32 	%f741, %f252, %f341, %f685;
	fma.rn.f32 	%f742, %f252, %f342, %f686;
	fma.rn.f32 	%f743, %f252, %f343, %f687;
	fma.rn.f32 	%f744, %f252, %f344, %f688;
	fma.rn.f32 	%f745, %f252, %f345, %f689;
	fma.rn.f32 	%f746, %f252, %f346, %f690;
	fma.rn.f32 	%f747, %f252, %f347, %f691;
	fma.rn.f32 	%f748, %f253, %f340, %f692;
	fma.rn.f32 	%f749, %f253, %f341, %f693;
	fma.rn.f32 	%f750, %f253, %f342, %f694;
	fma.rn.f32 	%f751, %f253, %f343, %f695;
	fma.rn.f32 	%f752, %f253, %f344, %f696;
	fma.rn.f32 	%f753, %f253, %f345, %f697;
	fma.rn.f32 	%f754, %f253, %f346, %f698;
	fma.rn.f32 	%f755, %f253, %f347, %f699;
	fma.rn.f32 	%f756, %f254, %f340, %f700;
	fma.rn.f32 	%f757, %f254, %f341, %f701;
	fma.rn.f32 	%f758, %f254, %f342, %f702;
	fma.rn.f32 	%f759, %f254, %f343, %f703;
	fma.rn.f32 	%f760, %f254, %f344, %f704;
	fma.rn.f32 	%f761, %f254, %f345, %f705;
	fma.rn.f32 	%f762, %f254, %f346, %f706;
	fma.rn.f32 	%f763, %f254, %f347, %f707;
	fma.rn.f32 	%f764, %f255, %f340, %f708;
	fma.rn.f32 	%f765, %f255, %f341, %f709;
	fma.rn.f32 	%f766, %f255, %f342, %f710;
	fma.rn.f32 	%f767, %f255, %f343, %f711;
	fma.rn.f32 	%f768, %f255, %f344, %f712;
	fma.rn.f32 	%f769, %f255, %f345, %f713;
	fma.rn.f32 	%f770, %f255, %f346, %f714;
	fma.rn.f32 	%f771, %f255, %f347, %f715;
	fma.rn.f32 	%f772, %f256, %f340, %f716;
	fma.rn.f32 	%f773, %f256, %f341, %f717;
	fma.rn.f32 	%f774, %f256, %f342, %f718;
	fma.rn.f32 	%f775, %f256, %f343, %f719;
	fma.rn.f32 	%f776, %f256, %f344, %f720;
	fma.rn.f32 	%f777, %f256, %f345, %f721;
	fma.rn.f32 	%f778, %f256, %f346, %f722;
	fma.rn.f32 	%f779, %f256, %f347, %f723;
	fma.rn.f32 	%f780, %f257, %f348, %f724;
	fma.rn.f32 	%f781, %f257, %f349, %f725;
	fma.rn.f32 	%f782, %f257, %f350, %f726;
	fma.rn.f32 	%f783, %f257, %f351, %f727;
	fma.rn.f32 	%f784, %f257, %f352, %f728;
	fma.rn.f32 	%f785, %f257, %f353, %f729;
	fma.rn.f32 	%f786, %f257, %f354, %f730;
	fma.rn.f32 	%f787, %f257, %f355, %f731;
	fma.rn.f32 	%f788, %f258, %f348, %f732;
	fma.rn.f32 	%f789, %f258, %f349, %f733;
	fma.rn.f32 	%f790, %f258, %f350, %f734;
	fma.rn.f32 	%f791, %f258, %f351, %f735;
	fma.rn.f32 	%f792, %f258, %f352, %f736;
	fma.rn.f32 	%f793, %f258, %f353, %f737;
	fma.rn.f32 	%f794, %f258, %f354, %f738;
	fma.rn.f32 	%f795, %f258, %f355, %f739;
	fma.rn.f32 	%f796, %f259, %f348, %f740;
	fma.rn.f32 	%f797, %f259, %f349, %f741;
	fma.rn.f32 	%f798, %f259, %f350, %f742;
	fma.rn.f32 	%f799, %f259, %f351, %f743;
	fma.rn.f32 	%f800, %f259, %f352, %f744;
	fma.rn.f32 	%f801, %f259, %f353, %f745;
	fma.rn.f32 	%f802, %f259, %f354, %f746;
	fma.rn.f32 	%f803, %f259, %f355, %f747;
	fma.rn.f32 	%f804, %f260, %f348, %f748;
	fma.rn.f32 	%f805, %f260, %f349, %f749;
	fma.rn.f32 	%f806, %f260, %f350, %f750;
	fma.rn.f32 	%f807, %f260, %f351, %f751;
	fma.rn.f32 	%f808, %f260, %f352, %f752;
	fma.rn.f32 	%f809, %f260, %f353, %f753;
	fma.rn.f32 	%f810, %f260, %f354, %f754;
	fma.rn.f32 	%f811, %f260, %f355, %f755;
	fma.rn.f32 	%f812, %f261, %f348, %f756;
	fma.rn.f32 	%f813, %f261, %f349, %f757;
	fma.rn.f32 	%f814, %f261, %f350, %f758;
	fma.rn.f32 	%f815, %f261, %f351, %f759;
	fma.rn.f32 	%f816, %f261, %f352, %f760;
	fma.rn.f32 	%f817, %f261, %f353, %f761;
	fma.rn.f32 	%f818, %f261, %f354, %f762;
	fma.rn.f32 	%f819, %f261, %f355, %f763;
	fma.rn.f32 	%f820, %f262, %f348, %f764;
	fma.rn.f32 	%f821, %f262, %f349, %f765;
	fma.rn.f32 	%f822, %f262, %f350, %f766;
	fma.rn.f32 	%f823, %f262, %f351, %f767;
	fma.rn.f32 	%f824, %f262, %f352, %f768;
	fma.rn.f32 	%f825, %f262, %f353, %f769;
	fma.rn.f32 	%f826, %f262, %f354, %f770;
	fma.rn.f32 	%f827, %f262, %f355, %f771;
	fma.rn.f32 	%f828, %f263, %f348, %f772;
	fma.rn.f32 	%f829, %f263, %f349, %f773;
	fma.rn.f32 	%f830, %f263, %f350, %f774;
	fma.rn.f32 	%f831, %f263, %f351, %f775;
	fma.rn.f32 	%f832, %f263, %f352, %f776;
	fma.rn.f32 	%f833, %f263, %f353, %f777;
	fma.rn.f32 	%f834, %f263, %f354, %f778;
	fma.rn.f32 	%f835, %f263, %f355, %f779;
	fma.rn.f32 	%f836, %f264, %f356, %f780;
	fma.rn.f32 	%f837, %f264, %f357, %f781;
	fma.rn.f32 	%f838, %f264, %f358, %f782;
	fma.rn.f32 	%f839, %f264, %f359, %f783;
	fma.rn.f32 	%f840, %f264, %f360, %f784;
	fma.rn.f32 	%f841, %f264, %f361, %f785;
	fma.rn.f32 	%f842, %f264, %f362, %f786;
	fma.rn.f32 	%f843, %f264, %f363, %f787;
	fma.rn.f32 	%f844, %f265, %f356, %f788;
	fma.rn.f32 	%f845, %f265, %f357, %f789;
	fma.rn.f32 	%f846, %f265, %f358, %f790;
	fma.rn.f32 	%f847, %f265, %f359, %f791;
	fma.rn.f32 	%f848, %f265, %f360, %f792;
	fma.rn.f32 	%f849, %f265, %f361, %f793;
	fma.rn.f32 	%f850, %f265, %f362, %f794;
	fma.rn.f32 	%f851, %f265, %f363, %f795;
	fma.rn.f32 	%f852, %f266, %f356, %f796;
	fma.rn.f32 	%f853, %f266, %f357, %f797;
	fma.rn.f32 	%f854, %f266, %f358, %f798;
	fma.rn.f32 	%f855, %f266, %f359, %f799;
	fma.rn.f32 	%f856, %f266, %f360, %f800;
	fma.rn.f32 	%f857, %f266, %f361, %f801;
	fma.rn.f32 	%f858, %f266, %f362, %f802;
	fma.rn.f32 	%f859, %f266, %f363, %f803;
	fma.rn.f32 	%f860, %f267, %f356, %f804;
	fma.rn.f32 	%f861, %f267, %f357, %f805;
	fma.rn.f32 	%f862, %f267, %f358, %f806;
	fma.rn.f32 	%f863, %f267, %f359, %f807;
	fma.rn.f32 	%f864, %f267, %f360, %f808;
	fma.rn.f32 	%f865, %f267, %f361, %f809;
	fma.rn.f32 	%f866, %f267, %f362, %f810;
	fma.rn.f32 	%f867, %f267, %f363, %f811;
	fma.rn.f32 	%f868, %f268, %f356, %f812;
	fma.rn.f32 	%f869, %f268, %f357, %f813;
	fma.rn.f32 	%f870, %f268, %f358, %f814;
	fma.rn.f32 	%f871, %f268, %f359, %f815;
	fma.rn.f32 	%f872, %f268, %f360, %f816;
	fma.rn.f32 	%f873, %f268, %f361, %f817;
	fma.rn.f32 	%f874, %f268, %f362, %f818;
	fma.rn.f32 	%f875, %f268, %f363, %f819;
	fma.rn.f32 	%f876, %f269, %f356, %f820;
	fma.rn.f32 	%f877, %f269, %f357, %f821;
	fma.rn.f32 	%f878, %f269, %f358, %f822;
	fma.rn.f32 	%f879, %f269, %f359, %f823;
	fma.rn.f32 	%f880, %f269, %f360, %f824;
	fma.rn.f32 	%f881, %f269, %f361, %f825;
	fma.rn.f32 	%f882, %f269, %f362, %f826;
	fma.rn.f32 	%f883, %f269, %f363, %f827;
	fma.rn.f32 	%f884, %f270, %f356, %f828;
	fma.rn.f32 	%f885, %f270, %f357, %f829;
	fma.rn.f32 	%f886, %f270, %f358, %f830;
	fma.rn.f32 	%f887, %f270, %f359, %f831;
	fma.rn.f32 	%f888, %f270, %f360, %f832;
	fma.rn.f32 	%f889, %f270, %f361, %f833;
	fma.rn.f32 	%f890, %f270, %f362, %f834;
	fma.rn.f32 	%f891, %f270, %f363, %f835;
	fma.rn.f32 	%f892, %f271, %f364, %f836;
	fma.rn.f32 	%f893, %f271, %f365, %f837;
	fma.rn.f32 	%f894, %f271, %f366, %f838;
	fma.rn.f32 	%f895, %f271, %f367, %f839;
	fma.rn.f32 	%f896, %f271, %f368, %f840;
	fma.rn.f32 	%f897, %f271, %f369, %f841;
	fma.rn.f32 	%f898, %f271, %f370, %f842;
	fma.rn.f32 	%f899, %f271, %f371, %f843;
	fma.rn.f32 	%f900, %f272, %f364, %f844;
	fma.rn.f32 	%f901, %f272, %f365, %f845;
	fma.rn.f32 	%f902, %f272, %f366, %f846;
	fma.rn.f32 	%f903, %f272, %f367, %f847;
	fma.rn.f32 	%f904, %f272, %f368, %f848;
	fma.rn.f32 	%f905, %f272, %f369, %f849;
	fma.rn.f32 	%f906, %f272, %f370, %f850;
	fma.rn.f32 	%f907, %f272, %f371, %f851;
	fma.rn.f32 	%f908, %f273, %f364, %f852;
	fma.rn.f32 	%f909, %f273, %f365, %f853;
	fma.rn.f32 	%f910, %f273, %f366, %f854;
	fma.rn.f32 	%f911, %f273, %f367, %f855;
	fma.rn.f32 	%f912, %f273, %f368, %f856;
	fma.rn.f32 	%f913, %f273, %f369, %f857;
	fma.rn.f32 	%f914, %f273, %f370, %f858;
	fma.rn.f32 	%f915, %f273, %f371, %f859;
	fma.rn.f32 	%f916, %f274, %f364, %f860;
	fma.rn.f32 	%f917, %f274, %f365, %f861;
	fma.rn.f32 	%f918, %f274, %f366, %f862;
	fma.rn.f32 	%f919, %f274, %f367, %f863;
	fma.rn.f32 	%f920, %f274, %f368, %f864;
	fma.rn.f32 	%f921, %f274, %f369, %f865;
	fma.rn.f32 	%f922, %f274, %f370, %f866;
	fma.rn.f32 	%f923, %f274, %f371, %f867;
	fma.rn.f32 	%f924, %f275, %f364, %f868;
	fma.rn.f32 	%f925, %f275, %f365, %f869;
	fma.rn.f32 	%f926, %f275, %f366, %f870;
	fma.rn.f32 	%f927, %f275, %f367, %f871;
	fma.rn.f32 	%f928, %f275, %f368, %f872;
	fma.rn.f32 	%f929, %f275, %f369, %f873;
	fma.rn.f32 	%f930, %f275, %f370, %f874;
	fma.rn.f32 	%f931, %f275, %f371, %f875;
	fma.rn.f32 	%f932, %f276, %f364, %f876;
	fma.rn.f32 	%f933, %f276, %f365, %f877;
	fma.rn.f32 	%f934, %f276, %f366, %f878;
	fma.rn.f32 	%f935, %f276, %f367, %f879;
	fma.rn.f32 	%f936, %f276, %f368, %f880;
	fma.rn.f32 	%f937, %f276, %f369, %f881;
	fma.rn.f32 	%f938, %f276, %f370, %f882;
	fma.rn.f32 	%f939, %f276, %f371, %f883;
	fma.rn.f32 	%f940, %f277, %f364, %f884;
	fma.rn.f32 	%f941, %f277, %f365, %f885;
	fma.rn.f32 	%f942, %f277, %f366, %f886;
	fma.rn.f32 	%f943, %f277, %f367, %f887;
	fma.rn.f32 	%f944, %f277, %f368, %f888;
	fma.rn.f32 	%f945, %f277, %f369, %f889;
	fma.rn.f32 	%f946, %f277, %f370, %f890;
	fma.rn.f32 	%f947, %f277, %f371, %f891;
	fma.rn.f32 	%f948, %f278, %f372, %f892;
	fma.rn.f32 	%f949, %f278, %f373, %f893;
	fma.rn.f32 	%f950, %f278, %f374, %f894;
	fma.rn.f32 	%f951, %f278, %f375, %f895;
	fma.rn.f32 	%f952, %f278, %f376, %f896;
	fma.rn.f32 	%f953, %f278, %f377, %f897;
	fma.rn.f32 	%f954, %f278, %f378, %f898;
	fma.rn.f32 	%f955, %f278, %f379, %f899;
	fma.rn.f32 	%f956, %f279, %f372, %f900;
	fma.rn.f32 	%f957, %f279, %f373, %f901;
	fma.rn.f32 	%f958, %f279, %f374, %f902;
	fma.rn.f32 	%f959, %f279, %f375, %f903;
	fma.rn.f32 	%f960, %f279, %f376, %f904;
	fma.rn.f32 	%f961, %f279, %f377, %f905;
	fma.rn.f32 	%f962, %f279, %f378, %f906;
	fma.rn.f32 	%f963, %f279, %f379, %f907;
	fma.rn.f32 	%f964, %f280, %f372, %f908;
	fma.rn.f32 	%f965, %f280, %f373, %f909;
	fma.rn.f32 	%f966, %f280, %f374, %f910;
	fma.rn.f32 	%f967, %f280, %f375, %f911;
	fma.rn.f32 	%f968, %f280, %f376, %f912;
	fma.rn.f32 	%f969, %f280, %f377, %f913;
	fma.rn.f32 	%f970, %f280, %f378, %f914;
	fma.rn.f32 	%f971, %f280, %f379, %f915;
	fma.rn.f32 	%f972, %f281, %f372, %f916;
	fma.rn.f32 	%f973, %f281, %f373, %f917;
	fma.rn.f32 	%f974, %f281, %f374, %f918;
	fma.rn.f32 	%f975, %f281, %f375, %f919;
	fma.rn.f32 	%f976, %f281, %f376, %f920;
	fma.rn.f32 	%f977, %f281, %f377, %f921;
	fma.rn.f32 	%f978, %f281, %f378, %f922;
	fma.rn.f32 	%f979, %f281, %f379, %f923;
	fma.rn.f32 	%f980, %f282, %f372, %f924;
	fma.rn.f32 	%f981, %f282, %f373, %f925;
	fma.rn.f32 	%f982, %f282, %f374, %f926;
	fma.rn.f32 	%f983, %f282, %f375, %f927;
	fma.rn.f32 	%f984, %f282, %f376, %f928;
	fma.rn.f32 	%f985, %f282, %f377, %f929;
	fma.rn.f32 	%f986, %f282, %f378, %f930;
	fma.rn.f32 	%f987, %f282, %f379, %f931;
	fma.rn.f32 	%f988, %f283, %f372, %f932;
	fma.rn.f32 	%f989, %f283, %f373, %f933;
	fma.rn.f32 	%f990, %f283, %f374, %f934;
	fma.rn.f32 	%f991, %f283, %f375, %f935;
	fma.rn.f32 	%f992, %f283, %f376, %f936;
	fma.rn.f32 	%f993, %f283, %f377, %f937;
	fma.rn.f32 	%f994, %f283, %f378, %f938;
	fma.rn.f32 	%f995, %f283, %f379, %f939;
	fma.rn.f32 	%f996, %f284, %f372, %f940;
	fma.rn.f32 	%f997, %f284, %f373, %f941;
	fma.rn.f32 	%f998, %f284, %f374, %f942;
	fma.rn.f32 	%f999, %f284, %f375, %f943;
	fma.rn.f32 	%f1000, %f284, %f376, %f944;
	fma.rn.f32 	%f1001, %f284, %f377, %f945;
	fma.rn.f32 	%f1002, %f284, %f378, %f946;
	fma.rn.f32 	%f1003, %f284, %f379, %f947;
	fma.rn.f32 	%f1124, %f285, %f380, %f948;
	fma.rn.f32 	%f1117, %f285, %f381, %f949;
	fma.rn.f32 	%f1110, %f285, %f382, %f950;
	fma.rn.f32 	%f1103, %f285, %f383, %f951;
	fma.rn.f32 	%f1096, %f285, %f384, %f952;
	fma.rn.f32 	%f1089, %f285, %f385, %f953;
	fma.rn.f32 	%f1082, %f285, %f386, %f954;
	fma.rn.f32 	%f1075, %f285, %f387, %f955;
	fma.rn.f32 	%f1123, %f286, %f380, %f956;
	fma.rn.f32 	%f1116, %f286, %f381, %f957;
	fma.rn.f32 	%f1109, %f286, %f382, %f958;
	fma.rn.f32 	%f1102, %f286, %f383, %f959;
	fma.rn.f32 	%f1095, %f286, %f384, %f960;
	fma.rn.f32 	%f1088, %f286, %f385, %f961;
	fma.rn.f32 	%f1081, %f286, %f386, %f962;
	fma.rn.f32 	%f1074, %f286, %f387, %f963;
	fma.rn.f32 	%f1122, %f287, %f380, %f964;
	fma.rn.f32 	%f1115, %f287, %f381, %f965;
	fma.rn.f32 	%f1108, %f287, %f382, %f966;
	fma.rn.f32 	%f1101, %f287, %f383, %f967;
	fma.rn.f32 	%f1094, %f287, %f384, %f968;
	fma.rn.f32 	%f1087, %f287, %f385, %f969;
	fma.rn.f32 	%f1080, %f287, %f386, %f970;
	fma.rn.f32 	%f1073, %f287, %f387, %f971;
	fma.rn.f32 	%f1121, %f288, %f380, %f972;
	fma.rn.f32 	%f1114, %f288, %f381, %f973;
	fma.rn.f32 	%f1107, %f288, %f382, %f974;
	fma.rn.f32 	%f1100, %f288, %f383, %f975;
	fma.rn.f32 	%f1093, %f288, %f384, %f976;
	fma.rn.f32 	%f1086, %f288, %f385, %f977;
	fma.rn.f32 	%f1079, %f288, %f386, %f978;
	fma.rn.f32 	%f1072, %f288, %f387, %f979;
	fma.rn.f32 	%f1120, %f289, %f380, %f980;
	fma.rn.f32 	%f1113, %f289, %f381, %f981;
	fma.rn.f32 	%f1106, %f289, %f382, %f982;
	fma.rn.f32 	%f1099, %f289, %f383, %f983;
	fma.rn.f32 	%f1092, %f289, %f384, %f984;
	fma.rn.f32 	%f1085, %f289, %f385, %f985;
	fma.rn.f32 	%f1078, %f289, %f386, %f986;
	fma.rn.f32 	%f1071, %f289, %f387, %f987;
	fma.rn.f32 	%f1119, %f290, %f380, %f988;
	fma.rn.f32 	%f1112, %f290, %f381, %f989;
	fma.rn.f32 	%f1105, %f290, %f382, %f990;
	fma.rn.f32 	%f1098, %f290, %f383, %f991;
	fma.rn.f32 	%f1091, %f290, %f384, %f992;
	fma.rn.f32 	%f1084, %f290, %f385, %f993;
	fma.rn.f32 	%f1077, %f290, %f386, %f994;
	fma.rn.f32 	%f1070, %f290, %f387, %f995;
	fma.rn.f32 	%f1118, %f291, %f380, %f996;
	fma.rn.f32 	%f1111, %f291, %f381, %f997;
	fma.rn.f32 	%f1104, %f291, %f382, %f998;
	fma.rn.f32 	%f1097, %f291, %f383, %f999;
	fma.rn.f32 	%f1090, %f291, %f384, %f1000;
	fma.rn.f32 	%f1083, %f291, %f385, %f1001;
	fma.rn.f32 	%f1076, %f291, %f386, %f1002;
	fma.rn.f32 	%f1069, %f291, %f387, %f1003;
	add.s32 	%r159, %r159, 1;
	setp.ne.s32 	%p102, %r159, 3;
	@%p102 bra 	$L__BB0_2;
	add.s32 	%r158, %r158, 1;
	setp.ne.s32 	%p103, %r158, 16;
	@%p103 bra 	$L__BB0_1;
	ld.param.u64 	%rd20, [conv_64_32_56_56_param_2];
	cvta.to.global.u64 	%rd15, %rd20;
	add.s32 	%r157, %r14, %r120;
	mul.wide.u32 	%rd16, %r157, 4;
	add.s64 	%rd17, %rd15, %rd16;
	st.global.f32 	[%rd17], %f1124;
	st.global.f32 	[%rd17+50176], %f1117;
	st.global.f32 	[%rd17+100352], %f1110;
	st.global.f32 	[%rd17+150528], %f1103;
	st.global.f32 	[%rd17+200704], %f1096;
	st.global.f32 	[%rd17+250880], %f1089;
	st.global.f32 	[%rd17+301056], %f1082;
	st.global.f32 	[%rd17+351232], %f1075;
	st.global.f32 	[%rd17+4], %f1123;
	st.global.f32 	[%rd17+50180], %f1116;
	st.global.f32 	[%rd17+100356], %f1109;
	st.global.f32 	[%rd17+150532], %f1102;
	st.global.f32 	[%rd17+200708], %f1095;
	st.global.f32 	[%rd17+250884], %f1088;
	st.global.f32 	[%rd17+301060], %f1081;
	st.global.f32 	[%rd17+351236], %f1074;
	st.global.f32 	[%rd17+8], %f1122;
	st.global.f32 	[%rd17+50184], %f1115;
	st.global.f32 	[%rd17+100360], %f1108;
	st.global.f32 	[%rd17+150536], %f1101;
	st.global.f32 	[%rd17+200712], %f1094;
	st.global.f32 	[%rd17+250888], %f1087;
	st.global.f32 	[%rd17+301064], %f1080;
	st.global.f32 	[%rd17+351240], %f1073;
	st.global.f32 	[%rd17+12], %f1121;
	st.global.f32 	[%rd17+50188], %f1114;
	st.global.f32 	[%rd17+100364], %f1107;
	st.global.f32 	[%rd17+150540], %f1100;
	st.global.f32 	[%rd17+200716], %f1093;
	st.global.f32 	[%rd17+250892], %f1086;
	st.global.f32 	[%rd17+301068], %f1079;
	st.global.f32 	[%rd17+351244], %f1072;
	st.global.f32 	[%rd17+16], %f1120;
	st.global.f32 	[%rd17+50192], %f1113;
	st.global.f32 	[%rd17+100368], %f1106;
	st.global.f32 	[%rd17+150544], %f1099;
	st.global.f32 	[%rd17+200720], %f1092;
	st.global.f32 	[%rd17+250896], %f1085;
	st.global.f32 	[%rd17+301072], %f1078;
	st.global.f32 	[%rd17+351248], %f1071;
	st.global.f32 	[%rd17+20], %f1119;
	st.global.f32 	[%rd17+50196], %f1112;
	st.global.f32 	[%rd17+100372], %f1105;
	st.global.f32 	[%rd17+150548], %f1098;
	st.global.f32 	[%rd17+200724], %f1091;
	st.global.f32 	[%rd17+250900], %f1084;
	st.global.f32 	[%rd17+301076], %f1077;
	st.global.f32 	[%rd17+351252], %f1070;
	st.global.f32 	[%rd17+24], %f1118;
	st.global.f32 	[%rd17+50200], %f1111;
	st.global.f32 	[%rd17+100376], %f1104;
	st.global.f32 	[%rd17+150552], %f1097;
	st.global.f32 	[%rd17+200728], %f1090;
	st.global.f32 	[%rd17+250904], %f1083;
	st.global.f32 	[%rd17+301080], %f1076;
	st.global.f32 	[%rd17+351256], %f1069;
	ret;

}
	// .globl	conv_32_32_56_56
.visible .entry conv_32_32_56_56(
	.param .u64 .ptr .align 1 conv_32_32_56_56_param_0,
	.param .u64 .ptr .align 1 conv_32_32_56_56_param_1,
	.param .u64 .ptr .align 1 conv_32_32_56_56_param_2
)
{
	.reg .pred 	%p<433>;
	.reg .b16 	%rs<611>;
	.reg .b32 	%r<676>;
	.reg .b32 	%f<586>;
	.reg .b64 	%rd<86>;
	// demoted variable
	.shared .align 4 .b8 _ZZ16conv_32_32_56_56E15pad_temp_shared[16128];
	// demoted variable
	.shared .align 4 .b8 _ZZ16conv_32_32_56_56E13kernel_shared[12288];
	mov.u32 	%r143, %ctaid.y;
	mul.lo.s32 	%r144, %r143, 7;
	mov.u32 	%r145, %tid.y;
	mov.u32 	%r146, %tid.z;
	shl.b32 	%r147, %r146, 1;
	shl.b32 	%r148, %r146, 6;
	cvt.u16.u32 	%rs1, %r145;
	mul.lo.s16 	%rs2, %rs1, 36;
	shr.u16 	%rs3, %rs2, 1;
	mul.hi.u16 	%rs4, %rs3, -32247;
	shr.u16 	%rs5, %rs4, 5;
	mul.lo.s16 	%rs6, %rs5, 126;
	sub.s16 	%rs7, %rs2, %rs6;
	and.b16  	%rs8, %rs7, 254;
	shr.u16 	%rs9, %rs8, 1;
	mul.lo.s16 	%rs10, %rs9, 147;
	shr.u16 	%rs11, %rs10, 10;
	cvt.u32.u16 	%r149, %rs11;
	or.b32  	%r150, %r144, %r149;
	setp.ne.s32 	%p37, %r150, 0;
	add.s32 	%r151, %r144, %r149;
	setp.lt.u32 	%p38, %r151, 57;
	and.pred  	%p1, %p37, %p38;
	mul.hi.u16 	%rs12, %rs3, 18725;
	shr.u16 	%rs13, %rs12, 1;
	mul.lo.s16 	%rs14, %rs13, 14;
	sub.s16 	%rs15, %rs2, %rs14;
	cvt.u32.u16 	%r1, %rs15;
	mul.wide.u16 	%r153, %rs11, 56;
	mul.wide.u16 	%r154, %rs5, 3136;
	or.b32  	%r155, %r154, %r1;
	add.s32 	%r2, %r155, %r153;
	or.b16  	%rs16, %rs2, 1;
	sub.s16 	%rs17, %rs16, %rs6;
	and.b16  	%rs18, %rs17, 254;
	shr.u16 	%rs19, %rs18, 1;
	mul.lo.s16 	%rs20, %rs19, 147;
	shr.u16 	%rs21, %rs20, 10;
	cvt.u32.u16 	%r156, %rs21;
	or.b32  	%r157, %r144, %r156;
	setp.ne.s32 	%p39, %r157, 0;
	add.s32 	%r158, %r144, %r156;
	setp.lt.u32 	%p40, %r158, 57;
	and.pred  	%p2, %p39, %p40;
	sub.s16 	%rs22, %rs16, %rs14;
	cvt.u32.u16 	%r160, %rs22;
	sub.s32 	%r3, 57, %r160;
	mul.wide.u16 	%r161, %rs21, 56;
	or.b32  	%r162, %r154, %r160;
	add.s32 	%r4, %r162, %r161;
	or.b16  	%rs23, %rs2, 2;
	shr.u16 	%rs24, %rs23, 1;
	mul.hi.u16 	%rs25, %rs24, -32247;
	shr.u16 	%rs26, %rs25, 5;
	mul.lo.s16 	%rs27, %rs26, 126;
	sub.s16 	%rs28, %rs23, %rs27;
	and.b16  	%rs29, %rs28, 254;
	shr.u16 	%rs30, %rs29, 1;
	mul.lo.s16 	%rs31, %rs30, 147;
	shr.u16 	%rs32, %rs31, 10;
	cvt.u32.u16 	%r163, %rs32;
	or.b32  	%r164, %r144, %r163;
	setp.ne.s32 	%p41, %r164, 0;
	add.s32 	%r165, %r144, %r163;
	setp.lt.u32 	%p42, %r165, 57;
	and.pred  	%p3, %p41, %p42;
	mul.hi.u16 	%rs33, %rs24, 18725;
	shr.u16 	%rs34, %rs33, 1;
	mul.lo.s16 	%rs35, %rs34, 14;
	sub.s16 	%rs36, %rs23, %rs35;
	cvt.u32.u16 	%r5, %rs36;
	mul.wide.u16 	%r167, %rs26, 3136;
	mul.wide.u16 	%r168, %rs32, 56;
	or.b32  	%r169, %r167, %r5;
	add.s32 	%r6, %r169, %r168;
	or.b16  	%rs37, %rs2, 3;
	shr.u16 	%rs38, %rs37, 1;
	mul.hi.u16 	%rs39, %rs38, -32247;
	shr.u16 	%rs40, %rs39, 5;
	mul.lo.s16 	%rs41, %rs40, 126;
	sub.s16 	%rs42, %rs37, %rs41;
	and.b16  	%rs43, %rs42, 254;
	shr.u16 	%rs44, %rs43, 1;
	mul.lo.s16 	%rs45, %rs44, 147;
	shr.u16 	%rs46, %rs45, 10;
	cvt.u32.u16 	%r170, %rs46;
	or.b32  	%r171, %r144, %r170;
	setp.ne.s32 	%p43, %r171, 0;
	add.s32 	%r172, %r144, %r170;
	setp.lt.u32 	%p44, %r172, 57;
	and.pred  	%p4, %p43, %p44;
	mul.hi.u16 	%rs47, %rs38, 18725;
	shr.u16 	%rs48, %rs47, 1;
	mul.lo.s16 	%rs49, %rs48, 14;
	sub.s16 	%rs50, %rs37, %rs49;
	cvt.u32.u16 	%r174, %rs50;
	sub.s32 	%r7, 57, %r174;
	mul.wide.u16 	%r175, %rs40, 3136;
	mul.wide.u16 	%r176, %rs46, 56;
	or.b32  	%r177, %r175, %r174;
	add.s32 	%r8, %r177, %r176;
	add.s16 	%rs51, %rs2, 4;
	shr.u16 	%rs52, %rs51, 1;
	mul.hi.u16 	%rs53, %rs52, -32247;
	shr.u16 	%rs54, %rs53, 5;
	mul.lo.s16 	%rs55, %rs54, 126;
	sub.s16 	%rs56, %rs51, %rs55;
	and.b16  	%rs57, %rs56, 254;
	shr.u16 	%rs58, %rs57, 1;
	mul.lo.s16 	%rs59, %rs58, 147;
	shr.u16 	%rs60, %rs59, 10;
	cvt.u32.u16 	%r178, %rs60;
	or.b32  	%r179, %r144, %r178;
	setp.ne.s32 	%p45, %r179, 0;
	add.s32 	%r180, %r144, %r178;
	setp.lt.u32 	%p46, %r180, 57;
	and.pred  	%p5, %p45, %p46;
	mul.hi.u16 	%rs61, %rs52, 18725;
	shr.u16 	%rs62, %rs61, 1;
	mul.lo.s16 	%rs63, %rs62, 14;
	sub.s16 	%rs64, %rs51, %rs63;
	cvt.u32.u16 	%r9, %rs64;
	mul.wide.u16 	%r182, %rs54, 3136;
	mul.wide.u16 	%r183, %rs60, 56;
	or.b32  	%r184, %r182, %r9;
	add.s32 	%r10, %r184, %r183;
	add.s16 	%rs65, %rs2, 5;
	shr.u16 	%rs66, %rs65, 1;
	mul.hi.u16 	%rs67, %rs66, -32247;
	shr.u16 	%rs68, %rs67, 5;
	mul.lo.s16 	%rs69, %rs68, 126;
	sub.s16 	%rs70, %rs65, %rs69;
	and.b16  	%rs71, %rs70, 254;
	shr.u16 	%rs72, %rs71, 1;
	mul.lo.s16 	%rs73, %rs72, 147;
	shr.u16 	%rs74, %rs73, 10;
	cvt.u32.u16 	%r185, %rs74;
	or.b32  	%r186, %r144, %r185;
	setp.ne.s32 	%p47, %r186, 0;
	add.s32 	%r187, %r144, %r185;
	setp.lt.u32 	%p48, %r187, 57;
	and.pred  	%p6, %p47, %p48;
	mul.hi.u16 	%rs75, %rs66, 18725;
	shr.u16 	%rs76, %rs75, 1;
	mul.lo.s16 	%rs77, %rs76, 14;
	sub.s16 	%rs78, %rs65, %rs77;
	cvt.u32.u16 	%r189, %rs78;
	sub.s32 	%r11, 57, %r189;
	mul.wide.u16 	%r190, %rs68, 3136;
	mul.wide.u16 	%r191, %rs74, 56;
	or.b32  	%r192, %r190, %r189;
	add.s32 	%r12, %r192, %r191;
	add.s16 	%rs79, %rs2, 6;
	shr.u16 	%rs80, %rs79, 1;
	mul.hi.u16 	%rs81, %rs80, -32247;
	shr.u16 	%rs82, %rs81, 5;
	mul.lo.s16 	%rs83, %rs82, 126;
	sub.s16 	%rs84, %rs79, %rs83;
	and.b16  	%rs85, %rs84, 254;
	shr.u16 	%rs86, %rs85, 1;
	mul.lo.s16 	%rs87, %rs86, 147;
	shr.u16 	%rs88, %rs87, 10;
	cvt.u32.u16 	%r193, %rs88;
	or.b32  	%r194, %r144, %r193;
	setp.ne.s32 	%p49, %r194, 0;
	add.s32 	%r195, %r144, %r193;
	setp.lt.u32 	%p50, %r195, 57;
	and.pred  	%p7, %p49, %p50;
	mul.hi.u16 	%rs89, %rs80, 18725;
	shr.u16 	%rs90, %rs89, 1;
	mul.lo.s16 	%rs91, %rs90, 14;
	sub.s16 	%rs92, %rs79, %rs91;
	cvt.u32.u16 	%r13, %rs92;
	mul.wide.u16 	%r197, %rs82, 3136;
	mul.wide.u16 	%r198, %rs88, 56;
	or.b32  	%r199, %r197, %r13;
	add.s32 	%r14, %r199, %r198;
	add.s16 	%rs93, %rs2, 7;
	shr.u16 	%rs94, %rs93, 1;
	mul.hi.u16 	%rs95, %rs94, -32247;
	shr.u16 	%rs96, %rs95, 5;
	mul.lo.s16 	%rs97, %rs96, 126;
	sub.s16 	%rs98, %rs93, %rs97;
	and.b16  	%rs99, %rs98, 254;
	shr.u16 	%rs100, %rs99, 1;
	mul.lo.s16 	%rs101, %rs100, 147;
	shr.u16 	%rs102, %rs101, 10;
	cvt.u32.u16 	%r200, %rs102;
	or.b32  	%r201, %r144, %r200;
	setp.ne.s32 	%p51, %r201, 0;
	add.s32 	%r202, %r144, %r200;
	setp.lt.u32 	%p52, %r202, 57;
	and.pred  	%p8, %p51, %p52;
	mul.hi.u16 	%rs103, %rs94, 18725;
	shr.u16 	%rs104, %rs103, 1;
	mul.lo.s16 	%rs105, %rs104, 14;
	sub.s16 	%rs106, %rs93, %rs105;
	cvt.u32.u16 	%r204, %rs106;
	sub.s32 	%r15, 57, %r204;
	mul.wide.u16 	%r205, %rs96, 3136;
	mul.wide.u16 	%r206, %rs102, 56;
	or.b32  	%r207, %r205, %r204;
	add.s32 	%r16, %r207, %r206;
	add.s16 	%rs107, %rs2, 8;
	shr.u16 	%rs108, %rs107, 1;
	mul.hi.u16 	%rs109, %rs108, -32247;
	shr.u16 	%rs110, %rs109, 5;
	mul.lo.s16 	%rs111, %rs110, 126;
	sub.s16 	%rs112, %rs107, %rs111;
	and.b16  	%rs113, %rs112, 254;
	shr.u16 	%rs114, %rs113, 1;
	mul.lo.s16 	%rs115, %rs114, 147;
	shr.u16 	%rs116, %rs115, 10;
	cvt.u32.u16 	%r208, %rs116;
	or.b32  	%r209, %r144, %r208;
	setp.ne.s32 	%p53, %r209, 0;
	add.s32 	%r210, %r144, %r208;
	setp.lt.u32 	%p54, %r210, 57;
	and.pred  	%p9, %p53, %p54;
	mul.hi.u16 	%rs117, %rs108, 18725;
	shr.u16 	%rs118, %rs117, 1;
	mul.lo.s16 	%rs119, %rs118, 14;
	sub.s16 	%rs120, %rs107, %rs119;
	cvt.u32.u16 	%r17, %rs120;
	mul.wide.u16 	%r212, %rs110, 3136;
	mul.wide.u16 	%r213, %rs116, 56;
	or.b32  	%r214, %r212, %r17;
	add.s32 	%r18, %r214, %r213;
	add.s16 	%rs121, %rs2, 9;
	shr.u16 	%rs122, %rs121, 1;
	mul.hi.u16 	%rs123, %rs122, -32247;
	shr.u16 	%rs124, %rs123, 5;
	mul.lo.s16 	%rs125, %rs124, 126;
	sub.s16 	%rs126, %rs121, %rs125;
	and.b16  	%rs127, %rs126, 254;
	shr.u16 	%rs128, %rs127, 1;
	mul.lo.s16 	%rs129, %rs128, 147;
	shr.u16 	%rs130, %rs129, 10;
	cvt.u32.u16 	%r215, %rs130;
	or.b32  	%r216, %r144, %r215;
	setp.ne.s32 	%p55, %r216, 0;
	add.s32 	%r217, %r144, %r215;
	setp.lt.u32 	%p56, %r217, 57;
	and.pred  	%p10, %p55, %p56;
	mul.hi.u16 	%rs131, %rs122, 18725;
	shr.u16 	%rs132, %rs131, 1;
	mul.lo.s16 	%rs133, %rs132, 14;
	sub.s16 	%rs134, %rs121, %rs133;
	cvt.u32.u16 	%r219, %rs134;
	sub.s32 	%r19, 57, %r219;
	mul.wide.u16 	%r220, %rs124, 3136;
	mul.wide.u16 	%r221, %rs130, 56;
	or.b32  	%r222, %r220, %r219;
	add.s32 	%r20, %r222, %r221;
	add.s16 	%rs135, %rs2, 10;
	shr.u16 	%rs136, %rs135, 1;
	mul.hi.u16 	%rs137, %rs136, -32247;
	shr.u16 	%rs138, %rs137, 5;
	mul.lo.s16 	%rs139, %rs138, 126;
	sub.s16 	%rs140, %rs135, %rs139;
	and.b16  	%rs141, %rs140, 254;
	shr.u16 	%rs142, %rs141, 1;
	mul.lo.s16 	%rs143, %rs142, 147;
	shr.u16 	%rs144, %rs143, 10;
	cvt.u32.u16 	%r223, %rs144;
	or.b32  	%r224, %r144, %r223;
	setp.ne.s32 	%p57, %r224, 0;
	add.s32 	%r225, %r144, %r223;
	setp.lt.u32 	%p58, %r225, 57;
	and.pred  	%p11, %p57, %p58;
	mul.hi.u16 	%rs145, %rs136, 18725;
	shr.u16 	%rs146, %rs145, 1;
	mul.lo.s16 	%rs147, %rs146, 14;
	sub.s16 	%rs148, %rs135, %rs147;
	cvt.u32.u16 	%r21, %rs148;
	mul.wide.u16 	%r227, %rs138, 3136;
	mul.wide.u16 	%r228, %rs144, 56;
	or.b32  	%r229, %r227, %r21;
	add.s32 	%r22, %r229, %r228;
	add.s16 	%rs149, %rs2, 11;
	shr.u16 	%rs150, %rs149, 1;
	mul.hi.u16 	%rs151, %rs150, -32247;
	shr.u16 	%rs152, %rs151, 5;
	mul.lo.s16 	%rs153, %rs152, 126;
	sub.s16 	%rs154, %rs149, %rs153;
	and.b16  	%rs155, %rs154, 254;
	shr.u16 	%rs156, %rs155, 1;
	mul.lo.s16 	%rs157, %rs156, 147;
	shr.u16 	%rs158, %rs157, 10;
	cvt.u32.u16 	%r230, %rs158;
	or.b32  	%r231, %r144, %r230;
	setp.ne.s32 	%p59, %r231, 0;
	add.s32 	%r232, %r144, %r230;
	setp.lt.u32 	%p60, %r232, 57;
	and.pred  	%p12, %p59, %p60;
	mul.hi.u16 	%rs159, %rs150, 18725;
	shr.u16 	%rs160, %rs159, 1;
	mul.lo.s16 	%rs161, %rs160, 14;
	sub.s16 	%rs162, %rs149, %rs161;
	cvt.u32.u16 	%r234, %rs162;
	sub.s32 	%r23, 57, %r234;
	mul.wide.u16 	%r235, %rs152, 3136;
	mul.wide.u16 	%r236, %rs158, 56;
	or.b32  	%r237, %r235, %r234;
	add.s32 	%r24, %r237, %r236;
	add.s16 	%rs163, %rs2, 12;
	shr.u16 	%rs164, %rs163, 1;
	mul.hi.u16 	%rs165, %rs164, -32247;
	shr.u16 	%rs166, %rs165, 5;
	mul.lo.s16 	%rs167, %rs166, 126;
	sub.s16 	%rs168, %rs163, %rs167;
	and.b16  	%rs169, %rs168, 254;
	shr.u16 	%rs170, %rs169, 1;
	mul.lo.s16 	%rs171, %rs170, 147;
	shr.u16 	%rs172, %rs171, 10;
	cvt.u32.u16 	%r238, %rs172;
	or.b32  	%r239, %r144, %r238;
	setp.ne.s32 	%p61, %r239, 0;
	add.s32 	%r240, %r144, %r238;
	setp.lt.u32 	%p62, %r240, 57;
	and.pred  	%p13, %p61, %p62;
	mul.hi.u16 	%rs173, %rs164, 18725;
	shr.u16 	%rs174, %rs173, 1;
	mul.lo.s16 	%rs175, %rs174, 14;
	sub.s16 	%rs176, %rs163, %rs175;
	cvt.u32.u16 	%r25, %rs176;
	mul.wide.u16 	%r242, %rs166, 3136;
	mul.wide.u16 	%r243, %rs172, 56;
	or.b32  	%r244, %r242, %r25;
	add.s32 	%r26, %r244, %r243;
	add.s16 	%rs177, %rs2, 13;
	shr.u16 	%rs178, %rs177, 1;
	mul.hi.u16 	%rs179, %rs178, -32247;
	shr.u16 	%rs180, %rs179, 5;
	mul.lo.s16 	%rs181, %rs180, 126;
	sub.s16 	%rs182, %rs177, %rs181;
	and.b16  	%rs183, %rs182, 254;
	shr.u16 	%rs184, %rs183, 1;
	mul.lo.s16 	%rs185, %rs184, 147;
	shr.u16 	%rs186, %rs185, 10;
	cvt.u32.u16 	%r245, %rs186;
	or.b32  	%r246, %r144, %r245;
	setp.ne.s32 	%p63, %r246, 0;
	add.s32 	%r247, %r144, %r245;
	setp.lt.u32 	%p64, %r247, 57;
	and.pred  	%p14, %p63, %p64;
	mul.hi.u16 	%rs187, %rs178, 18725;
	shr.u16 	%rs188, %rs187, 1;
	mul.lo.s16 	%rs189, %rs188, 14;
	sub.s16 	%rs190, %rs177, %rs189;
	cvt.u32.u16 	%r249, %rs190;
	sub.s32 	%r27, 57, %r249;
	mul.wide.u16 	%r250, %rs180, 3136;
	mul.wide.u16 	%r251, %rs186, 56;
	or.b32  	%r252, %r250, %r249;
	add.s32 	%r28, %r252, %r251;
	add.s16 	%rs191, %rs2, 14;
	shr.u16 	%rs192, %rs191, 1;
	mul.hi.u16 	%rs193, %rs192, -32247;
	shr.u16 	%rs194, %rs193, 5;
	mul.lo.s16 	%rs195, %rs194, 126;
	sub.s16 	%rs196, %rs191, %rs195;
	and.b16  	%rs197, %rs196, 254;
	shr.u16 	%rs198, %rs197, 1;
	mul.lo.s16 	%rs199, %rs198, 147;
	shr.u16 	%rs200, %rs199, 10;
	cvt.u32.u16 	%r253, %rs200;
	or.b32  	%r254, %r144, %r253;
	setp.ne.s32 	%p65, %r254, 0;
	add.s32 	%r255, %r144, %r253;
	setp.lt.u32 	%p66, %r255, 57;
	and.pred  	%p15, %p65, %p66;
	mul.hi.u16 	%rs201, %rs192, 18725;
	shr.u16 	%rs202, %rs201, 1;
	mul.lo.s16 	%rs203, %rs202, 14;
	sub.s16 	%rs204, %rs191, %rs203;
	cvt.u32.u16 	%r29, %rs204;
	mul.wide.u16 	%r257, %rs194, 3136;
	mul.wide.u16 	%r258, %rs200, 56;
	or.b32  	%r259, %r257, %r29;
	add.s32 	%r30, %r259, %r258;
	add.s16 	%rs205, %rs2, 15;
	shr.u16 	%rs206, %rs205, 1;
	mul.hi.u16 	%rs207, %rs206, -32247;
	shr.u16 	%rs208, %rs207, 5;
	mul.lo.s16 	%rs209, %rs208, 126;
	sub.s16 	%rs210, %rs205, %rs209;
	and.b16  	%rs211, %rs210, 254;
	shr.u16 	%rs212, %rs211, 1;
	mul.lo.s16 	%rs213, %rs212, 147;
	shr.u16 	%rs214, %rs213, 10;
	cvt.u32.u16 	%r260, %rs214;
	or.b32  	%r261, %r144, %r260;
	setp.ne.s32 	%p67, %r261, 0;
	add.s32 	%r262, %r144, %r260;
	setp.lt.u32 	%p68, %r262, 57;
	and.pred  	%p16, %p67, %p68;
	mul.hi.u16 	%rs215, %rs206, 18725;
	shr.u16 	%rs216, %rs215, 1;
	mul.lo.s16 	%rs217, %rs216, 14;
	sub.s16 	%rs218, %rs205, %rs217;
	cvt.u32.u16 	%r264, %rs218;
	sub.s32 	%r31, 57, %r264;
	mul.wide.u16 	%r265, %rs208, 3136;
	mul.wide.u16 	%r266, %rs214, 56;
	or.b32  	%r267, %r265, %r264;
	add.s32 	%r32, %r267, %r266;
	add.s16 	%rs219, %rs2, 16;
	shr.u16 	%rs220, %rs219, 1;
	mul.hi.u16 	%rs221, %rs220, -32247;
	shr.u16 	%rs222, %rs221, 5;
	mul.lo.s16 	%rs223, %rs222, 126;
	sub.s16 	%rs224, %rs219, %rs223;
	and.b16  	%rs225, %rs224, 254;
	shr.u16 	%rs226, %rs225, 1;
	mul.lo.s16 	%rs227, %rs226, 147;
	shr.u16 	%rs228, %rs227, 10;
	cvt.u32.u16 	%r268, %rs228;
	or.b32  	%r269, %r144, %r268;
	setp.ne.s32 	%p69, %r269, 0;
	add.s32 	%r270, %r144, %r268;
	setp.lt.u32 	%p70, %r270, 57;
	and.pred  	%p17, %p69, %p70;
	mul.hi.u16 	%rs229, %rs220, 18725;
	shr.u16 	%rs230, %rs229, 1;
	mul.lo.s16 	%rs231, %rs230, 14;
	sub.s16 	%rs232, %rs219, %rs231;
	cvt.u32.u16 	%r33, %rs232;
	mul.wide.u16 	%r272, %rs222, 3136;
	mul.wide.u16 	%r273, %rs228, 56;
	or.b32  	%r274, %r272, %r33;
	add.s32 	%r34, %r274, %r273;
	add.s16 	%rs233, %rs2, 17;
	shr.u16 	%rs234, %rs233, 1;
	mul.hi.u16 	%rs235, %rs234, -32247;
	shr.u16 	%rs236, %rs235, 5;
	mul.lo.s16 	%rs237, %rs236, 126;
	sub.s16 	%rs238, %rs233, %rs237;
	and.b16  	%rs239, %rs238, 254;
	shr.u16 	%rs240, %rs239, 1;
	mul.lo.s16 	%rs241, %rs240, 147;
	shr.u16 	%rs242, %rs241, 10;
	cvt.u32.u16 	%r275, %rs242;
	or.b32  	%r276, %r144, %r275;
	setp.ne.s32 	%p71, %r276, 0;
	add.s32 	%r277, %r144, %r275;
	setp.lt.u32 	%p72, %r277, 57;
	and.pred  	%p18, %p71, %p72;
	mul.hi.u16 	%rs243, %rs234, 18725;
	shr.u16 	%rs244, %rs243, 1;
	mul.lo.s16 	%rs245, %rs244, 14;
	sub.s16 	%rs246, %rs233, %rs245;
	cvt.u32.u16 	%r279, %rs246;
	sub.s32 	%r35, 57, %r279;
	mul.wide.u16 	%r280, %rs236, 3136;
	mul.wide.u16 	%r281, %rs242, 56;
	or.b32  	%r282, %r280, %r279;
	add.s32 	%r36, %r282, %r281;
	add.s16 	%rs247, %rs2, 18;
	shr.u16 	%rs248, %rs247, 1;
	mul.hi.u16 	%rs249, %rs248, -32247;
	shr.u16 	%rs250, %rs249, 5;
	mul.lo.s16 	%rs251, %rs250, 126;
	sub.s16 	%rs252, %rs247, %rs251;
	and.b16  	%rs253, %rs252, 254;
	shr.u16 	%rs254, %rs253, 1;
	mul.lo.s16 	%rs255, %rs254, 147;
	shr.u16 	%rs256, %rs255, 10;
	cvt.u32.u16 	%r283, %rs256;
	or.b32  	%r284, %r144, %r283;
	setp.ne.s32 	%p73, %r284, 0;
	add.s32 	%r285, %r144, %r283;
	setp.lt.u32 	%p74, %r285, 57;
	and.pred  	%p19, %p73, %p74;
	mul.hi.u16 	%rs257, %rs248, 18725;
	shr.u16 	%rs258, %rs257, 1;
	mul.lo.s16 	%rs259, %rs258, 14;
	sub.s16 	%rs260, %rs247, %rs259;
	cvt.u32.u16 	%r37, %rs260;
	mul.wide.u16 	%r287, %rs250, 3136;
	mul.wide.u16 	%r288, %rs256, 56;
	or.b32  	%r289, %r287, %r37;
	add.s32 	%r38, %r289, %r288;
	add.s16 	%rs261, %rs2, 19;
	shr.u16 	%rs262, %rs261, 1;
	mul.hi.u16 	%rs263, %rs262, -32247;
	shr.u16 	%rs264, %rs263, 5;
	mul.lo.s16 	%rs265, %rs264, 126;
	sub.s16 	%rs266, %rs261, %rs265;
	and.b16  	%rs267, %rs266, 254;
	shr.u16 	%rs268, %rs267, 1;
	mul.lo.s16 	%rs269, %rs268, 147;
	shr.u16 	%rs270, %rs269, 10;
	cvt.u32.u16 	%r290, %rs270;
	or.b32  	%r291, %r144, %r290;
	setp.ne.s32 	%p75, %r291, 0;
	add.s32 	%r292, %r144, %r290;
	setp.lt.u32 	%p76, %r292, 57;
	and.pred  	%p20, %p75, %p76;
	mul.hi.u16 	%rs271, %rs262, 18725;
	shr.u16 	%rs272, %rs271, 1;
	mul.lo.s16 	%rs273, %rs272, 14;
	sub.s16 	%rs274, %rs261, %rs273;
	cvt.u32.u16 	%r294, %rs274;
	sub.s32 	%r39, 57, %r294;
	mul.wide.u16 	%r295, %rs264, 3136;
	mul.wide.u16 	%r296, %rs270, 56;
	or.b32  	%r297, %r295, %r294;
	add.s32 	%r40, %r297, %r296;
	add.s16 	%rs275, %rs2, 20;
	shr.u16 	%rs276, %rs275, 1;
	mul.hi.u16 	%rs277, %rs276, -32247;
	shr.u16 	%rs278, %rs277, 5;
	mul.lo.s16 	%rs279, %rs278, 126;
	sub.s16 	%rs280, %rs275, %rs279;
	and.b16  	%rs281, %rs280, 254;
	shr.u16 	%rs282, %rs281, 1;
	mul.lo.s16 	%rs283, %rs282, 147;
	shr.u16 	%rs284, %rs283, 10;
	cvt.u32.u16 	%r298, %rs284;
	or.b32  	%r299, %r144, %r298;
	setp.ne.s32 	%p77, %r299, 0;
	add.s32 	%r300, %r144, %r298;
	setp.lt.u32 	%p78, %r300, 57;
	and.pred  	%p21, %p77, %p78;
	mul.hi.u16 	%rs285, %rs276, 18725;
	shr.u16 	%rs286, %rs285, 1;
	mul.lo.s16 	%rs287, %rs286, 14;
	sub.s16 	%rs288, %rs275, %rs287;
	cvt.u32.u16 	%r41, %rs288;
	mul.wide.u16 	%r302, %rs278, 3136;
	mul.wide.u16 	%r303, %rs284, 56;
	or.b32  	%r304, %r302, %r41;
	add.s32 	%r42, %r304, %r303;
	add.s16 	%rs289, %rs2, 21;
	shr.u16 	%rs290, %rs289, 1;
	mul.hi.u16 	%rs291, %rs290, -32247;
	shr.u16 	%rs292, %rs291, 5;
	mul.lo.s16 	%rs293, %rs292, 126;
	sub.s16 	%rs294, %rs289, %rs293;
	and.b16  	%rs295, %rs294, 254;
	shr.u16 	%rs296, %rs295, 1;
	mul.lo.s16 	%rs297, %rs296, 147;
	shr.u16 	%rs298, %rs297, 10;
	cvt.u32.u16 	%r305, %rs298;
	or.b32  	%r306, %r144, %r305;
	setp.ne.s32 	%p79, %r306, 0;
	add.s32 	%r307, %r144, %r305;
	setp.lt.u32 	%p80, %r307, 57;
	and.pred  	%p22, %p79, %p80;
	mul.hi.u16 	%rs299, %rs290, 18725;
	shr.u16 	%rs300, %rs299, 1;
	mul.lo.s16 	%rs301, %rs300, 14;
	sub.s16 	%rs302, %rs289, %rs301;
	cvt.u32.u16 	%r309, %rs302;
	sub.s32 	%r43, 57, %r309;
	mul.wide.u16 	%r310, %rs292, 3136;
	mul.wide.u16 	%r311, %rs298, 56;
	or.b32  	%r312, %r310, %r309;
	add.s32 	%r44, %r312, %r311;
	add.s16 	%rs303, %rs2, 22;
	shr.u16 	%rs304, %rs303, 1;
	mul.hi.u16 	%rs305, %rs304, -32247;
	shr.u16 	%rs306, %rs305, 5;
	mul.lo.s16 	%rs307, %rs306, 126;
	sub.s16 	%rs308, %rs303, %rs307;
	and.b16  	%rs309, %rs308, 254;
	shr.u16 	%rs310, %rs309, 1;
	mul.lo.s16 	%rs311, %rs310, 147;
	shr.u16 	%rs312, %rs311, 10;
	cvt.u32.u16 	%r313, %rs312;
	or.b32  	%r314, %r144, %r313;
	setp.ne.s32 	%p81, %r314, 0;
	add.s32 	%r315, %r144, %r313;
	setp.lt.u32 	%p82, %r315, 57;
	and.pred  	%p23, %p81, %p82;
	mul.hi.u16 	%rs313, %rs304, 18725;
	shr.u16 	%rs314, %rs313, 1;
	mul.lo.s16 	%rs315, %rs314, 14;
	sub.s16 	%rs316, %rs303, %rs315;
	cvt.u32.u16 	%r45, %rs316;
	mul.wide.u16 	%r317, %rs306, 3136;
	mul.wide.u16 	%r318, %rs312, 56;
	or.b32  	%r319, %r317, %r45;
	add.s32 	%r46, %r319, %r318;
	add.s16 	%rs317, %rs2, 23;
	shr.u16 	%rs318, %rs317, 1;
	mul.hi.u16 	%rs319, %rs318, -32247;
	shr.u16 	%rs320, %rs319, 5;
	mul.lo.s16 	%rs321, %rs320, 126;
	sub.s16 	%rs322, %rs317, %rs321;
	and.b16  	%rs323, %rs322, 254;
	shr.u16 	%rs324, %rs323, 1;
	mul.lo.s16 	%rs325, %rs324, 147;
	shr.u16 	%rs326, %rs325, 10;
	cvt.u32.u16 	%r320, %rs326;
	or.b32  	%r321, %r144, %r320;
	setp.ne.s32 	%p83, %r321, 0;
	add.s32 	%r322, %r144, %r320;
	setp.lt.u32 	%p84, %r322, 57;
	and.pred  	%p24, %p83, %p84;
	mul.hi.u16 	%rs327, %rs318, 18725;
	shr.u16 	%rs328, %rs327, 1;
	mul.lo.s16 	%rs329, %rs328, 14;
	sub.s16 	%rs330, %rs317, %rs329;
	cvt.u32.u16 	%r324, %rs330;
	sub.s32 	%r47, 57, %r324;
	mul.wide.u16 	%r325, %rs320, 3136;
	mul.wide.u16 	%r326, %rs326, 56;
	or.b32  	%r327, %r325, %r324;
	add.s32 	%r48, %r327, %r326;
	add.s16 	%rs331, %rs2, 24;
	shr.u16 	%rs332, %rs331, 1;
	mul.hi.u16 	%rs333, %rs332, -32247;
	shr.u16 	%rs334, %rs333, 5;
	mul.lo.s16 	%rs335, %rs334, 126;
	sub.s16 	%rs336, %rs331, %rs335;
	and.b16  	%rs337, %rs336, 254;
	shr.u16 	%rs338, %rs337, 1;
	mul.lo.s16 	%rs339, %rs338, 147;
	shr.u16 	%rs340, %rs339, 10;
	cvt.u32.u16 	%r328, %rs340;
	or.b32  	%r329, %r144, %r328;
	setp.ne.s32 	%p85, %r329, 0;
	add.s32 	%r330, %r144, %r328;
	setp.lt.u32 	%p86, %r330, 57;
	and.pred  	%p25, %p85, %p86;
	mul.hi.u16 	%rs341, %rs332, 18725;
	shr.u16 	%rs342, %rs341, 1;
	mul.lo.s16 	%rs343, %rs342, 14;
	sub.s16 	%rs344, %rs331, %rs343;
	cvt.u32.u16 	%r49, %rs344;
	mul.wide.u16 	%r332, %rs334, 3136;
	mul.wide.u16 	%r333, %rs340, 56;
	or.b32  	%r334, %r332, %r49;
	add.s32 	%r50, %r334, %r333;
	add.s16 	%rs345, %rs2, 25;
	shr.u16 	%rs346, %rs345, 1;
	mul.hi.u16 	%rs347, %rs346, -32247;
	shr.u16 	%rs348, %rs347, 5;
	mul.lo.s16 	%rs349, %rs348, 126;
	sub.s16 	%rs350, %rs345, %rs349;
	and.b16  	%rs351, %rs350, 254;
	shr.u16 	%rs352, %rs351, 1;
	mul.lo.s16 	%rs353, %rs352, 147;
	shr.u16 	%rs354, %rs353, 10;
	cvt.u32.u16 	%r335, %rs354;
	or.b32  	%r336, %r144, %r335;
	setp.ne.s32 	%p87, %r336, 0;
	add.s32 	%r337, %r144, %r335;
	setp.lt.u32 	%p88, %r337, 57;
	and.pred  	%p26, %p87, %p88;
	mul.hi.u16 	%rs355, %rs346, 18725;
	shr.u16 	%rs356, %rs355, 1;
	mul.lo.s16 	%rs357, %rs356, 14;
	sub.s16 	%rs358, %rs345, %rs357;
	cvt.u32.u16 	%r339, %rs358;
	sub.s32 	%r51, 57, %r339;
	mul.wide.u16 	%r340, %rs348, 3136;
	mul.wide.u16 	%r341, %rs354, 56;
	or.b32  	%r342, %r340, %r339;
	add.s32 	%r52, %r342, %r341;
	add.s16 	%rs359, %rs2, 26;
	shr.u16 	%rs360, %rs359, 1;
	mul.hi.u16 	%rs361, %rs360, -32247;
	shr.u16 	%rs362, %rs361, 5;
	mul.lo.s16 	%rs363, %rs362, 126;
	sub.s16 	%rs364, %rs359, %rs363;
	and.b16  	%rs365, %rs364, 254;
	shr.u16 	%rs366, %rs365, 1;
	mul.lo.s16 	%rs367, %rs366, 147;
	shr.u16 	%rs368, %rs367, 10;
	cvt.u32.u16 	%r343, %rs368;
	or.b32  	%r344, %r144, %r343;
	setp.ne.s32 	%p89, %r344, 0;
	add.s32 	%r345, %r144, %r343;
	setp.lt.u32 	%p90, %r345, 57;
	and.pred  	%p27, %p89, %p90;
	mul.hi.u16 	%rs369, %rs360, 18725;
	shr.u16 	%rs370, %rs369, 1;
	mul.lo.s16 	%rs371, %rs370, 14;
	sub.s16 	%rs372, %rs359, %rs371;
	cvt.u32.u16 	%r53, %rs372;
	mul.wide.u16 	%r347, %rs362, 3136;
	mul.wide.u16 	%r348, %rs368, 56;
	or.b32  	%r349, %r347, %r53;
	add.s32 	%r54, %r349, %r348;
	add.s16 	%rs373, %rs2, 27;
	shr.u16 	%rs374, %rs373, 1;
	mul.hi.u16 	%rs375, %rs374, -32247;
	shr.u16 	%rs376, %rs375, 5;
	mul.lo.s16 	%rs377, %rs376, 126;
	sub.s16 	%rs378, %rs373, %rs377;
	and.b16  	%rs379, %rs378, 254;
	shr.u16 	%rs380, %rs379, 1;
	mul.lo.s16 	%rs381, %rs380, 147;
	shr.u16 	%rs382, %rs381, 10;
	cvt.u32.u16 	%r350, %rs382;
	or.b32  	%r351, %r144, %r350;
	setp.ne.s32 	%p91, %r351, 0;
	add.s32 	%r352, %r144, %r350;
	setp.lt.u32 	%p92, %r352, 57;
	and.pred  	%p28, %p91, %p92;
	mul.hi.u16 	%rs383, %rs374, 18725;
	shr.u16 	%rs384, %rs383, 1;
	mul.lo.s16 	%rs385, %rs384, 14;
	sub.s16 	%rs386, %rs373, %rs385;
	cvt.u32.u16 	%r354, %rs386;
	sub.s32 	%r55, 57, %r354;
	mul.wide.u16 	%r355, %rs376, 3136;
	mul.wide.u16 	%r356, %rs382, 56;
	or.b32  	%r357, %r355, %r354;
	add.s32 	%r56, %r357, %r356;
	add.s16 	%rs387, %rs2, 28;
	shr.u16 	%rs388, %rs387, 1;
	mul.hi.u16 	%rs389, %rs388, -32247;
	shr.u16 	%rs390, %rs389, 5;
	mul.lo.s16 	%rs391, %rs390, 126;
	sub.s16 	%rs392, %rs387, %rs391;
	and.b16  	%rs393, %rs392, 254;
	shr.u16 	%rs394, %rs393, 1;
	mul.lo.s16 	%rs395, %rs394, 147;
	shr.u16 	%rs396, %rs395, 10;
	cvt.u32.u16 	%r358, %rs396;
	or.b32  	%r359, %r144, %r358;
	setp.ne.s32 	%p93, %r359, 0;
	add.s32 	%r360, %r144, %r358;
	setp.lt.u32 	%p94, %r360, 57;
	and.pred  	%p29, %p93, %p94;
	mul.hi.u16 	%rs397, %rs388, 18725;
	shr.u16 	%rs398, %rs397, 1;
	mul.lo.s16 	%rs399, %rs398, 14;
	sub.s16 	%rs400, %rs387, %rs399;
	cvt.u32.u16 	%r57, %rs400;
	mul.wide.u16 	%r362, %rs390, 3136;
	mul.wide.u16 	%r363, %rs396, 56;
	or.b32  	%r364, %r362, %r57;
	add.s32 	%r58, %r364, %r363;
	add.s16 	%rs401, %rs2, 29;
	shr.u16 	%rs402, %rs401, 1;
	mul.hi.u16 	%rs403, %rs402, -32247;
	shr.u16 	%rs404, %rs403, 5;
	mul.lo.s16 	%rs405, %rs404, 126;
	sub.s16 	%rs406, %rs401, %rs405;
	and.b16  	%rs407, %rs406, 254;
	shr.u16 	%rs408, %rs407, 1;
	mul.lo.s16 	%rs409, %rs408, 147;
	shr.u16 	%rs410, %rs409, 10;
	cvt.u32.u16 	%r365, %rs410;
	or.b32  	%r366, %r144, %r365;
	setp.ne.s32 	%p95, %r366, 0;
	add.s32 	%r367, %r144, %r365;
	setp.lt.u32 	%p96, %r367, 57;
	and.pred  	%p30, %p95, %p96;
	mul.hi.u16 	%rs411, %rs402, 18725;
	shr.u16 	%rs412, %rs411, 1;
	mul.lo.s16 	%rs413, %rs412, 14;
	sub.s16 	%rs414, %rs401, %rs413;
	cvt.u32.u16 	%r369, %rs414;
	sub.s32 	%r59, 57, %r369;
	mul.wide.u16 	%r370, %rs404, 3136;
	mul.wide.u16 	%r371, %rs410, 56;
	or.b32  	%r372, %r370, %r369;
	add.s32 	%r60, %r372, %r371;
	add.s16 	%rs415, %rs2, 30;
	shr.u16 	%rs416, %rs415, 1;
	mul.hi.u16 	%rs417, %rs416, -32247;
	shr.u16 	%rs418, %rs417, 5;
	mul.lo.s16 	%rs419, %rs418, 126;
	sub.s16 	%rs420, %rs415, %rs419;
	and.b16  	%rs421, %rs420, 254;
	shr.u16 	%rs422, %rs421, 1;
	mul.lo.s16 	%rs423, %rs422, 147;
	shr.u16 	%rs424, %rs423, 10;
	cvt.u32.u16 	%r373, %rs424;
	or.b32  	%r374, %r144, %r373;
	setp.ne.s32 	%p97, %r374, 0;
	add.s32 	%r375, %r144, %r373;
	setp.lt.u32 	%p98, %r375, 57;
	and.pred  	%p31, %p97, %p98;
	mul.hi.u16 	%rs425, %rs416, 18725;
	shr.u16 	%rs426, %rs425, 1;
	mul.lo.s16 	%rs427, %rs426, 14;
	sub.s16 	%rs428, %rs415, %rs427;
	cvt.u32.u16 	%r61, %rs428;
	mul.wide.u16 	%r377, %rs418, 3136;
	mul.wide.u16 	%r378, %rs424, 56;
	or.b32  	%r379, %r377, %r61;
	add.s32 	%r62, %r379, %r378;
	add.s16 	%rs429, %rs2, 31;
	shr.u16 	%rs430, %rs429, 1;
	mul.hi.u16 	%rs431, %rs430, -32247;
	shr.u16 	%rs432, %rs431, 5;
	mul.lo.s16 	%rs433, %rs432, 126;
	sub.s16 	%rs434, %rs429, %rs433;
	and.b16  	%rs435, %rs434, 254;
	shr.u16 	%rs436, %rs435, 1;
	mul.lo.s16 	%rs437, %rs436, 147;
	shr.u16 	%rs438, %rs437, 10;
	cvt.u32.u16 	%r380, %rs438;
	or.b32  	%r381, %r144, %r380;
	setp.ne.s32 	%p99, %r381, 0;
	add.s32 	%r382, %r144, %r380;
	setp.lt.u32 	%p100, %r382, 57;
	and.pred  	%p32, %p99, %p100;
	mul.hi.u16 	%rs439, %rs430, 18725;
	shr.u16 	%rs440, %rs439, 1;
	mul.lo.s16 	%rs441, %rs440, 14;
	sub.s16 	%rs442, %rs429, %rs441;
	cvt.u32.u16 	%r384, %rs442;
	sub.s32 	%r63, 57, %r384;
	mul.wide.u16 	%r385, %rs432, 3136;
	mul.wide.u16 	%r386, %rs438, 56;
	or.b32  	%r387, %r385, %r384;
	add.s32 	%r64, %r387, %r386;
	add.s16 	%rs443, %rs2, 32;
	shr.u16 	%rs444, %rs443, 1;
	mul.hi.u16 	%rs445, %rs444, -32247;
	shr.u16 	%rs446, %rs445, 5;
	mul.lo.s16 	%rs447, %rs446, 126;
	sub.s16 	%rs448, %rs443, %rs447;
	and.b16  	%rs449, %rs448, 254;
	shr.u16 	%rs450, %rs449, 1;
	mul.lo.s16 	%rs451, %rs450, 147;
	shr.u16 	%rs452, %rs451, 10;
	cvt.u32.u16 	%r388, %rs452;
	or.b32  	%r389, %r144, %r388;
	setp.ne.s32 	%p101, %r389, 0;
	add.s32 	%r390, %r144, %r388;
	setp.lt.u32 	%p102, %r390, 57;
	and.pred  	%p33, %p101, %p102;
	mul.hi.u16 	%rs453, %rs444, 18725;
	shr.u16 	%rs454, %rs453, 1;
	mul.lo.s16 	%rs455, %rs454, 14;
	sub.s16 	%rs456, %rs443, %rs455;
	cvt.u32.u16 	%r65, %rs456;
	mul.wide.u16 	%r392, %rs446, 3136;
	mul.wide.u16 	%r393, %rs452, 56;
	or.b32  	%r394, %r392, %r65;
	add.s32 	%r66, %r394, %r393;
	add.s16 	%rs457, %rs2, 33;
	shr.u16 	%rs458, %rs457, 1;
	mul.hi.u16 	%rs459, %rs458, -32247;
	shr.u16 	%rs460, %rs459, 5;
	mul.lo.s16 	%rs461, %rs460, 126;
	sub.s16 	%rs462, %rs457, %rs461;
	and.b16  	%rs463, %rs462, 254;
	shr.u16 	%rs464, %rs463, 1;
	mul.lo.s16 	%rs465, %rs464, 147;
	shr.u16 	%rs466, %rs465, 10;
	cvt.u32.u16 	%r395, %rs466;
	or.b32  	%r396, %r144, %r395;
	setp.ne.s32 	%p103, %r396, 0;
	add.s32 	%r397, %r144, %r395;
	setp.lt.u32 	%p104, %r397, 57;
	and.pred  	%p34, %p103, %p104;
	mul.hi.u16 	%rs467, %rs458, 18725;
	shr.u16 	%rs468, %rs467, 1;
	mul.lo.s16 	%rs469, %rs468, 14;
	sub.s16 	%rs470, %rs457, %rs469;
	cvt.u32.u16 	%r399, %rs470;
	sub.s32 	%r67, 57, %r399;
	mul.wide.u16 	%r400, %rs460, 3136;
	mul.wide.u16 	%r401, %rs466, 56;
	or.b32  	%r402, %r400, %r399;
	add.s32 	%r68, %r402, %r401;
	add.s16 	%rs471, %rs2, 34;
	shr.u16 	%rs472, %rs471, 1;
	mul.hi.u16 	%rs473, %rs472, -32247;
	shr.u16 	%rs474, %rs473, 5;
	mul.lo.s16 	%rs475, %rs474, 126;
	sub.s16 	%rs476, %rs471, %rs475;
	and.b16  	%rs477, %rs476, 254;
	shr.u16 	%rs478, %rs477, 1;
	mul.lo.s16 	%rs479, %rs478, 147;
	shr.u16 	%rs480, %rs479, 10;
	cvt.u32.u16 	%r403, %rs480;
	or.b32  	%r404, %r144, %r403;
	setp.ne.s32 	%p105, %r404, 0;
	add.s32 	%r405, %r144, %r403;
	setp.lt.u32 	%p106, %r405, 57;
	and.pred  	%p35, %p105, %p106;
	mul.hi.u16 	%rs481, %rs472, 18725;
	shr.u16 	%rs482, %rs481, 1;
	mul.lo.s16 	%rs483, %rs482, 14;
	sub.s16 	%rs484, %rs471, %rs483;
	cvt.u32.u16 	%r69, %rs484;
	mul.wide.u16 	%r407, %rs474, 3136;
	mul.wide.u16 	%r408, %rs480, 56;
	or.b32  	%r409, %r407, %r69;
	add.s32 	%r70, %r409, %r408;
	add.s16 	%rs485, %rs2, 35;
	shr.u16 	%rs486, %rs485, 1;
	mul.hi.u16 	%rs487, %rs486, -32247;
	shr.u16 	%rs488, %rs487, 5;
	mul.lo.s16 	%rs489, %rs488, 126;
	sub.s16 	%rs490, %rs485, %rs489;
	and.b16  	%rs491, %rs490, 254;
	shr.u16 	%rs492, %rs491, 1;
	mul.lo.s16 	%rs493, %rs492, 147;
	shr.u16 	%rs494, %rs493, 10;
	cvt.u32.u16 	%r410, %rs494;
	or.b32  	%r411, %r144, %r410;
	setp.ne.s32 	%p107, %r411, 0;
	add.s32 	%r412, %r144, %r410;
	setp.lt.u32 	%p108, %r412, 57;
	and.pred  	%p36, %p107, %p108;
	mul.hi.u16 	%rs495, %rs486, 18725;
	shr.u16 	%rs496, %rs495, 1;
	mul.lo.s16 	%rs497, %rs496, 14;
	sub.s16 	%rs498, %rs485, %rs497;
	cvt.u32.u16 	%r414, %rs498;
	sub.s32 	%r71, 57, %r414;
	mul.wide.u16 	%r415, %rs488, 3136;
	mul.wide.u16 	%r416, %rs494, 56;
	or.b32  	%r417, %r415, %r414;
	add.s32 	%r72, %r417, %r416;
	mul.lo.s16 	%rs499, %rs1, 28;
	mul.hi.u16 	%rs500, %rs499, 10923;
	shr.u16 	%rs501, %rs500, 4;
	cvt.u32.u16 	%r418, %rs501;
	add.s32 	%r73, %r147, %r418;
	mul.hi.u16 	%rs502, %rs499, 21846;
	cvt.u32.u16 	%r419, %rs502;
	add.s32 	%r74, %r148, %r419;
	or.b16  	%rs503, %rs499, 1;
	mul.hi.u16 	%rs504, %rs503, 10923;
	shr.u16 	%rs505, %rs504, 4;
	cvt.u32.u16 	%r420, %rs505;
	add.s32 	%r75, %r147, %r420;
	mul.hi.u16 	%rs506, %rs503, 21846;
	cvt.u32.u16 	%r421, %rs506;
	add.s32 	%r76, %r148, %r421;
	or.b16  	%rs507, %rs499, 2;
	mul.hi.u16 	%rs508, %rs507, 10923;
	shr.u16 	%rs509, %rs508, 4;
	cvt.u32.u16 	%r422, %rs509;
	add.s32 	%r77, %r147, %r422;
	mul.hi.u16 	%rs510, %rs507, 21846;
	cvt.u32.u16 	%r423, %rs510;
	add.s32 	%r78, %r148, %r423;
	or.b16  	%rs511, %rs499, 3;
	mul.hi.u16 	%rs512, %rs511, 10923;
	shr.u16 	%rs513, %rs512, 4;
	cvt.u32.u16 	%r424, %rs513;
	add.s32 	%r79, %r147, %r424;
	mul.hi.u16 	%rs514, %rs511, 21846;
	cvt.u32.u16 	%r425, %rs514;
	add.s32 	%r80, %r148, %r425;
	add.s16 	%rs515, %rs499, 4;
	mul.hi.u16 	%rs516, %rs515, -21845;
	shr.u16 	%rs517, %rs516, 6;
	cvt.u32.u16 	%r426, %rs517;
	add.s32 	%r81, %r147, %r426;
	shr.u16 	%rs518, %rs516, 1;
	cvt.u32.u16 	%r427, %rs518;
	add.s32 	%r82, %r148, %r427;
	add.s16 	%rs519, %rs499, 5;
	mul.hi.u16 	%rs520, %rs519, -21845;
	shr.u16 	%rs521, %rs520, 6;
	cvt.u32.u16 	%r428, %rs521;
	add.s32 	%r83, %r147, %r428;
	shr.u16 	%rs522, %rs520, 1;
	cvt.u32.u16 	%r429, %rs522;
	add.s32 	%r84, %r148, %r429;
	add.s16 	%rs523, %rs499, 6;
	mul.hi.u16 	%rs524, %rs523, -21845;
	shr.u16 	%rs525, %rs524, 6;
	cvt.u32.u16 	%r430, %rs525;
	add.s32 	%r85, %r147, %r430;
	shr.u16 	%rs526, %rs524, 1;
	cvt.u32.u16 	%r431, %rs526;
	add.s32 	%r86, %r148, %r431;
	add.s16 	%rs527, %rs499, 7;
	mul.hi.u16 	%rs528, %rs527, -21845;
	shr.u16 	%rs529, %rs528, 6;
	cvt.u32.u16 	%r432, %rs529;
	add.s32 	%r87, %r147, %r432;
	shr.u16 	%rs530, %rs528, 1;
	cvt.u32.u16 	%r433, %rs530;
	add.s32 	%r88, %r148, %r433;
	add.s16 	%rs531, %rs499, 8;
	mul.hi.u16 	%rs532, %rs531, -21845;
	shr.u16 	%rs533, %rs532, 6;
	cvt.u32.u16 	%r434, %rs533;
	add.s32 	%r89, %r147, %r434;
	shr.u16 	%rs534, %rs532, 1;
	cvt.u32.u16 	%r435, %rs534;
	add.s32 	%r90, %r148, %r435;
	add.s16 	%rs535, %rs499, 9;
	mul.hi.u16 	%rs536, %rs535, -21845;
	shr.u16 	%rs537, %rs536, 6;
	cvt.u32.u16 	%r436, %rs537;
	add.s32 	%r91, %r147, %r436;
	shr.u16 	%rs538, %rs536, 1;
	cvt.u32.u16 	%r437, %rs538;
	add.s32 	%r92, %r148, %r437;
	add.s16 	%rs539, %rs499, 10;
	mul.hi.u16 	%rs540, %rs539, -21845;
	shr.u16 	%rs541, %rs540, 6;
	cvt.u32.u16 	%r438, %rs541;
	add.s32 	%r93, %r147, %r438;
	shr.u16 	%rs542, %rs540, 1;
	cvt.u32.u16 	%r439, %rs542;
	add.s32 	%r94, %r148, %r439;
	add.s16 	%rs543, %rs499, 11;
	mul.hi.u16 	%rs544, %rs543, -21845;
	shr.u16 	%rs545, %rs544, 6;
	cvt.u32.u16 	%r440, %rs545;
	add.s32 	%r95, %r147, %r440;
	shr.u16 	%rs546, %rs544, 1;
	cvt.u32.u16 	%r441, %rs546;
	add.s32 	%r96, %r148, %r441;
	add.s16 	%rs547, %rs499, 12;
	mul.hi.u16 	%rs548, %rs547, -21845;
	shr.u16 	%rs549, %rs548, 6;
	cvt.u32.u16 	%r442, %rs549;
	add.s32 	%r97, %r147, %r442;
	shr.u16 	%rs550, %rs548, 1;
	cvt.u32.u16 	%r443, %rs550;
	add.s32 	%r98, %r148, %r443;
	add.s16 	%rs551, %rs499, 13;
	mul.hi.u16 	%rs552, %rs551, -21845;
	shr.u16 	%rs553, %rs552, 6;
	cvt.u32.u16 	%r444, %rs553;
	add.s32 	%r99, %r147, %r444;
	shr.u16 	%rs554, %rs552, 1;
	cvt.u32.u16 	%r445, %rs554;
	add.s32 	%r100, %r148, %r445;
	add.s16 	%rs555, %rs499, 14;
	mul.hi.u16 	%rs556, %rs555, -21845;
	shr.u16 	%rs557, %rs556, 6;
	cvt.u32.u16 	%r446, %rs557;
	add.s32 	%r101, %r147, %r446;
	shr.u16 	%rs558, %rs556, 1;
	cvt.u32.u16 	%r447, %rs558;
	add.s32 	%r102, %r148, %r447;
	add.s16 	%rs559, %rs499, 15;
	mul.hi.u16 	%rs560, %rs559, -21845;
	shr.u16 	%rs561, %rs560, 6;
	cvt.u32.u16 	%r448, %rs561;
	add.s32 	%r103, %r147, %r448;
	shr.u16 	%rs562, %rs560, 1;
	cvt.u32.u16 	%r449, %rs562;
	add.s32 	%r104, %r148, %r449;
	add.s16 	%rs563, %rs499, 16;
	mul.hi.u16 	%rs564, %rs563, -21845;
	shr.u16 	%rs565, %rs564, 6;
	cvt.u32.u16 	%r450, %rs565;
	add.s32 	%r105, %r147, %r450;
	shr.u16 	%rs566, %rs564, 1;
	cvt.u32.u16 	%r451, %rs566;
	add.s32 	%r106, %r148, %r451;
	add.s16 	%rs567, %rs499, 17;
	mul.hi.u16 	%rs568, %rs567, -21845;
	shr.u16 	%rs569, %rs568, 6;
	cvt.u32.u16 	%r452, %rs569;
	add.s32 	%r107, %r147, %r452;
	shr.u16 	%rs570, %rs568, 1;
	cvt.u32.u16 	%r453, %rs570;
	add.s32 	%r108, %r148, %r453;
	add.s16 	%rs571, %rs499, 18;
	mul.hi.u16 	%rs572, %rs571, -21845;
	shr.u16 	%rs573, %rs572, 6;
	cvt.u32.u16 	%r454, %rs573;
	add.s32 	%r109, %r147, %r454;
	shr.u16 	%rs574, %rs572, 1;
	cvt.u32.u16 	%r455, %rs574;
	add.s32 	%r110, %r148, %r455;
	add.s16 	%rs575, %rs499, 19;
	mul.hi.u16 	%rs576, %rs575, -21845;
	shr.u16 	%rs577, %rs576, 6;
	cvt.u32.u16 	%r456, %rs577;
	add.s32 	%r111, %r147, %r456;
	shr.u16 	%rs578, %rs576, 1;
	cvt.u32.u16 	%r457, %rs578;
	add.s32 	%r112, %r148, %r457;
	add.s16 	%rs579, %rs499, 20;
	mul.hi.u16 	%rs580, %rs579, -21845;
	shr.u16 	%rs581, %rs580, 6;
	cvt.u32.u16 	%r458, %rs581;
	add.s32 	%r113, %r147, %r458;
	shr.u16 	%rs582, %rs580, 1;
	cvt.u32.u16 	%r459, %rs582;
	add.s32 	%r114, %r148, %r459;
	add.s16 	%rs583, %rs499, 21;
	mul.hi.u16 	%rs584, %rs583, -21845;
	shr.u16 	%rs585, %rs584, 6;
	cvt.u32.u16 	%r460, %rs585;
	add.s32 	%r115, %r147, %r460;
	shr.u16 	%rs586, %rs584, 1;
	cvt.u32.u16 	%r461, %rs586;
	add.s32 	%r116, %r148, %r461;
	add.s16 	%rs587, %rs499, 22;
	mul.hi.u16 	%rs588, %rs587, -21845;
	shr.u16 	%rs589, %rs588, 6;
	cvt.u32.u16 	%r462, %rs589;
	add.s32 	%r117, %r147, %r462;
	shr.u16 	%rs590, %rs588, 1;
	cvt.u32.u16 	%r463, %rs590;
	add.s32 	%r118, %r148, %r463;
	add.s16 	%rs591, %rs499, 23;
	mul.hi.u16 	%rs592, %rs591, -21845;
	shr.u16 	%rs593, %rs592, 6;
	cvt.u32.u16 	%r464, %rs593;
	add.s32 	%r119, %r147, %r464;
	shr.u16 	%rs594, %rs592, 1;
	cvt.u32.u16 	%r465, %rs594;
	add.s32 	%r120, %r148, %r465;
	add.s16 	%rs595, %rs499, 24;
	mul.hi.u16 	%rs596, %rs595, -21845;
	shr.u16 	%rs597, %rs596, 6;
	cvt.u32.u16 	%r466, %rs597;
	add.s32 	%r121, %r147, %r466;
	shr.u16 	%rs598, %rs596, 1;
	cvt.u32.u16 	%r467, %rs598;
	add.s32 	%r122, %r148, %r467;
	add.s16 	%rs599, %rs499, 25;
	mul.hi.u16 	%rs600, %rs599, -21845;
	shr.u16 	%rs601, %rs600, 6;
	cvt.u32.u16 	%r468, %rs601;
	add.s32 	%r123, %r147, %r468;
	shr.u16 	%rs602, %rs600, 1;
	cvt.u32.u16 	%r469, %rs602;
	add.s32 	%r124, %r148, %r469;
	add.s16 	%rs603, %rs499, 26;
	mul.hi.u16 	%rs604, %rs603, -21845;
	shr.u16 	%rs605, %rs604, 6;
	cvt.u32.u16 	%r470, %rs605;
	add.s32 	%r125, %r147, %r470;
	shr.u16 	%rs606, %rs604, 1;
	cvt.u32.u16 	%r471, %rs606;
	add.s32 	%r126, %r148, %r471;
	add.s16 	%rs607, %rs499, 27;
	mul.hi.u16 	%rs608, %rs607, -21845;
	shr.u16 	%rs609, %rs608, 6;
	cvt.u32.u16 	%r472, %rs609;
	add.s32 	%r127, %r147, %r472;
	shr.u16 	%rs610, %rs608, 1;
	cvt.u32.u16 	%r473, %rs610;
	add.s32 	%r128, %r148, %r473;
	mov.b32 	%r673, 0;
	mov.f32 	%f558, 0f00000000;
	not.pred 	%p109, %p1;
	not.pred 	%p114, %p2;
	not.pred 	%p116, %p3;
	not.pred 	%p121, %p4;
	not.pred 	%p123, %p5;
	not.pred 	%p128, %p6;
	not.pred 	%p130, %p7;
	not.pred 	%p135, %p8;
	not.pred 	%p137, %p9;
	not.pred 	%p142, %p10;
	not.pred 	%p144, %p11;
	not.pred 	%p149, %p12;
	not.pred 	%p151, %p13;
	not.pred 	%p156, %p14;
	not.pred 	%p158, %p15;
	not.pred 	%p163, %p16;
	not.pred 	%p165, %p17;
	not.pred 	%p170, %p18;
	not.pred 	%p172, %p19;
	not.pred 	%p177, %p20;
	not.pred 	%p179, %p21;
	not.pred 	%p184, %p22;
	not.pred 	%p186, %p23;
	not.pred 	%p191, %p24;
	not.pred 	%p193, %p25;
	not.pred 	%p198, %p26;
	not.pred 	%p200, %p27;
	not.pred 	%p205, %p28;
	not.pred 	%p207, %p29;
	not.pred 	%p212, %p30;
	not.pred 	%p214, %p31;
	not.pred 	%p219, %p32;
	not.pred 	%p221, %p33;
	not.pred 	%p226, %p34;
	not.pred 	%p228, %p35;
	not.pred 	%p233, %p36;
	mov.f32 	%f559, %f558;
	mov.f32 	%f560, %f558;
	mov.f32 	%f561, %f558;
	mov.f32 	%f562, %f558;
	mov.f32 	%f563, %f558;
	mov.f32 	%f564, %f558;
	mov.f32 	%f565, %f558;
	mov.f32 	%f566, %f558;
	mov.f32 	%f567, %f558;
	mov.f32 	%f568, %f558;
	mov.f32 	%f569, %f558;
	mov.f32 	%f570, %f558;
	mov.f32 	%f571, %f558;
	mov.f32 	%f572, %f558;
	mov.f32 	%f573, %f558;
	mov.f32 	%f574, %f558;
	mov.f32 	%f575, %f558;
	mov.f32 	%f576, %f558;
	mov.f32 	%f577, %f558;
	mov.f32 	%f578, %f558;
	mov.f32 	%f579, %f558;
	mov.f32 	%f580, %f558;
	mov.f32 	%f581, %f558;
	mov.f32 	%f582, %f558;
	mov.f32 	%f583, %f558;
	mov.f32 	%f584, %f558;
	mov.f32 	%f585, %f558;
$L__BB1_1:
	ld.param.u64 	%rd83, [conv_32_32_56_56_param_0];
	cvta.to.global.u64 	%rd1, %rd83;
	bar.sync 	0;
	mov.u32 	%r474, %ctaid.x;
	mad.lo.s32 	%r130, %r474, 14, %r673;
	mov.u32 	%r475, %tid.z;
	mov.u32 	%r476, %ctaid.y;
	mul.lo.s32 	%r477, %r476, 392;
	mad.lo.s32 	%r478, %r475, 6272, %r477;
	add.s32 	%r479, %r478, %r130;
	add.s32 	%r131, %r479, -57;
	mov.f32 	%f522, 0f00000000;
	@%p109 bra 	$L__BB1_4;
	or.b32  	%r481, %r130, %r1;
	setp.eq.s32 	%p110, %r481, 0;
	sub.s32 	%r482, 57, %r1;
	setp.ge.u32 	%p111, %r130, %r482;
	or.pred  	%p112, %p110, %p111;
	@%p112 bra 	$L__BB1_4;
	add.s32 	%r483, %r131, %r2;
	mul.wide.s32 	%rd6, %r483, 4;
	add.s64 	%rd7, %rd1, %rd6;
	ld.global.nc.f32 	%f522, [%rd7];
$L__BB1_4:
	mov.u32 	%r484, %tid.z;
	mov.u32 	%r132, %tid.y;
	mul.lo.s32 	%r485, %r132, 36;
	mad.lo.s32 	%r486, %r484, 252, %r485;
	shl.b32 	%r487, %r486, 2;
	mov.u32 	%r488, _ZZ16conv_32_32_56_56E15pad_temp_shared;
	add.s32 	%r133, %r488, %r487;
	st.shared.f32 	[%r133], %f522;
	setp.ge.u32 	%p113, %r130, %r3;
	mov.f32 	%f523, 0f00000000;
	or.pred  	%p115, %p114, %p113;
	@%p115 bra 	$L__BB1_6;
	add.s32 	%r490, %r131, %r4;
	mul.wide.s32 	%rd8, %r490, 4;
	add.s64 	%rd9, %rd1, %rd8;
	ld.global.nc.f32 	%f523, [%rd9];
$L__BB1_6:
	st.shared.f32 	[%r133+4], %f523;
	mov.f32 	%f524, 0f00000000;
	@%p116 bra 	$L__BB1_9;
	or.b32  	%r492, %r130, %r5;
	setp.eq.s32 	%p117, %r492, 0;
	sub.s32 	%r493, 57, %r5;
	setp.ge.u32 	%p118, %r130, %r493;
	or.pred  	%p119, %p117, %p118;
	@%p119 bra 	$L__BB1_9;
	add.s32 	%r494, %r131, %r6;
	mul.wide.s32 	%rd10, %r494, 4;
	add.s64 	%rd11, %rd1, %rd10;
	ld.global.nc.f32 	%f524, [%rd11];
$L__BB1_9:
	st.shared.f32 	[%r133+8], %f524;
	setp.ge.u32 	%p120, %r130, %r7;
	mov.f32 	%f525, 0f00000000;
	or.pred  	%p122, %p121, %p120;
	@%p122 bra 	$L__BB1_11;
	add.s32 	%r496, %r131, %r8;
	mul.wide.s32 	%rd12, %r496, 4;
	add.s64 	%rd13, %rd1, %rd12;
	ld.global.nc.f32 	%f525, [%rd13];
$L__BB1_11:
	st.shared.f32 	[%r133+12], %f525;
	mov.f32 	%f526, 0f00000000;
	@%p123 bra 	$L__BB1_14;
	or.b32  	%r498, %r130, %r9;
	setp.eq.s32 	%p124, %r498, 0;
	sub.s32 	%r499, 57, %r9;
	setp.ge.u32 	%p125, %r130, %r499;
	or.pred  	%p126, %p124, %p125;
	@%p126 bra 	$L__BB1_14;
	add.s32 	%r500, %r131, %r10;
	mul.wide.s32 	%rd14, %r500, 4;
	add.s64 	%rd15, %rd1, %rd14;
	ld.global.nc.f32 	%f526, [%rd15];
$L__BB1_14:
	st.shared.f32 	[%r133+16], %f526;
	setp.ge.u32 	%p127, %r130, %r11;
	mov.f32 	%f527, 0f00000000;
	or.pred  	%p129, %p128, %p127;
	@%p129 bra 	$L__BB1_16;
	add.s32 	%r502, %r131, %r12;
	mul.wide.s32 	%rd16, %r502, 4;
	add.s64 	%rd17, %rd1, %rd16;
	ld.global.nc.f32 	%f527, [%rd17];
$L__BB1_16:
	st.shared.f32 	[%r133+20], %f527;
	mov.f32 	%f528, 0f00000000;
	@%p130 bra 	$L__BB1_19;
	or.b32  	%r504, %r130, %r13;
	setp.eq.s32 	%p131, %r504, 0;
	sub.s32 	%r505, 57, %r13;
	setp.ge.u32 	%p132, %r130, %r505;
	or.pred  	%p133, %p131, %p132;
	@%p133 bra 	$L__BB1_19;
	add.s32 	%r506, %r131, %r14;
	mul.wide.s32 	%rd18, %r506, 4;
	add.s64 	%rd19, %rd1, %rd18;
	ld.global.nc.f32 	%f528, [%rd19];
$L__BB1_19:
	st.shared.f32 	[%r133+24], %f528;
	setp.ge.u32 	%p134, %r130, %r15;
	mov.f32 	%f529, 0f00000000;
	or.pred  	%p136, %p135, %p134;
	@%p136 bra 	$L__BB1_21;
	add.s32 	%r508, %r131, %r16;
	mul.wide.s32 	%rd20, %r508, 4;
	add.s64 	%rd21, %rd1, %rd20;
	ld.global.nc.f32 	%f529, [%rd21];
$L__BB1_21:
	st.shared.f32 	[%r133+28], %f529;
	mov.f32 	%f530, 0f00000000;
	@%p137 bra 	$L__BB1_24;
	or.b32  	%r510, %r130, %r17;
	setp.eq.s32 	%p138, %r510, 0;
	sub.s32 	%r511, 57, %r17;
	setp.ge.u32 	%p139, %r130, %r511;
	or.pred  	%p140, %p138, %p139;
	@%p140 bra 	$L__BB1_24;
	add.s32 	%r512, %r131, %r18;
	mul.wide.s32 	%rd22, %r512, 4;
	add.s64 	%rd23, %rd1, %rd22;
	ld.global.nc.f32 	%f530, [%rd23];
$L__BB1_24:
	st.shared.f32 	[%r133+32], %f530;
	setp.ge.u32 	%p141, %r130, %r19;
	mov.f32 	%f531, 0f00000000;
	or.pred  	%p143, %p142, %p141;
	@%p143 bra 	$L__BB1_26;
	add.s32 	%r514, %r131, %r20;
	mul.wide.s32 	%rd24, %r514, 4;
	add.s64 	%rd25, %rd1, %rd24;
	ld.global.nc.f32 	%f531, [%rd25];
$L__BB1_26:
	st.shared.f32 	[%r133+36], %f531;
	mov.f32 	%f532, 0f00000000;
	@%p144 bra 	$L__BB1_29;
	or.b32  	%r516, %r130, %r21;
	setp.eq.s32 	%p145, %r516, 0;
	sub.s32 	%r517, 57, %r21;
	setp.ge.u32 	%p146, %r130, %r517;
	or.pred  	%p147, %p145, %p146;
	@%p147 bra 	$L__BB1_29;
	add.s32 	%r518, %r131, %r22;
	mul.wide.s32 	%rd26, %r518, 4;
	add.s64 	%rd27, %rd1, %rd26;
	ld.global.nc.f32 	%f532, [%rd27];
$L__BB1_29:
	st.shared.f32 	[%r133+40], %f532;
	setp.ge.u32 	%p148, %r130, %r23;
	mov.f32 	%f533, 0f00000000;
	or.pred  	%p150, %p149, %p148;
	@%p150 bra 	$L__BB1_31;
	add.s32 	%r520, %r131, %r24;
	mul.wide.s32 	%rd28, %r520, 4;
	add.s64 	%rd29, %rd1, %rd28;
	ld.global.nc.f32 	%f533, [%rd29];
$L__BB1_31:
	st.shared.f32 	[%r133+44], %f533;
	mov.f32 	%f534, 0f00000000;
	@%p151 bra 	$L__BB1_34;
	or.b32  	%r522, %r130, %r25;
	setp.eq.s32 	%p152, %r522, 0;
	sub.s32 	%r523, 57, %r25;
	setp.ge.u32 	%p153, %r130, %r523;
	or.pred  	%p154, %p152, %p153;
	@%p154 bra 	$L__BB1_34;
	add.s32 	%r524, %r131, %r26;
	mul.wide.s32 	%rd30, %r524, 4;
	add.s64 	%rd31, %rd1, %rd30;
	ld.global.nc.f32 	%f534, [%rd31];
$L__BB1_34:
	st.shared.f32 	[%r133+48], %f534;
	setp.ge.u32 	%p155, %r130, %r27;
	mov.f32 	%f535, 0f00000000;
	or.pred  	%p157, %p156, %p155;
	@%p157 bra 	$L__BB1_36;
	add.s32 	%r526, %r131, %r28;
	mul.wide.s32 	%rd32, %r526, 4;
	add.s64 	%rd33, %rd1, %rd32;
	ld.global.nc.f32 	%f535, [%rd33];
$L__BB1_36:
	st.shared.f32 	[%r133+52], %f535;
	mov.f32 	%f536, 0f00000000;
	@%p158 bra 	$L__BB1_39;
	or.b32  	%r528, %r130, %r29;
	setp.eq.s32 	%p159, %r528, 0;
	sub.s32 	%r529, 57, %r29;
	setp.ge.u32 	%p160, %r130, %r529;
	or.pred  	%p161, %p159, %p160;
	@%p161 bra 	$L__BB1_39;
	add.s32 	%r530, %r131, %r30;
	mul.wide.s32 	%rd34, %r530, 4;
	add.s64 	%rd35, %rd1, %rd34;
	ld.global.nc.f32 	%f536, [%rd35];
$L__BB1_39:
	st.shared.f32 	[%r133+56], %f536;
	setp.ge.u32 	%p162, %r130, %r31;
	mov.f32 	%f537, 0f00000000;
	or.pred  	%p164, %p163, %p162;
	@%p164 bra 	$L__BB1_41;
	add.s32 	%r532, %r131, %r32;
	mul.wide.s32 	%rd36, %r532, 4;
	add.s64 	%rd37, %rd1, %rd36;
	ld.global.nc.f32 	%f537, [%rd37];
$L__BB1_41:
	st.shared.f32 	[%r133+60], %f537;
	mov.f32 	%f538, 0f00000000;
	@%p165 bra 	$L__BB1_44;
	or.b32  	%r534, %r130, %r33;
	setp.eq.s32 	%p166, %r534, 0;
	sub.s32 	%r535, 57, %r33;
	setp.ge.u32 	%p167, %r130, %r535;
	or.pred  	%p168, %p166, %p167;
	@%p168 bra 	$L__BB1_44;
	add.s32 	%r536, %r131, %r34;
	mul.wide.s32 	%rd38, %r536, 4;
	add.s64 	%rd39, %rd1, %rd38;
	ld.global.nc.f32 	%f538, [%rd39];
$L__BB1_44:
	st.shared.f32 	[%r133+64], %f538;
	setp.ge.u32 	%p169, %r130, %r35;
	mov.f32 	%f539, 0f00000000;
	or.pred  	%p171, %p170, %p169;
	@%p171 bra 	$L__BB1_46;
	add.s32 	%r538, %r131, %r36;
	mul.wide.s32 	%rd40, %r538, 4;
	add.s64 	%rd41, %rd1, %rd40;
	ld.global.nc.f32 	%f539, [%rd41];
$L__BB1_46:
	st.shared.f32 	[%r133+68], %f539;
	mov.f32 	%f540, 0f00000000;
	@%p172 bra 	$L__BB1_49;
	or.b32  	%r540, %r130, %r37;
	setp.eq.s32 	%p173, %r540, 0;
	sub.s32 	%r541, 57, %r37;
	setp.ge.u32 	%p174, %r130, %r541;
	or.pred  	%p175, %p173, %p174;
	@%p175 bra 	$L__BB1_49;
	add.s32 	%r542, %r131, %r38;
	mul.wide.s32 	%rd42, %r542, 4;
	add.s64 	%rd43, %rd1, %rd42;
	ld.global.nc.f32 	%f540, [%rd43];
$L__BB1_49:
	st.shared.f32 	[%r133+72], %f540;
	setp.ge.u32 	%p176, %r130, %r39;
	mov.f32 	%f541, 0f00000000;
	or.pred  	%p178, %p177, %p176;
	@%p178 bra 	$L__BB1_51;
	add.s32 	%r544, %r131, %r40;
	mul.wide.s32 	%rd44, %r544, 4;
	add.s64 	%rd45, %rd1, %rd44;
	ld.global.nc.f32 	%f541, [%rd45];
$L__BB1_51:
	st.shared.f32 	[%r133+76], %f541;
	mov.f32 	%f542, 0f00000000;
	@%p179 bra 	$L__BB1_54;
	or.b32  	%r546, %r130, %r41;
	setp.eq.s32 	%p180, %r546, 0;
	sub.s32 	%r547, 57, %r41;
	setp.ge.u32 	%p181, %r130, %r547;
	or.pred  	%p182, %p180, %p181;
	@%p182 bra 	$L__BB1_54;
	add.s32 	%r548, %r131, %r42;
	mul.wide.s32 	%rd46, %r548, 4;
	add.s64 	%rd47, %rd1, %rd46;
	ld.global.nc.f32 	%f542, [%rd47];
$L__BB1_54:
	st.shared.f32 	[%r133+80], %f542;
	setp.ge.u32 	%p183, %r130, %r43;
	mov.f32 	%f543, 0f00000000;
	or.pred  	%p185, %p184, %p183;
	@%p185 bra 	$L__BB1_56;
	add.s32 	%r550, %r131, %r44;
	mul.wide.s32 	%rd48, %r550, 4;
	add.s64 	%rd49, %rd1, %rd48;
	ld.global.nc.f32 	%f543, [%rd49];
$L__BB1_56:
	st.shared.f32 	[%r133+84], %f543;
	mov.f32 	%f544, 0f00000000;
	@%p186 bra 	$L__BB1_59;
	or.b32  	%r552, %r130, %r45;
	setp.eq.s32 	%p187, %r552, 0;
	sub.s32 	%r553, 57, %r45;
	setp.ge.u32 	%p188, %r130, %r553;
	or.pred  	%p189, %p187, %p188;
	@%p189 bra 	$L__BB1_59;
	add.s32 	%r554, %r131, %r46;
	mul.wide.s32 	%rd50, %r554, 4;
	add.s64 	%rd51, %rd1, %rd50;
	ld.global.nc.f32 	%f544, [%rd51];
$L__BB1_59:
	st.shared.f32 	[%r133+88], %f544;
	setp.ge.u32 	%p190, %r130, %r47;
	mov.f32 	%f545, 0f00000000;
	or.pred  	%p192, %p191, %p190;
	@%p192 bra 	$L__BB1_61;
	add.s32 	%r556, %r131, %r48;
	mul.wide.s32 	%rd52, %r556, 4;
	add.s64 	%rd53, %rd1, %rd52;
	ld.global.nc.f32 	%f545, [%rd53];
$L__BB1_61:
	st.shared.f32 	[%r133+92], %f545;
	mov.f32 	%f546, 0f00000000;
	@%p193 bra 	$L__BB1_64;
	or.b32  	%r558, %r130, %r49;
	setp.eq.s32 	%p194, %r558, 0;
	sub.s32 	%r559, 57, %r49;
	setp.ge.u32 	%p195, %r130, %r559;
	or.pred  	%p196, %p194, %p195;
	@%p196 bra 	$L__BB1_64;
	add.s32 	%r560, %r131, %r50;
	mul.wide.s32 	%rd54, %r560, 4;
	add.s64 	%rd55, %rd1, %rd54;
	ld.global.nc.f32 	%f546, [%rd55];
$L__BB1_64:
	st.shared.f32 	[%r133+96], %f546;
	setp.ge.u32 	%p197, %r130, %r51;
	mov.f32 	%f547, 0f00000000;
	or.pred  	%p199, %p198, %p197;
	@%p199 bra 	$L__BB1_66;
	add.s32 	%r562, %r131, %r52;
	mul.wide.s32 	%rd56, %r562, 4;
	add.s64 	%rd57, %rd1, %rd56;
	ld.global.nc.f32 	%f547, [%rd57];
$L__BB1_66:
	st.shared.f32 	[%r133+100], %f547;
	mov.f32 	%f548, 0f00000000;
	@%p200 bra 	$L__BB1_69;
	or.b32  	%r564, %r130, %r53;
	setp.eq.s32 	%p201, %r564, 0;
	sub.s32 	%r565, 57, %r53;
	setp.ge.u32 	%p202, %r130, %r565;
	or.pred  	%p203, %p201, %p202;
	@%p203 bra 	$L__BB1_69;
	add.s32 	%r566, %r131, %r54;
	mul.wide.s32 	%rd58, %r566, 4;
	add.s64 	%rd59, %rd1, %rd58;
	ld.global.nc.f32 	%f548, [%rd59];
$L__BB1_69:
	st.shared.f32 	[%r133+104], %f548;
	setp.ge.u32 	%p204, %r130, %r55;
	mov.f32 	%f549, 0f00000000;
	or.pred  	%p206, %p205, %p204;
	@%p206 bra 	$L__BB1_71;
	add.s32 	%r568, %r131, %r56;
	mul.wide.s32 	%rd60, %r568, 4;
	add.s64 	%rd61, %rd1, %rd60;
	ld.global.nc.f32 	%f549, [%rd61];
$L__BB1_71:
	st.shared.f32 	[%r133+108], %f549;
	mov.f32 	%f550, 0f00000000;
	@%p207 bra 	$L__BB1_74;
	or.b32  	%r570, %r130, %r57;
	setp.eq.s32 	%p208, %r570, 0;
	sub.s32 	%r571, 57, %r57;
	setp.ge.u32 	%p209, %r130, %r571;
	or.pred  	%p210, %p208, %p209;
	@%p210 bra 	$L__BB1_74;
	add.s32 	%r572, %r131, %r58;
	mul.wide.s32 	%rd62, %r572, 4;
	add.s64 	%rd63, %rd1, %rd62;
	ld.global.nc.f32 	%f550, [%rd63];
$L__BB1_74:
	st.shared.f32 	[%r133+112], %f550;
	setp.ge.u32 	%p211, %r130, %r59;
	mov.f32 	%f551, 0f00000000;
	or.pred  	%p213, %p212, %p211;
	@%p213 bra 	$L__BB1_76;
	add.s32 	%r574, %r131, %r60;
	mul.wide.s32 	%rd64, %r574, 4;
	add.s64 	%rd65, %rd1, %rd64;
	ld.global.nc.f32 	%f551, [%rd65];
$L__BB1_76:
	st.shared.f32 	[%r133+116], %f551;
	mov.f32 	%f552, 0f00000000;
	@%p214 bra 	$L__BB1_79;
	or.b32  	%r576, %r130, %r61;
	setp.eq.s32 	%p215, %r576, 0;
	sub.s32 	%r577, 57, %r61;
	setp.ge.u32 	%p216, %r130, %r577;
	or.pred  	%p217, %p215, %p216;
	@%p217 bra 	$L__BB1_79;
	add.s32 	%r578, %r131, %r62;
	mul.wide.s32 	%rd66, %r578, 4;
	add.s64 	%rd67, %rd1, %rd66;
	ld.global.nc.f32 	%f552, [%rd67];
$L__BB1_79:
	st.shared.f32 	[%r133+120], %f552;
	setp.ge.u32 	%p218, %r130, %r63;
	mov.f32 	%f553, 0f00000000;
	or.pred  	%p220, %p219, %p218;
	@%p220 bra 	$L__BB1_81;
	add.s32 	%r580, %r131, %r64;
	mul.wide.s32 	%rd68, %r580, 4;
	add.s64 	%rd69, %rd1, %rd68;
	ld.global.nc.f32 	%f553, [%rd69];
$L__BB1_81:
	st.shared.f32 	[%r133+124], %f553;
	mov.f32 	%f554, 0f00000000;
	@%p221 bra 	$L__BB1_84;
	or.b32  	%r582, %r130, %r65;
	setp.eq.s32 	%p222, %r582, 0;
	sub.s32 	%r583, 57, %r65;
	setp.ge.u32 	%p223, %r130, %r583;
	or.pred  	%p224, %p222, %p223;
	@%p224 bra 	$L__BB1_84;
	add.s32 	%r584, %r131, %r66;
	mul.wide.s32 	%rd70, %r584, 4;
	add.s64 	%rd71, %rd1, %rd70;
	ld.global.nc.f32 	%f554, [%rd71];
$L__BB1_84:
	st.shared.f32 	[%r133+128], %f554;
	setp.ge.u32 	%p225, %r130, %r67;
	mov.f32 	%f555, 0f00000000;
	or.pred  	%p227, %p226, %p225;
	@%p227 bra 	$L__BB1_86;
	add.s32 	%r586, %r131, %r68;
	mul.wide.s32 	%rd72, %r586, 4;
	add.s64 	%rd73, %rd1, %rd72;
	ld.global.nc.f32 	%f555, [%rd73];
$L__BB1_86:
	st.shared.f32 	[%r133+132], %f555;
	mov.f32 	%f556, 0f00000000;
	@%p228 bra 	$L__BB1_89;
	or.b32  	%r588, %r130, %r69;
	setp.eq.s32 	%p229, %r588, 0;
	sub.s32 	%r589, 57, %r69;
	setp.ge.u32 	%p230, %r130, %r589;
	or.pred  	%p231, %p229, %p230;
	@%p231 bra 	$L__BB1_89;
	add.s32 	%r590, %r131, %r70;
	mul.wide.s32 	%rd74, %r590, 4;
	add.s64 	%rd75, %rd1, %rd74;
	ld.global.nc.f32 	%f556, [%rd75];
$L__BB1_89:
	st.shared.f32 	[%r133+136], %f556;
	setp.ge.u32 	%p232, %r130, %r71;
	mov.f32 	%f557, 0f00000000;
	or.pred  	%p234, %p233, %p232;
	@%p234 bra 	$L__BB1_91;
	add.s32 	%r592, %r131, %r72;
	mul.wide.s32 	%rd76, %r592, 4;
	add.s64 	%rd77, %rd1, %rd76;
	ld.global.nc.f32 	%f557, [%rd77];
$L__BB1_91:
	ld.param.u64 	%rd84, [conv_32_32_56_56_param_1];
	mov.u32 	%r593, %tid.z;
	mov.u32 	%r594, %tid.y;
	mul.lo.s32 	%r595, %r594, 28;
	mad.lo.s32 	%r596, %r593, 192, %r595;
	shl.b32 	%r597, %r596, 2;
	mov.u32 	%r598, _ZZ16conv_32_32_56_56E13kernel_shared;
	add.s32 	%r135, %r598, %r597;
	setp.gt.u32 	%p235, %r132, 6;
	setp.gt.u32 	%p236, %r596, 3071;
	setp.gt.u32 	%p237, %r74, 1023;
	setp.gt.u32 	%p238, %r73, 31;
	st.shared.f32 	[%r133+140], %f557;
	mul.lo.s32 	%r601, %r132, 84;
	mad.lo.s32 	%r602, %r593, 576, %r601;
	add.s32 	%r603, %r602, %r673;
	or.pred  	%p239, %p238, %p237;
	or.pred  	%p240, %p239, %p236;
	or.pred  	%p241, %p240, %p235;
	cvta.to.global.u64 	%rd78, %rd84;
	mul.wide.u32 	%rd79, %r603, 4;
	add.s64 	%rd2, %rd78, %rd79;
	@%p241 bra 	$L__BB1_93;
	ld.global.nc.f32 	%f212, [%rd2];
	st.shared.f32 	[%r135], %f212;
$L__BB1_93:
	setp.gt.u32 	%p242, %r596, 3070;
	setp.gt.u32 	%p243, %r76, 1023;
	setp.gt.u32 	%p244, %r75, 31;
	setp.gt.u32 	%p245, %r132, 6;
	or.pred  	%p246, %p244, %p243;
	or.pred  	%p247, %p246, %p242;
	or.pred  	%p248, %p247, %p245;
	@%p248 bra 	$L__BB1_95;
	ld.global.nc.f32 	%f213, [%rd2+12];
	st.shared.f32 	[%r135+4], %f213;
$L__BB1_95:
	setp.gt.u32 	%p249, %r596, 3069;
	setp.gt.u32 	%p250, %r78, 1023;
	setp.gt.u32 	%p251, %r77, 31;
	setp.gt.u32 	%p252, %r132, 6;
	or.pred  	%p253, %p251, %p250;
	or.pred  	%p254, %p253, %p249;
	or.pred  	%p255, %p254, %p252;
	@%p255 bra 	$L__BB1_97;
	ld.global.nc.f32 	%f214, [%rd2+24];
	st.shared.f32 	[%r135+8], %f214;
$L__BB1_97:
	setp.gt.u32 	%p256, %r596, 3068;
	setp.gt.u32 	%p257, %r80, 1023;
	setp.gt.u32 	%p258, %r79, 31;
	setp.gt.u32 	%p259, %r132, 6;
	or.pred  	%p260, %p258, %p257;
	or.pred  	%p261, %p260, %p256;
	or.pred  	%p262, %p261, %p259;
	@%p262 bra 	$L__BB1_99;
	ld.global.nc.f32 	%f215, [%rd2+36];
	st.shared.f32 	[%r135+12], %f215;
$L__BB1_99:
	setp.gt.u32 	%p263, %r596, 3067;
	setp.gt.u32 	%p264, %r82, 1023;
	setp.gt.u32 	%p265, %r81, 31;
	setp.gt.u32 	%p266, %r132, 6;
	or.pred  	%p267, %p265, %p264;
	or.pred  	%p268, %p267, %p263;
	or.pred  	%p269, %p268, %p266;
	@%p269 bra 	$L__BB1_101;
	ld.global.nc.f32 	%f216, [%rd2+48];
	st.shared.f32 	[%r135+16], %f216;
$L__BB1_101:
	setp.gt.u32 	%p270, %r596, 3066;
	setp.gt.u32 	%p271, %r84, 1023;
	setp.gt.u32 	%p272, %r83, 31;
	setp.gt.u32 	%p273, %r132, 6;
	or.pred  	%p274, %p272, %p271;
	or.pred  	%p275, %p274, %p270;
	or.pred  	%p276, %p275, %p273;
	@%p276 bra 	$L__BB1_103;
	ld.global.nc.f32 	%f217, [%rd2+60];
	st.shared.f32 	[%r135+20], %f217;
$L__BB1_103:
	setp.gt.u32 	%p277, %r596, 3065;
	setp.gt.u32 	%p278, %r86, 1023;
	setp.gt.u32 	%p279, %r85, 31;
	setp.gt.u32 	%p280, %r132, 6;
	or.pred  	%p281, %p279, %p278;
	or.pred  	%p282, %p281, %p277;
	or.pred  	%p283, %p282, %p280;
	@%p283 bra 	$L__BB1_105;
	ld.global.nc.f32 	%f218, [%rd2+72];
	st.shared.f32 	[%r135+24], %f218;
$L__BB1_105:
	setp.gt.u32 	%p284, %r596, 3064;
	setp.gt.u32 	%p285, %r88, 1023;
	setp.gt.u32 	%p286, %r87, 31;
	setp.gt.u32 	%p287, %r132, 6;
	or.pred  	%p288, %p286, %p285;
	or.pred  	%p289, %p288, %p284;
	or.pred  	%p290, %p289, %p287;
	@%p290 bra 	$L__BB1_107;
	ld.global.nc.f32 	%f219, [%rd2+84];
	st.shared.f32 	[%r135+28], %f219;
$L__BB1_107:
	setp.gt.u32 	%p291, %r596, 3063;
	setp.gt.u32 	%p292, %r90, 1023;
	setp.gt.u32 	%p293, %r89, 31;
	setp.gt.u32 	%p294, %r132, 6;
	or.pred  	%p295, %p293, %p292;
	or.pred  	%p296, %p295, %p291;
	or.pred  	%p297, %p296, %p294;
	@%p297 bra 	$L__BB1_109;
	ld.global.nc.f32 	%f220, [%rd2+96];
	st.shared.f32 	[%r135+32], %f220;
$L__BB1_109:
	setp.gt.u32 	%p298, %r596, 3062;
	setp.gt.u32 	%p299, %r92, 1023;
	setp.gt.u32 	%p300, %r91, 31;
	setp.gt.u32 	%p301, %r132, 6;
	or.pred  	%p302, %p300, %p299;
	or.pred  	%p303, %p302, %p298;
	or.pred  	%p304, %p303, %p301;
	@%p304 bra 	$L__BB1_111;
	ld.global.nc.f32 	%f221, [%rd2+108];
	st.shared.f32 	[%r135+36], %f221;
$L__BB1_111:
	setp.gt.u32 	%p305, %r596, 3061;
	setp.gt.u32 	%p306, %r94, 1023;
	setp.gt.u32 	%p307, %r93, 31;
	setp.gt.u32 	%p308, %r132, 6;
	or.pred  	%p309, %p307, %p306;
	or.pred  	%p310, %p309, %p305;
	or.pred  	%p311, %p310, %p308;
	@%p311 bra 	$L__BB1_113;
	ld.global.nc.f32 	%f222, [%rd2+120];
	st.shared.f32 	[%r135+40], %f222;
$L__BB1_113:
	setp.gt.u32 	%p312, %r596, 3060;
	setp.gt.u32 	%p313, %r96, 1023;
	setp.gt.u32 	%p314, %r95, 31;
	setp.gt.u32 	%p315, %r132, 6;
	or.pred  	%p316, %p314, %p313;
	or.pred  	%p317, %p316, %p312;
	or.pred  	%p318, %p317, %p315;
	@%p318 bra 	$L__BB1_115;
	ld.global.nc.f32 	%f223, [%rd2+132];
	st.shared.f32 	[%r135+44], %f223;
$L__BB1_115:
	setp.gt.u32 	%p319, %r596, 3059;
	setp.gt.u32 	%p320, %r98, 1023;
	setp.gt.u32 	%p321, %r97, 31;
	setp.gt.u32 	%p322, %r132, 6;
	or.pred  	%p323, %p321, %p320;
	or.pred  	%p324, %p323, %p319;
	or.pred  	%p325, %p324, %p322;
	@%p325 bra 	$L__BB1_117;
	ld.global.nc.f32 	%f224, [%rd2+144];
	st.shared.f32 	[%r135+48], %f224;
$L__BB1_117:
	setp.gt.u32 	%p326, %r596, 3058;
	setp.gt.u32 	%p327, %r100, 1023;
	setp.gt.u32 	%p328, %r99, 31;
	setp.gt.u32 	%p329, %r132, 6;
	or.pred  	%p330, %p328, %p327;
	or.pred  	%p331, %p330, %p326;
	or.pred  	%p332, %p331, %p329;
	@%p332 bra 	$L__BB1_119;
	ld.global.nc.f32 	%f225, [%rd2+156];
	st.shared.f32 	[%r135+52], %f225;
$L__BB1_119:
	setp.gt.u32 	%p333, %r596, 3057;
	setp.gt.u32 	%p334, %r102, 1023;
	setp.gt.u32 	%p335, %r101, 31;
	setp.gt.u32 	%p336, %r132, 6;
	or.pred  	%p337, %p335, %p334;
	or.pred  	%p338, %p337, %p333;
	or.pred  	%p339, %p338, %p336;
	@%p339 bra 	$L__BB1_121;
	ld.global.nc.f32 	%f226, [%rd2+168];
	st.shared.f32 	[%r135+56], %f226;
$L__BB1_121:
	setp.gt.u32 	%p340, %r596, 3056;
	setp.gt.u32 	%p341, %r104, 1023;
	setp.gt.u32 	%p342, %r103, 31;
	setp.gt.u32 	%p343, %r132, 6;
	or.pred  	%p344, %p342, %p341;
	or.pred  	%p345, %p344, %p340;
	or.pred  	%p346, %p345, %p343;
	@%p346 bra 	$L__BB1_123;
	ld.global.nc.f32 	%f227, [%rd2+180];
	st.shared.f32 	[%r135+60], %f227;
$L__BB1_123:
	setp.gt.u32 	%p347, %r596, 3055;
	setp.gt.u32 	%p348, %r106, 1023;
	setp.gt.u32 	%p349, %r105, 31;
	setp.gt.u32 	%p350, %r132, 6;
	or.pred  	%p351, %p349, %p348;
	or.pred  	%p352, %p351, %p347;
	or.pred  	%p353, %p352, %p350;
	@%p353 bra 	$L__BB1_125;
	ld.global.nc.f32 	%f228, [%rd2+192];
	st.shared.f32 	[%r135+64], %f228;
$L__BB1_125:
	setp.gt.u32 	%p354, %r596, 3054;
	setp.gt.u32 	%p355, %r108, 1023;
	setp.gt.u32 	%p356, %r107, 31;
	setp.gt.u32 	%p357, %r132, 6;
	or.pred  	%p358, %p356, %p355;
	or.pred  	%p359, %p358, %p354;
	or.pred  	%p360, %p359, %p357;
	@%p360 bra 	$L__BB1_127;
	ld.global.nc.f32 	%f229, [%rd2+204];
	st.shared.f32 	[%r135+68], %f229;
$L__BB1_127:
	setp.gt.u32 	%p361, %r596, 3053;
	setp.gt.u32 	%p362, %r110, 1023;
	setp.gt.u32 	%p363, %r109, 31;
	setp.gt.u32 	%p364, %r132, 6;
	or.pred  	%p365, %p363, %p362;
	or.pred  	%p366, %p365, %p361;
	or.pred  	%p367, %p366, %p364;
	@%p367 bra 	$L__BB1_129;
	ld.global.nc.f32 	%f230, [%rd2+216];
	st.shared.f32 	[%r135+72], %f230;
$L__BB1_129:
	setp.gt.u32 	%p368, %r596, 3052;
	setp.gt.u32 	%p369, %r112, 1023;
	setp.gt.u32 	%p370, %r111, 31;
	setp.gt.u32 	%p371, %r132, 6;
	or.pred  	%p372, %p370, %p369;
	or.pred  	%p373, %p372, %p368;
	or.pred  	%p374, %p373, %p371;
	@%p374 bra 	$L__BB1_131;
	ld.global.nc.f32 	%f231, [%rd2+228];
	st.shared.f32 	[%r135+76], %f231;
$L__BB1_131:
	setp.gt.u32 	%p375, %r596, 3051;
	setp.gt.u32 	%p376, %r114, 1023;
	setp.gt.u32 	%p377, %r113, 31;
	setp.gt.u32 	%p378, %r132, 6;
	or.pred  	%p379, %p377, %p376;
	or.pred  	%p380, %p379, %p375;
	or.pred  	%p381, %p380, %p378;
	@%p381 bra 	$L__BB1_133;
	ld.global.nc.f32 	%f232, [%rd2+240];
	st.shared.f32 	[%r135+80], %f232;
$L__BB1_133:
	setp.gt.u32 	%p382, %r596, 3050;
	setp.gt.u32 	%p383, %r116, 1023;
	setp.gt.u32 	%p384, %r115, 31;
	setp.gt.u32 	%p385, %r132, 6;
	or.pred  	%p386, %p384, %p383;
	or.pred  	%p387, %p386, %p382;
	or.pred  	%p388, %p387, %p385;
	@%p388 bra 	$L__BB1_135;
	ld.global.nc.f32 	%f233, [%rd2+252];
	st.shared.f32 	[%r135+84], %f233;
$L__BB1_135:
	setp.gt.u32 	%p389, %r596, 3049;
	setp.gt.u32 	%p390, %r118, 1023;
	setp.gt.u32 	%p391, %r117, 31;
	setp.gt.u32 	%p392, %r132, 6;
	or.pred  	%p393, %p391, %p390;
	or.pred  	%p394, %p393, %p389;
	or.pred  	%p395, %p394, %p392;
	@%p395 bra 	$L__BB1_137;
	ld.global.nc.f32 	%f234, [%rd2+264];
	st.shared.f32 	[%r135+88], %f234;
$L__BB1_137:
	setp.gt.u32 	%p396, %r596, 3048;
	setp.gt.u32 	%p397, %r120, 1023;
	setp.gt.u32 	%p398, %r119, 31;
	setp.gt.u32 	%p399, %r132, 6;
	or.pred  	%p400, %p398, %p397;
	or.pred  	%p401, %p400, %p396;
	or.pred  	%p402, %p401, %p399;
	@%p402 bra 	$L__BB1_139;
	ld.global.nc.f32 	%f235, [%rd2+276];
	st.shared.f32 	[%r135+92], %f235;
$L__BB1_139:
	setp.gt.u32 	%p403, %r132, 5;
	setp.gt.u32 	%p404, %r596, 3047;
	setp.gt.u32 	%p405, %r122, 1023;
	setp.gt.u32 	%p406, %r121, 31;
	or.pred  	%p407, %p406, %p405;
	or.pred  	%p408, %p407, %p404;
	or.pred  	%p409, %p408, %p403;
	@%p409 bra 	$L__BB1_141;
	ld.global.nc.f32 	%f236, [%rd2+288];
	st.shared.f32 	[%r135+96], %f236;
$L__BB1_141:
	setp.gt.u32 	%p410, %r596, 3046;
	setp.gt.u32 	%p411, %r124, 1023;
	setp.gt.u32 	%p412, %r123, 31;
	setp.gt.u32 	%p413, %r132, 5;
	or.pred  	%p414, %p412, %p411;
	or.pred  	%p415, %p414, %p410;
	or.pred  	%p416, %p415, %p413;
	@%p416 bra 	$L__BB1_143;
	ld.global.nc.f32 	%f237, [%rd2+300];
	st.shared.f32 	[%r135+100], %f237;
$L__BB1_143:
	setp.gt.u32 	%p417, %r596, 3045;
	setp.gt.u32 	%p418, %r126, 1023;
	setp.gt.u32 	%p419, %r125, 31;
	setp.gt.u32 	%p420, %r132, 5;
	or.pred  	%p421, %p419, %p418;
	or.pred  	%p422, %p421, %p417;
	or.pred  	%p423, %p422, %p420;
	@%p423 bra 	$L__BB1_145;
	ld.global.nc.f32 	%f238, [%rd2+312];
	st.shared.f32 	[%r135+104], %f238;
$L__BB1_145:
	setp.gt.u32 	%p424, %r596, 3044;
	setp.gt.u32 	%p425, %r128, 1023;
	setp.gt.u32 	%p426, %r127, 31;
	setp.gt.u32 	%p427, %r132, 5;
	or.pred  	%p428, %p426, %p425;
	or.pred  	%p429, %p428, %p424;
	or.pred  	%p430, %p429, %p427;
	@%p430 bra 	$L__BB1_147;
	ld.global.nc.f32 	%f239, [%rd2+324];
	st.shared.f32 	[%r135+108], %f239;
$L__BB1_147:
	mov.u32 	%r659, _ZZ16conv_32_32_56_56E15pad_temp_shared;
	mad.lo.s32 	%r660, %r132, 56, %r659;
	add.s32 	%r674, %r660, 504;
	bar.sync 	0;
	mov.b32 	%r675, 384;
$L__BB1_148:
	ld.shared.f32 	%f240, [%r674+-504];
	ld.shared.f32 	%f241, [%r674+-476];
	ld.shared.f32 	%f242, [%r674+-500];
	ld.shared.f32 	%f243, [%r674+-472];
	ld.shared.f32 	%f244, [%r674+-496];
	ld.shared.f32 	%f245, [%r674+-468];
	ld.shared.f32 	%f246, [%r674+-492];
	ld.shared.f32 	%f247, [%r674+-464];
	ld.shared.f32 	%f248, [%r674+-488];
	ld.shared.f32 	%f249, [%r674+-460];
	ld.shared.f32 	%f250, [%r674+-484];
	ld.shared.f32 	%f251, [%r674+-456];
	ld.shared.f32 	%f252, [%r674+-480];
	ld.shared.f32 	%f253, [%r674+-452];
	ld.shared.f32 	%f254, [%r674+-448];
	ld.shared.f32 	%f255, [%r674+-420];
	ld.shared.f32 	%f256, [%r674+-444];
	ld.shared.f32 	%f257, [%r674+-416];
	ld.shared.f32 	%f258, [%r674+-440];
	ld.shared.f32 	%f259, [%r674+-412];
	ld.shared.f32 	%f260, [%r674+-436];
	ld.shared.f32 	%f261, [%r674+-408];
	ld.shared.f32 	%f262, [%r674+-432];
	ld.shared.f32 	%f263, [%r674+-404];
	ld.shared.f32 	%f264, [%r674+-428];
	ld.shared.f32 	%f265, [%r674+-400];
	ld.shared.f32 	%f266, [%r674+-424];
	ld.shared.f32 	%f267, [%r674+-396];
	ld.shared.f32 	%f268, [%r674+-392];
	ld.shared.f32 	%f269, [%r674+-364];
	ld.shared.f32 	%f270, [%r674+-388];
	ld.shared.f32 	%f271, [%r674+-360];
	ld.shared.f32 	%f272, [%r674+-384];
	ld.shared.f32 	%f273, [%r674+-356];
	ld.shared.f32 	%f274, [%r674+-380];
	ld.shared.f32 	%f275, [%r674+-352];
	ld.shared.f32 	%f276, [%r674+-376];
	ld.shared.f32 	%f277, [%r674+-348];
	ld.shared.f32 	%f278, [%r674+-372];
	ld.shared.f32 	%f279, [%r674+-344];
	ld.shared.f32 	%f280, [%r674+-368];
	ld.shared.f32 	%f281, [%r674+-340];
	ld.shared.f32 	%f282, [%r674];
	ld.shared.f32 	%f283, [%r674+28];
	ld.shared.f32 	%f284, [%r674+4];
	ld.shared.f32 	%f285, [%r674+32];
	ld.shared.f32 	%f286, [%r674+8];
	ld.shared.f32 	%f287, [%r674+36];
	ld.shared.f32 	%f288, [%r674+12];
	ld.shared.f32 	%f289, [%r674+40];
	ld.shared.f32 	%f290, [%r674+16];
	ld.shared.f32 	%f291, [%r674+44];
	ld.shared.f32 	%f292, [%r674+20];
	ld.shared.f32 	%f293, [%r674+48];
	ld.shared.f32 	%f294, [%r674+24];
	ld.shared.f32 	%f295, [%r674+52];
	ld.shared.f32 	%f296, [%r674+56];
	ld.shared.f32 	%f297, [%r674+84];
	ld.shared.f32 	%f298, [%r674+60];
	ld.shared.f32 	%f299, [%r674+88];
	ld.shared.f32 	%f300, [%r674+64];
	ld.shared.f32 	%f301, [%r674+92];
	ld.shared.f32 	%f302, [%r674+68];
	ld.shared.f32 	%f303, [%r674+96];
	ld.shared.f32 	%f304, [%r674+72];
	ld.shared.f32 	%f305, [%r674+100];
	ld.shared.f32 	%f306, [%r674+76];
	ld.shared.f32 	%f307, [%r674+104];
	ld.shared.f32 	%f308, [%r674+80];
	ld.shared.f32 	%f309, [%r674+108];
	ld.shared.f32 	%f310, [%r674+112];
	ld.shared.f32 	%f311, [%r674+140];
	ld.shared.f32 	%f312, [%r674+116];
	ld.shared.f32 	%f313, [%r674+144];
	ld.shared.f32 	%f314, [%r674+120];
	ld.shared.f32 	%f315, [%r674+148];
	ld.shared.f32 	%f316, [%r674+124];
	ld.shared.f32 	%f317, [%r674+152];
	ld.shared.f32 	%f318, [%r674+128];
	ld.shared.f32 	%f319, [%r674+156];
	ld.shared.f32 	%f320, [%r674+132];
	ld.shared.f32 	%f321, [%r674+160];
	ld.shared.f32 	%f322, [%r674+136];
	ld.shared.f32 	%f323, [%r674+164];
	mov.u32 	%r661, %tid.z;
	mov.u32 	%r662, _ZZ16conv_32_32_56_56E13kernel_shared;
	mad.lo.s32 	%r663, %r661, 768, %r662;
	add.s32 	%r664, %r663, %r675;
	ld.shared.f32 	%f324, [%r664+-384];
	ld.shared.f32 	%f325, [%r664+-380];
	ld.shared.f32 	%f326, [%r664+-376];
	ld.shared.f32 	%f327, [%r664+-372];
	ld.shared.f32 	%f328, [%r664+-368];
	ld.shared.f32 	%f329, [%r664+-364];
	ld.shared.f32 	%f330, [%r664];
	ld.shared.f32 	%f331, [%r664+4];
	ld.shared.f32 	%f332, [%r664+8];
	ld.shared.f32 	%f333, [%r664+12];
	ld.shared.f32 	%f334, [%r664+16];
	ld.shared.f32 	%f335, [%r664+20];
	fma.rn.f32 	%f336, %f240, %f324, %f558;
	fma.rn.f32 	%f337, %f241, %f324, %f572;
	fma.rn.f32 	%f338, %f242, %f324, %f559;
	fma.rn.f32 	%f339, %f243, %f324, %f573;
	fma.rn.f32 	%f340, %f244, %f324, %f560;
	fma.rn.f32 	%f341, %f245, %f324, %f574;
	fma.rn.f32 	%f342, %f246, %f324, %f561;
	fma.rn.f32 	%f343, %f247, %f324, %f575;
	fma.rn.f32 	%f344, %f248, %f324, %f562;
	fma.rn.f32 	%f345, %f249, %f324, %f576;
	fma.rn.f32 	%f346, %f250, %f324, %f563;
	fma.rn.f32 	%f347, %f251, %f324, %f577;
	fma.rn.f32 	%f348, %f252, %f324, %f564;
	fma.rn.f32 	%f349, %f253, %f324, %f578;
	fma.rn.f32 	%f350, %f240, %f330, %f565;
	fma.rn.f32 	%f351, %f241, %f330, %f579;
	fma.rn.f32 	%f352, %f242, %f330, %f566;
	fma.rn.f32 	%f353, %f243, %f330, %f580;
	fma.rn.f32 	%f354, %f244, %f330, %f567;
	fma.rn.f32 	%f355, %f245, %f330, %f581;
	fma.rn.f32 	%f356, %f246, %f330, %f568;
	fma.rn.f32 	%f357, %f247, %f330, %f582;
	fma.rn.f32 	%f358, %f248, %f330, %f569;
	fma.rn.f32 	%f359, %f249, %f330, %f583;
	fma.rn.f32 	%f360, %f250, %f330, %f570;
	fma.rn.f32 	%f361, %f251, %f330, %f584;
	fma.rn.f32 	%f362, %f252, %f330, %f571;
	fma.rn.f32 	%f363, %f253, %f330, %f585;
	fma.rn.f32 	%f364, %f254, %f325, %f336;
	fma.rn.f32 	%f365, %f255, %f325, %f337;
	fma.rn.f32 	%f366, %f256, %f325, %f338;
	fma.rn.f32 	%f367, %f257, %f325, %f339;
	fma.rn.f32 	%f368, %f258, %f325, %f340;
	fma.rn.f32 	%f369, %f259, %f325, %f341;
	fma.rn.f32 	%f370, %f260, %f325, %f342;
	fma.rn.f32 	%f371, %f261, %f325, %f343;
	fma.rn.f32 	%f372, %f262, %f325, %f344;
	fma.rn.f32 	%f373, %f263, %f325, %f345;
	fma.rn.f32 	%f374, %f264, %f325, %f346;
	fma.rn.f32 	%f375, %f265, %f325, %f347;
	fma.rn.f32 	%f376, %f266, %f325, %f348;
	fma.rn.f32 	%f377, %f267, %f325, %f349;
	fma.rn.f32 	%f378, %f254, %f331, %f350;
	fma.rn.f32 	%f379, %f255, %f331, %f351;
	fma.rn.f32 	%f380, %f256, %f331, %f352;
	fma.rn.f32 	%f381, %f257, %f331, %f353;
	fma.rn.f32 	%f382, %f258, %f331, %f354;
	fma.rn.f32 	%f383, %f259, %f331, %f355;
	fma.rn.f32 	%f384, %f260, %f331, %f356;
	fma.rn.f32 	%f385, %f261, %f331, %f357;
	fma.rn.f32 	%f386, %f262, %f331, %f358;
	fma.rn.f32 	%f387, %f263, %f331, %f359;
	fma.rn.f32 	%f388, %f264, %f331, %f360;
	fma.rn.f32 	%f389, %f265, %f331, %f361;
	fma.rn.f32 	%f390, %f266, %f331, %f362;
	fma.rn.f32 	%f391, %f267, %f331, %f363;
	fma.rn.f32 	%f392, %f268, %f326, %f364;
	fma.rn.f32 	%f393, %f269, %f326, %f365;
	fma.rn.f32 	%f394, %f270, %f326, %f366;
	fma.rn.f32 	%f395, %f271, %f326, %f367;
	fma.rn.f32 	%f396, %f272, %f326, %f368;
	fma.rn.f32 	%f397, %f273, %f326, %f369;
	fma.rn.f32 	%f398, %f274, %f326, %f370;
	fma.rn.f32 	%f399, %f275, %f326, %f371;
	fma.rn.f32 	%f400, %f276, %f326, %f372;
	fma.rn.f32 	%f401, %f277, %f326, %f373;
	fma.rn.f32 	%f402, %f278, %f326, %f374;
	fma.rn.f32 	%f403, %f279, %f326, %f375;
	fma.rn.f32 	%f404, %f280, %f326, %f376;
	fma.rn.f32 	%f405, %f281, %f326, %f377;
	fma.rn.f32 	%f406, %f268, %f332, %f378;
	fma.rn.f32 	%f407, %f269, %f332, %f379;
	fma.rn.f32 	%f408, %f270, %f332, %f380;
	fma.rn.f32 	%f409, %f271, %f332, %f381;
	fma.rn.f32 	%f410, %f272, %f332, %f382;
	fma.rn.f32 	%f411, %f273, %f332, %f383;
	fma.rn.f32 	%f412, %f274, %f332, %f384;
	fma.rn.f32 	%f413, %f275, %f332, %f385;
	fma.rn.f32 	%f414, %f276, %f332, %f386;
	fma.rn.f32 	%f415, %f277, %f332, %f387;
	fma.rn.f32 	%f416, %f278, %f332, %f388;
	fma.rn.f32 	%f417, %f279, %f332, %f389;
	fma.rn.f32 	%f418, %f280, %f332, %f390;
	fma.rn.f32 	%f419, %f281, %f332, %f391;
	fma.rn.f32 	%f420, %f282, %f327, %f392;
	fma.rn.f32 	%f421, %f283, %f327, %f393;
	fma.rn.f32 	%f422, %f284, %f327, %f394;
	fma.rn.f32 	%f423, %f285, %f327, %f395;
	fma.rn.f32 	%f424, %f286, %f327, %f396;
	fma.rn.f32 	%f425, %f287, %f327, %f397;
	fma.rn.f32 	%f426, %f288, %f327, %f398;
	fma.rn.f32 	%f427, %f289, %f327, %f399;
	fma.rn.f32 	%f428, %f290, %f327, %f400;
	fma.rn.f32 	%f429, %f291, %f327, %f401;
	fma.rn.f32 	%f430, %f292, %f327, %f402;
	fma.rn.f32 	%f431, %f293, %f327, %f403;
	fma.rn.f32 	%f432, %f294, %f327, %f404;
	fma.rn.f32 	%f433, %f295, %f327, %f405;
	fma.rn.f32 	%f434, %f282, %f333, %f406;
	fma.rn.f32 	%f435, %f283, %f333, %f407;
	fma.rn.f32 	%f436, %f284, %f333, %f408;
	fma.rn.f32 	%f437, %f285, %f333, %f409;
	fma.rn.f32 	%f438, %f286, %f333, %f410;
	fma.rn.f32 	%f439, %f287, %f333, %f411;
	fma.rn.f32 	%f440, %f288, %f333, %f412;
	fma.rn.f32 	%f441, %f289, %f333, %f413;
	fma.rn.f32 	%f442, %f290, %f333, %f414;
	fma.rn.f32 	%f443, %f291, %f333, %f415;
	fma.rn.f32 	%f444, %f292, %f333, %f416;
	fma.rn.f32 	%f445, %f293, %f333, %f417;
	fma.rn.f32 	%f446, %f294, %f333, %f418;
	fma.rn.f32 	%f447, %f295, %f333, %f419;
	fma.rn.f32 	%f448, %f296, %f328, %f420;
	fma.rn.f32 	%f449, %f297, %f328, %f421;
	fma.rn.f32 	%f450, %f298, %f328, %f422;
	fma.rn.f32 	%f451, %f299, %f328, %f423;
	fma.rn.f32 	%f452, %f300, %f328, %f424;
	fma.rn.f32 	%f453, %f301, %f328, %f425;
	fma.rn.f32 	%f454, %f302, %f328, %f426;
	fma.rn.f32 	%f455, %f303, %f328, %f427;
	fma.rn.f32 	%f456, %f304, %f328, %f428;
	fma.rn.f32 	%f457, %f305, %f328, %f429;
	fma.rn.f32 	%f458, %f306, %f328, %f430;
	fma.rn.f32 	%f459, %f307, %f328, %f431;
	fma.rn.f32 	%f460, %f308, %f328, %f432;
	fma.rn.f32 	%f461, %f309, %f328, %f433;
	fma.rn.f32 	%f462, %f296, %f334, %f434;
	fma.rn.f32 	%f463, %f297, %f334, %f435;
	fma.rn.f32 	%f464, %f298, %f334, %f436;
	fma.rn.f32 	%f465, %f299, %f334, %f437;
	fma.rn.f32 	%f466, %f300, %f334, %f438;
	fma.rn.f32 	%f467, %f301, %f334, %f439;
	fma.rn.f32 	%f468, %f302, %f334, %f440;
	fma.rn.f32 	%f469, %f303, %f334, %f441;
	fma.rn.f32 	%f470, %f304, %f334, %f442;
	fma.rn.f32 	%f471, %f305, %f334, %f443;
	fma.rn.f32 	%f472, %f306, %f334, %f444;
	fma.rn.f32 	%f473, %f307, %f334, %f445;
	fma.rn.f32 	%f474, %f308, %f334, %f446;
	fma.rn.f32 	%f475, %f309, %f334, %f447;
	fma.rn.f32 	%f558, %f310, %f329, %f448;
	fma.rn.f32 	%f572, %f311, %f329, %f449;
	fma.rn.f32 	%f559, %f312, %f329, %f450;
	fma.rn.f32 	%f573, %f313, %f329, %f451;
	fma.rn.f32 	%f560, %f314, %f329, %f452;
	fma.rn.f32 	%f574, %f315, %f329, %f453;
	fma.rn.f32 	%f561, %f316, %f329, %f454;
	fma.rn.f32 	%f575, %f317, %f329, %f455;
	fma.rn.f32 	%f562, %f318, %f329, %f456;
	fma.rn.f32 	%f576, %f319, %f329, %f457;
	fma.rn.f32 	%f563, %f320, %f329, %f458;
	fma.rn.f32 	%f577, %f321, %f329, %f459;
	fma.rn.f32 	%f564, %f322, %f329, %f460;
	fma.rn.f32 	%f578, %f323, %f329, %f461;
	fma.rn.f32 	%f565, %f310, %f335, %f462;
	fma.rn.f32 	%f579, %f311, %f335, %f463;
	fma.rn.f32 	%f566, %f312, %f335, %f464;
	fma.rn.f32 	%f580, %f313, %f335, %f465;
	fma.rn.f32 	%f567, %f314, %f335, %f466;
	fma.rn.f32 	%f581, %f315, %f335, %f467;
	fma.rn.f32 	%f568, %f316, %f335, %f468;
	fma.rn.f32 	%f582, %f317, %f335, %f469;
	fma.rn.f32 	%f569, %f318, %f335, %f470;
	fma.rn.f32 	%f583, %f319, %f335, %f471;
	fma.rn.f32 	%f570, %f320, %f335, %f472;
	fma.rn.f32 	%f584, %f321, %f335, %f473;
	fma.rn.f32 	%f571, %f322, %f335, %f474;
	fma.rn.f32 	%f585, %f323, %f335, %f475;
	add.s32 	%r675, %r675, 24;
	add.s32 	%r674, %r674, 1008;
	setp.ne.s32 	%p431, %r675, 768;
	@%p431 bra 	$L__BB1_148;
	add.s32 	%r673, %r673, 1;
	setp.ne.s32 	%p432, %r673, 3;
	@%p432 bra 	$L__BB1_1;
	ld.param.u64 	%rd85, [conv_32_32_56_56_param_2];
	cvta.to.global.u64 	%rd80, %rd85;
	mov.u32 	%r665, %ctaid.y;
	mul.lo.s32 	%r666, %r665, 392;
	mov.u32 	%r667, %tid.z;
	mad.lo.s32 	%r668, %r667, 6272, %r666;
	mov.u32 	%r669, %tid.y;
	mad.lo.s32 	%r670, %r669, 56, %r668;
	mov.u32 	%r671, %ctaid.x;
	mad.lo.s32 	%r672, %r671, 14, %r670;
	mul.wide.u32 	%rd81, %r672, 4;
	add.s64 	%rd82, %rd80, %rd81;
	st.global.f32 	[%rd82], %f558;
	st.global.f32 	[%rd82+28], %f572;
	st.global.f32 	[%rd82+4], %f559;
	st.global.f32 	[%rd82+32], %f573;
	st.global.f32 	[%rd82+8], %f560;
	st.global.f32 	[%rd82+36], %f574;
	st.global.f32 	[%rd82+12], %f561;
	st.global.f32 	[%rd82+40], %f575;
	st.global.f32 	[%rd82+16], %f562;
	st.global.f32 	[%rd82+44], %f576;
	st.global.f32 	[%rd82+20], %f563;
	st.global.f32 	[%rd82+48], %f577;
	st.global.f32 	[%rd82+24], %f564;
	st.global.f32 	[%rd82+52], %f578;
	st.global.f32 	[%rd82+12544], %f565;
	st.global.f32 	[%rd82+12572], %f579;
	st.global.f32 	[%rd82+12548], %f566;
	st.global.f32 	[%rd82+12576], %f580;
	st.global.f32 	[%rd82+12552], %f567;
	st.global.f32 	[%rd82+12580], %f581;
	st.global.f32 	[%rd82+12556], %f568;
	st.global.f32 	[%rd82+12584], %f582;
	st.global.f32 	[%rd82+12560], %f569;
	st.global.f32 	[%rd82+12588], %f583;
	st.global.f32 	[%rd82+12564], %f570;
	st.global.f32 	[%rd82+12592], %f584;
	st.global.f32 	[%rd82+12568], %f571;
	st.global.f32 	[%rd82+12596], %f585;
	ret;

}
	// .globl	conv_96_64_28_28
.visible .entry conv_96_64_28_28(
	.param .u64 .ptr .align 1 conv_96_64_28_28_param_0,
	.param .u64 .ptr .align 1 conv_96_64_28_28_param_1,
	.param .u64 .ptr .align 1 conv_96_64_28_28_param_2
)
{
	.reg .pred 	%p<79>;
	.reg .b16 	%rs<54>;
	.reg .b32 	%r<160>;
	.reg .b32 	%f<682>;
	.reg .b64 	%rd<21>;
	// demoted variable
	.shared .align 4 .b8 _ZZ16conv_96_64_28_28E15pad_temp_shared[5376];
	// demoted variable
	.shared .align 4 .b8 _ZZ16conv_96_64_28_28E13kernel_shared[3072];
	mov.u32 	%r46, %ctaid.y;
	shl.b32 	%r47, %r46, 2;
	mov.u32 	%r48, %tid.y;
	mov.u32 	%r49, %tid.x;
	mul.lo.s32 	%r50, %r49, 6;
	mad.lo.s32 	%r51, %r48, 42, %r50;
	mov.u32 	%r52, %tid.z;
	shl.b32 	%r53, %r52, 2;
	add.s32 	%r54, %r53, %r48;
	shl.b32 	%r55, %r52, 5;
	shl.b32 	%r56, %r48, 3;
	add.s32 	%r57, %r55, %r56;
	cvt.u16.u32 	%rs1, %r51;
	shr.u16 	%rs2, %rs1, 2;
	mul.hi.u16 	%rs3, %rs2, 18725;
	shr.u16 	%rs4, %rs3, 1;
	cvt.u32.u16 	%r58, %rs4;
	or.b32  	%r59, %r47, %r58;
	setp.ne.s32 	%p7, %r59, 0;
	add.s32 	%r60, %r47, %r58;
	setp.lt.u32 	%p8, %r60, 29;
	and.pred  	%p1, %p7, %p8;
	mul.lo.s16 	%rs5, %rs4, 28;
	sub.s16 	%rs6, %rs1, %rs5;
	cvt.u32.u16 	%r1, %rs6;
	or.b16  	%rs7, %rs1, 1;
	sub.s16 	%rs8, %rs7, %rs5;
	cvt.u32.u16 	%r2, %rs8;
	add.s16 	%rs9, %rs1, 2;
	shr.u16 	%rs10, %rs9, 2;
	mul.hi.u16 	%rs11, %rs10, 18725;
	shr.u16 	%rs12, %rs11, 1;
	cvt.u32.u16 	%r62, %rs12;
	or.b32  	%r63, %r47, %r62;
	setp.ne.s32 	%p9, %r63, 0;
	add.s32 	%r64, %r47, %r62;
	setp.lt.u32 	%p10, %r64, 29;
	and.pred  	%p3, %p9, %p10;
	mul.lo.s16 	%rs13, %rs12, 28;
	sub.s16 	%rs14, %rs9, %rs13;
	cvt.u32.u16 	%r3, %rs14;
	add.s16 	%rs15, %rs1, 3;
	shr.u16 	%rs16, %rs15, 2;
	mul.hi.u16 	%rs17, %rs16, 18725;
	shr.u16 	%rs18, %rs17, 1;
	cvt.u32.u16 	%r66, %rs18;
	or.b32  	%r67, %r47, %r66;
	setp.ne.s32 	%p11, %r67, 0;
	add.s32 	%r68, %r47, %r66;
	setp.lt.u32 	%p12, %r68, 29;
	and.pred  	%p4, %p11, %p12;
	mul.lo.s16 	%rs19, %rs18, 28;
	sub.s16 	%rs20, %rs15, %rs19;
	cvt.u32.u16 	%r4, %rs20;
	add.s16 	%rs21, %rs1, 4;
	shr.u16 	%rs22, %rs21, 2;
	mul.hi.u16 	%rs23, %rs22, 18725;
	shr.u16 	%rs24, %rs23, 1;
	cvt.u32.u16 	%r70, %rs24;
	or.b32  	%r71, %r47, %r70;
	setp.ne.s32 	%p13, %r71, 0;
	add.s32 	%r72, %r47, %r70;
	setp.lt.u32 	%p14, %r72, 29;
	and.pred  	%p5, %p13, %p14;
	mul.lo.s16 	%rs25, %rs24, 28;
	sub.s16 	%rs26, %rs21, %rs25;
	cvt.u32.u16 	%r5, %rs26;
	add.s16 	%rs27, %rs1, 5;
	shr.u16 	%rs28, %rs27, 2;
	mul.hi.u16 	%rs29, %rs28, 18725;
	shr.u16 	%rs30, %rs29, 1;
	cvt.u32.u16 	%r74, %rs30;
	or.b32  	%r75, %r47, %r74;
	setp.ne.s32 	%p15, %r75, 0;
	add.s32 	%r76, %r47, %r74;
	setp.lt.u32 	%p16, %r76, 29;
	and.pred  	%p6, %p15, %p16;
	mul.lo.s16 	%rs31, %rs30, 28;
	sub.s16 	%rs32, %rs27, %rs31;
	cvt.u32.u16 	%r6, %rs32;
	cvt.u16.u32 	%rs33, %r49;
	shl.b16 	%rs34, %rs33, 2;
	mul.hi.u16 	%rs35, %rs34, 2731;
	cvt.u32.u16 	%r78, %rs35;
	add.s32 	%r7, %r54, %r78;
	mul.hi.u16 	%rs36, %rs34, 21846;
	cvt.u32.u16 	%r79, %rs36;
	add.s32 	%r8, %r57, %r79;
	or.b16  	%rs37, %rs34, 1;
	mul.hi.u16 	%rs38, %rs37, 2731;
	cvt.u32.u16 	%r80, %rs38;
	add.s32 	%r9, %r54, %r80;
	mul.hi.u16 	%rs39, %rs37, 21846;
	cvt.u32.u16 	%r81, %rs39;
	add.s32 	%r10, %r57, %r81;
	or.b16  	%rs40, %rs34, 2;
	mul.hi.u16 	%rs41, %rs40, 2731;
	cvt.u32.u16 	%r82, %rs41;
	add.s32 	%r11, %r54, %r82;
	mul.hi.u16 	%rs42, %rs40, 21846;
	cvt.u32.u16 	%r83, %rs42;
	add.s32 	%r12, %r57, %r83;
	or.b16  	%rs43, %rs34, 3;
	mul.hi.u16 	%rs44, %rs43, 2731;
	cvt.u32.u16 	%r84, %rs44;
	add.s32 	%r13, %r54, %r84;
	mul.hi.u16 	%rs45, %rs43, 21846;
	cvt.u32.u16 	%r85, %rs45;
	add.s32 	%r14, %r57, %r85;
	cvt.u16.u32 	%rs46, %r48;
	mul.lo.s16 	%rs47, %rs33, 6;
	mad.lo.s16 	%rs48, %rs46, 42, %rs47;
	sub.s16 	%rs49, %rs48, %rs31;
	add.s16 	%rs50, %rs49, 4;
	cvt.u32.u16 	%r15, %rs50;
	sub.s16 	%rs51, %rs48, %rs19;
	add.s16 	%rs52, %rs51, 2;
	cvt.u32.u16 	%r16, %rs52;
	sub.s16 	%rs53, %rs48, %rs5;
	cvt.u32.u16 	%r17, %rs53;
	mov.b32 	%r151, 0;
	mov.f32 	%f660, 0f00000000;
	not.pred 	%p25, %p3;
	not.pred 	%p29, %p4;
	not.pred 	%p33, %p5;
	not.pred 	%p37, %p6;
	mov.f32 	%f661, %f660;
	mov.f32 	%f662, %f660;
	mov.f32 	%f663, %f660;
	mov.f32 	%f664, %f660;
	mov.f32 	%f665, %f660;
	mov.f32 	%f666, %f660;
	mov.f32 	%f667, %f660;
	mov.f32 	%f668, %f660;
	mov.f32 	%f669, %f660;
	mov.f32 	%f670, %f660;
	mov.f32 	%f671, %f660;
	mov.f32 	%f672, %f660;
	mov.f32 	%f673, %f660;
	mov.f32 	%f674, %f660;
	mov.f32 	%f675, %f660;
$L__BB2_1:
	ld.param.u64 	%rd18, [conv_96_64_28_28_param_1];
	mov.u32 	%r87, %tid.z;
	mov.u32 	%r88, %ctaid.y;
	mul.lo.s32 	%r89, %r88, 112;
	mad.lo.s32 	%r90, %r87, 784, %r89;
	mov.u32 	%r91, %tid.y;
	mad.lo.s32 	%r92, %r91, 42, %r90;
	mov.u32 	%r93, %tid.x;
	mad.lo.s32 	%r94, %r93, 6, %r92;
	mad.lo.s32 	%r95, %r151, 6272, %r94;
	add.s32 	%r152, %r95, -29;
	mov.u32 	%r96, %ctaid.z;
	mul.lo.s32 	%r97, %r87, 2304;
	mad.lo.s32 	%r98, %r96, 18432, %r97;
	mad.lo.s32 	%r99, %r91, 576, %r98;
	mad.lo.s32 	%r100, %r93, 12, %r99;
	mad.lo.s32 	%r101, %r151, 72, %r100;
	mul.wide.u32 	%rd8, %r101, 4;
	cvta.to.global.u64 	%rd9, %rd18;
	add.s64 	%rd10, %rd9, %rd8;
	add.s64 	%rd20, %rd10, 24;
	mov.b32 	%r158, 1;
	mov.u32 	%r153, %r1;
	mov.u32 	%r154, %r17;
	mov.u32 	%r155, %r3;
	mov.u32 	%r156, %r16;
	mov.u32 	%r157, %r5;
	mov.u32 	%r159, %r15;
$L__BB2_2:
	ld.param.u64 	%rd17, [conv_96_64_28_28_param_0];
	add.s32 	%r28, %r158, -1;
	mul.wide.s32 	%rd11, %r152, 4;
	cvta.to.global.u64 	%rd12, %rd17;
	add.s64 	%rd13, %rd12, %rd11;
	add.s64 	%rd3, %rd13, 12;
	bar.sync 	0;
	not.pred 	%p17, %p1;
	mov.f32 	%f676, 0f00000000;
	@%p17 bra 	$L__BB2_5;
	or.b32  	%r102, %r28, %r1;
	setp.eq.s32 	%p18, %r102, 0;
	setp.gt.u32 	%p19, %r153, 28;
	or.pred  	%p20, %p18, %p19;
	@%p20 bra 	$L__BB2_5;
	ld.global.nc.f32 	%f676, [%rd3+-12];
$L__BB2_5:
	mov.u32 	%r103, %tid.y;
	mov.u32 	%r29, %tid.x;
	mul.lo.s32 	%r104, %r29, 6;
	mad.lo.s32 	%r105, %r103, 42, %r104;
	mov.u32 	%r106, %tid.z;
	mad.lo.s32 	%r107, %r106, 168, %r105;
	shl.b32 	%r108, %r107, 2;
	mov.u32 	%r109, _ZZ16conv_96_64_28_28E15pad_temp_shared;
	add.s32 	%r30, %r109, %r108;
	st.shared.f32 	[%r30], %f676;
	mov.f32 	%f677, 0f00000000;
	@%p17 bra 	$L__BB2_8;
	or.b32  	%r110, %r28, %r2;
	setp.eq.s32 	%p22, %r110, 0;
	add.s32 	%r111, %r154, 1;
	setp.gt.u32 	%p23, %r111, 28;
	or.pred  	%p24, %p22, %p23;
	@%p24 bra 	$L__BB2_8;
	ld.global.nc.f32 	%f677, [%rd3+-8];
$L__BB2_8:
	st.shared.f32 	[%r30+4], %f677;
	mov.f32 	%f678, 0f00000000;
	@%p25 bra 	$L__BB2_11;
	or.b32  	%r112, %r28, %r3;
	setp.eq.s32 	%p26, %r112, 0;
	setp.gt.u32 	%p27, %r155, 28;
	or.pred  	%p28, %p26, %p27;
	@%p28 bra 	$L__BB2_11;
	ld.global.nc.f32 	%f678, [%rd3+-4];
$L__BB2_11:
	st.shared.f32 	[%r30+8], %f678;
	mov.f32 	%f679, 0f00000000;
	@%p29 bra 	$L__BB2_14;
	or.b32  	%r113, %r28, %r4;
	setp.eq.s32 	%p30, %r113, 0;
	add.s32 	%r114, %r156, 1;
	setp.gt.u32 	%p31, %r114, 28;
	or.pred  	%p32, %p30, %p31;
	@%p32 bra 	$L__BB2_14;
	ld.global.nc.f32 	%f679, [%rd3];
$L__BB2_14:
	st.shared.f32 	[%r30+12], %f679;
	mov.f32 	%f680, 0f00000000;
	@%p33 bra 	$L__BB2_17;
	or.b32  	%r115, %r28, %r5;
	setp.eq.s32 	%p34, %r115, 0;
	setp.gt.u32 	%p35, %r157, 28;
	or.pred  	%p36, %p34, %p35;
	@%p36 bra 	$L__BB2_17;
	ld.global.nc.f32 	%f680, [%rd3+4];
$L__BB2_17:
	st.shared.f32 	[%r30+16], %f680;
	mov.f32 	%f681, 0f00000000;
	@%p37 bra 	$L__BB2_20;
	or.b32  	%r116, %r28, %r6;
	setp.eq.s32 	%p38, %r116, 0;
	add.s32 	%r117, %r159, 1;
	setp.gt.u32 	%p39, %r117, 28;
	or.pred  	%p40, %p38, %p39;
	@%p40 bra 	$L__BB2_20;
	ld.global.nc.f32 	%f681, [%rd3+8];
$L__BB2_20:
	mov.u32 	%r118, %tid.z;
	mov.u32 	%r119, %tid.y;
	mul.lo.s32 	%r120, %r119, 24;
	mad.lo.s32 	%r121, %r118, 96, %r120;
	mov.u32 	%r122, %tid.x;
	shl.b32 	%r123, %r122, 2;
	add.s32 	%r124, %r121, %r123;
	shl.b32 	%r125, %r124, 2;
	mov.u32 	%r126, _ZZ16conv_96_64_28_28E13kernel_shared;
	add.s32 	%r32, %r126, %r125;
	setp.gt.u32 	%p41, %r29, 5;
	shl.b32 	%r128, %r29, 2;
	add.s32 	%r129, %r120, %r128;
	setp.gt.u32 	%p42, %r129, 95;
	setp.gt.u32 	%p43, %r124, 767;
	setp.gt.u32 	%p44, %r8, 255;
	setp.gt.u32 	%p45, %r7, 31;
	st.shared.f32 	[%r30+20], %f681;
	or.pred  	%p46, %p45, %p44;
	or.pred  	%p47, %p46, %p43;
	or.pred  	%p48, %p47, %p42;
	or.pred  	%p49, %p48, %p41;
	@%p49 bra 	$L__BB2_22;
	ld.global.nc.f32 	%f74, [%rd20+-24];
	st.shared.f32 	[%r32], %f74;
$L__BB2_22:
	setp.gt.u32 	%p50, %r129, 94;
	setp.gt.u32 	%p51, %r124, 766;
	setp.gt.u32 	%p52, %r10, 255;
	setp.gt.u32 	%p53, %r9, 31;
	setp.gt.u32 	%p54, %r29, 5;
	or.pred  	%p55, %p53, %p52;
	or.pred  	%p56, %p55, %p51;
	or.pred  	%p57, %p56, %p50;
	or.pred  	%p58, %p57, %p54;
	@%p58 bra 	$L__BB2_24;
	ld.global.nc.f32 	%f75, [%rd20+-12];
	st.shared.f32 	[%r32+4], %f75;
$L__BB2_24:
	setp.gt.u32 	%p59, %r129, 93;
	setp.gt.u32 	%p60, %r124, 765;
	setp.gt.u32 	%p61, %r12, 255;
	setp.gt.u32 	%p62, %r11, 31;
	setp.gt.u32 	%p63, %r29, 5;
	or.pred  	%p64, %p62, %p61;
	or.pred  	%p65, %p64, %p60;
	or.pred  	%p66, %p65, %p59;
	or.pred  	%p67, %p66, %p63;
	@%p67 bra 	$L__BB2_26;
	ld.global.nc.f32 	%f76, [%rd20];
	st.shared.f32 	[%r32+8], %f76;
$L__BB2_26:
	setp.gt.u32 	%p68, %r129, 92;
	setp.gt.u32 	%p69, %r124, 764;
	setp.gt.u32 	%p70, %r14, 255;
	setp.gt.u32 	%p71, %r13, 31;
	setp.gt.u32 	%p72, %r29, 5;
	or.pred  	%p73, %p71, %p70;
	or.pred  	%p74, %p73, %p69;
	or.pred  	%p75, %p74, %p68;
	or.pred  	%p76, %p75, %p72;
	@%p76 bra 	$L__BB2_28;
	ld.global.nc.f32 	%f77, [%rd20+12];
	st.shared.f32 	[%r32+12], %f77;
$L__BB2_28:
	bar.sync 	0;
	mov.u32 	%r137, %tid.x;
	shl.b32 	%r138, %r137, 1;
	mov.u32 	%r139, %tid.y;
	mad.lo.s32 	%r34, %r139, 28, %r138;
	shl.b32 	%r140, %r34, 2;
	mov.u32 	%r141, _ZZ16conv_96_64_28_28E15pad_temp_shared;
	add.s32 	%r142, %r141, %r140;
	ld.shared.f32 	%f78, [%r142];
	ld.shared.f32 	%f79, [%r142+56];
	ld.shared.f32 	%f80, [%r142+4];
	ld.shared.f32 	%f81, [%r142+60];
	ld.shared.f32 	%f82, [%r142+112];
	ld.shared.f32 	%f83, [%r142+168];
	ld.shared.f32 	%f84, [%r142+116];
	ld.shared.f32 	%f85, [%r142+172];
	ld.shared.f32 	%f86, [%r142+224];
	ld.shared.f32 	%f87, [%r142+280];
	ld.shared.f32 	%f88, [%r142+228];
	ld.shared.f32 	%f89, [%r142+284];
	ld.shared.f32 	%f90, [%r142+672];
	ld.shared.f32 	%f91, [%r142+728];
	ld.shared.f32 	%f92, [%r142+676];
	ld.shared.f32 	%f93, [%r142+732];
	ld.shared.f32 	%f94, [%r142+784];
	ld.shared.f32 	%f95, [%r142+840];
	ld.shared.f32 	%f96, [%r142+788];
	ld.shared.f32 	%f97, [%r142+844];
	ld.shared.f32 	%f98, [%r142+896];
	ld.shared.f32 	%f99, [%r142+952];
	ld.shared.f32 	%f100, [%r142+900];
	ld.shared.f32 	%f101, [%r142+956];
	mov.u32 	%r35, %tid.z;
	mov.u32 	%r143, _ZZ16conv_96_64_28_28E13kernel_shared;
	mad.lo.s32 	%r144, %r35, 192, %r143;
	ld.shared.f32 	%f102, [%r144];
	ld.shared.f32 	%f103, [%r144+1536];
	ld.shared.f32 	%f104, [%r144+4];
	ld.shared.f32 	%f105, [%r144+1540];
	ld.shared.f32 	%f106, [%r144+8];
	ld.shared.f32 	%f107, [%r144+1544];
	ld.shared.f32 	%f108, [%r144+12];
	ld.shared.f32 	%f109, [%r144+1548];
	ld.shared.f32 	%f110, [%r144+16];
	ld.shared.f32 	%f111, [%r144+1552];
	ld.shared.f32 	%f112, [%r144+20];
	ld.shared.f32 	%f113, [%r144+1556];
	ld.shared.f32 	%f114, [%r144+96];
	ld.shared.f32 	%f115, [%r144+1632];
	ld.shared.f32 	%f116, [%r144+100];
	ld.shared.f32 	%f117, [%r144+1636];
	ld.shared.f32 	%f118, [%r144+104];
	ld.shared.f32 	%f119, [%r144+1640];
	ld.shared.f32 	%f120, [%r144+108];
	ld.shared.f32 	%f121, [%r144+1644];
	ld.shared.f32 	%f122, [%r144+112];
	ld.shared.f32 	%f123, [%r144+1648];
	ld.shared.f32 	%f124, [%r144+116];
	ld.shared.f32 	%f125, [%r144+1652];
	fma.rn.f32 	%f126, %f78, %f102, %f660;
	fma.rn.f32 	%f127, %f78, %f103, %f668;
	fma.rn.f32 	%f128, %f79, %f102, %f664;
	fma.rn.f32 	%f129, %f79, %f103, %f672;
	fma.rn.f32 	%f130, %f80, %f102, %f661;
	fma.rn.f32 	%f131, %f80, %f103, %f669;
	fma.rn.f32 	%f132, %f81, %f102, %f665;
	fma.rn.f32 	%f133, %f81, %f103, %f673;
	fma.rn.f32 	%f134, %f78, %f114, %f662;
	fma.rn.f32 	%f135, %f78, %f115, %f670;
	fma.rn.f32 	%f136, %f79, %f114, %f666;
	fma.rn.f32 	%f137, %f79, %f115, %f674;
	fma.rn.f32 	%f138, %f80, %f114, %f663;
	fma.rn.f32 	%f139, %f80, %f115, %f671;
	fma.rn.f32 	%f140, %f81, %f114, %f667;
	fma.rn.f32 	%f141, %f81, %f115, %f675;
	fma.rn.f32 	%f142, %f82, %f104, %f126;
	fma.rn.f32 	%f143, %f82, %f105, %f127;
	fma.rn.f32 	%f144, %f83, %f104, %f128;
	fma.rn.f32 	%f145, %f83, %f105, %f129;
	fma.rn.f32 	%f146, %f84, %f104, %f130;
	fma.rn.f32 	%f147, %f84, %f105, %f131;
	fma.rn.f32 	%f148, %f85, %f104, %f132;
	fma.rn.f32 	%f149, %f85, %f105, %f133;
	fma.rn.f32 	%f150, %f82, %f116, %f134;
	fma.rn.f32 	%f151, %f82, %f117, %f135;
	fma.rn.f32 	%f152, %f83, %f116, %f136;
	fma.rn.f32 	%f153, %f83, %f117, %f137;
	fma.rn.f32 	%f154, %f84, %f116, %f138;
	fma.rn.f32 	%f155, %f84, %f117, %f139;
	fma.rn.f32 	%f156, %f85, %f116, %f140;
	fma.rn.f32 	%f157, %f85, %f117, %f141;
	fma.rn.f32 	%f158, %f86, %f106, %f142;
	fma.rn.f32 	%f159, %f86, %f107, %f143;
	fma.rn.f32 	%f160, %f87, %f106, %f144;
	fma.rn.f32 	%f161, %f87, %f107, %f145;
	fma.rn.f32 	%f162, %f88, %f106, %f146;
	fma.rn.f32 	%f163, %f88, %f107, %f147;
	fma.rn.f32 	%f164, %f89, %f106, %f148;
	fma.rn.f32 	%f165, %f89, %f107, %f149;
	fma.rn.f32 	%f166, %f86, %f118, %f150;
	fma.rn.f32 	%f167, %f86, %f119, %f151;
	fma.rn.f32 	%f168, %f87, %f118, %f152;
	fma.rn.f32 	%f169, %f87, %f119, %f153;
	fma.rn.f32 	%f170, %f88, %f118, %f154;
	fma.rn.f32 	%f171, %f88, %f119, %f155;
	fma.rn.f32 	%f172, %f89, %f118, %f156;
	fma.rn.f32 	%f173, %f89, %f119, %f157;
	fma.rn.f32 	%f174, %f90, %f108, %f158;
	fma.rn.f32 	%f175, %f90, %f109, %f159;
	fma.rn.f32 	%f176, %f91, %f108, %f160;
	fma.rn.f32 	%f177, %f91, %f109, %f161;
	fma.rn.f32 	%f178, %f92, %f108, %f162;
	fma.rn.f32 	%f179, %f92, %f109, %f163;
	fma.rn.f32 	%f180, %f93, %f108, %f164;
	fma.rn.f32 	%f181, %f93, %f109, %f165;
	fma.rn.f32 	%f182, %f90, %f120, %f166;
	fma.rn.f32 	%f183, %f90, %f121, %f167;
	fma.rn.f32 	%f184, %f91, %f120, %f168;
	fma.rn.f32 	%f185, %f91, %f121, %f169;
	fma.rn.f32 	%f186, %f92, %f120, %f170;
	fma.rn.f32 	%f187, %f92, %f121, %f171;
	fma.rn.f32 	%f188, %f93, %f120, %f172;
	fma.rn.f32 	%f189, %f93, %f121, %f173;
	fma.rn.f32 	%f190, %f94, %f110, %f174;
	fma.rn.f32 	%f191, %f94, %f111, %f175;
	fma.rn.f32 	%f192, %f95, %f110, %f176;
	fma.rn.f32 	%f193, %f95, %f111, %f177;
	fma.rn.f32 	%f194, %f96, %f110, %f178;
	fma.rn.f32 	%f195, %f96, %f111, %f179;
	fma.rn.f32 	%f196, %f97, %f110, %f180;
	fma.rn.f32 	%f197, %f97, %f111, %f181;
	fma.rn.f32 	%f198, %f94, %f122, %f182;
	fma.rn.f32 	%f199, %f94, %f123, %f183;
	fma.rn.f32 	%f200, %f95, %f122, %f184;
	fma.rn.f32 	%f201, %f95, %f123, %f185;
	fma.rn.f32 	%f202, %f96, %f122, %f186;
	fma.rn.f32 	%f203, %f96, %f123, %f187;
	fma.rn.f32 	%f204, %f97, %f122, %f188;
	fma.rn.f32 	%f205, %f97, %f123, %f189;
	fma.rn.f32 	%f206, %f98, %f112, %f190;
	fma.rn.f32 	%f207, %f98, %f113, %f191;
	fma.rn.f32 	%f208, %f99, %f112, %f192;
	fma.rn.f32 	%f209, %f99, %f113, %f193;
	fma.rn.f32 	%f210, %f100, %f112, %f194;
	fma.rn.f32 	%f211, %f100, %f113, %f195;
	fma.rn.f32 	%f212, %f101, %f112, %f196;
	fma.rn.f32 	%f213, %f101, %f113, %f197;
	fma.rn.f32 	%f214, %f98, %f124, %f198;
	fma.rn.f32 	%f215, %f98, %f125, %f199;
	fma.rn.f32 	%f216, %f99, %f124, %f200;
	fma.rn.f32 	%f217, %f99, %f125, %f201;
	fma.rn.f32 	%f218, %f100, %f124, %f202;
	fma.rn.f32 	%f219, %f100, %f125, %f203;
	fma.rn.f32 	%f220, %f101, %f124, %f204;
	fma.rn.f32 	%f221, %f101, %f125, %f205;
	ld.shared.f32 	%f222, [%r142+1344];
	ld.shared.f32 	%f223, [%r142+1400];
	ld.shared.f32 	%f224, [%r142+1348];
	ld.shared.f32 	%f225, [%r142+1404];
	ld.shared.f32 	%f226, [%r142+1456];
	ld.shared.f32 	%f227, [%r142+1512];
	ld.shared.f32 	%f228, [%r142+1460];
	ld.shared.f32 	%f229, [%r142+1516];
	ld.shared.f32 	%f230, [%r142+1568];
	ld.shared.f32 	%f231, [%r142+1624];
	ld.shared.f32 	%f232, [%r142+1572];
	ld.shared.f32 	%f233, [%r142+1628];
	ld.shared.f32 	%f234, [%r142+2016];
	ld.shared.f32 	%f235, [%r142+2072];
	ld.shared.f32 	%f236, [%r142+2020];
	ld.shared.f32 	%f237, [%r142+2076];
	ld.shared.f32 	%f238, [%r142+2128];
	ld.shared.f32 	%f239, [%r142+2184];
	ld.shared.f32 	%f240, [%r142+2132];
	ld.shared.f32 	%f241, [%r142+2188];
	ld.shared.f32 	%f242, [%r142+2240];
	ld.shared.f32 	%f243, [%r142+2296];
	ld.shared.f32 	%f244, [%r142+2244];
	ld.shared.f32 	%f245, [%r142+2300];
	ld.shared.f32 	%f246, [%r144+24];
	ld.shared.f32 	%f247, [%r144+1560];
	ld.shared.f32 	%f248, [%r144+28];
	ld.shared.f32 	%f249, [%r144+1564];
	ld.shared.f32 	%f250, [%r144+32];
	ld.shared.f32 	%f251, [%r144+1568];
	ld.shared.f32 	%f252, [%r144+36];
	ld.shared.f32 	%f253, [%r144+1572];
	ld.shared.f32 	%f254, [%r144+40];
	ld.shared.f32 	%f255, [%r144+1576];
	ld.shared.f32 	%f256, [%r144+44];
	ld.shared.f32 	%f257, [%r144+1580];
	ld.shared.f32 	%f258, [%r144+120];
	ld.shared.f32 	%f259, [%r144+1656];
	ld.shared.f32 	%f260, [%r144+124];
	ld.shared.f32 	%f261, [%r144+1660];
	ld.shared.f32 	%f262, [%r144+128];
	ld.shared.f32 	%f263, [%r144+1664];
	ld.shared.f32 	%f264, [%r144+132];
	ld.shared.f32 	%f265, [%r144+1668];
	ld.shared.f32 	%f266, [%r144+136];
	ld.shared.f32 	%f267, [%r144+1672];
	ld.shared.f32 	%f268, [%r144+140];
	ld.shared.f32 	%f269, [%r144+1676];
	fma.rn.f32 	%f270, %f222, %f246, %f206;
	fma.rn.f32 	%f271, %f222, %f247, %f207;
	fma.rn.f32 	%f272, %f223, %f246, %f208;
	fma.rn.f32 	%f273, %f223, %f247, %f209;
	fma.rn.f32 	%f274, %f224, %f246, %f210;
	fma.rn.f32 	%f275, %f224, %f247, %f211;
	fma.rn.f32 	%f276, %f225, %f246, %f212;
	fma.rn.f32 	%f277, %f225, %f247, %f213;
	fma.rn.f32 	%f278, %f222, %f258, %f214;
	fma.rn.f32 	%f279, %f222, %f259, %f215;
	fma.rn.f32 	%f280, %f223, %f258, %f216;
	fma.rn.f32 	%f281, %f223, %f259, %f217;
	fma.rn.f32 	%f282, %f224, %f258, %f218;
	fma.rn.f32 	%f283, %f224, %f259, %f219;
	fma.rn.f32 	%f284, %f225, %f258, %f220;
	fma.rn.f32 	%f285, %f225, %f259, %f221;
	fma.rn.f32 	%f286, %f226, %f248, %f270;
	fma.rn.f32 	%f287, %f226, %f249, %f271;
	fma.rn.f32 	%f288, %f227, %f248, %f272;
	fma.rn.f32 	%f289, %f227, %f249, %f273;
	fma.rn.f32 	%f290, %f228, %f248, %f274;
	fma.rn.f32 	%f291, %f228, %f249, %f275;
	fma.rn.f32 	%f292, %f229, %f248, %f276;
	fma.rn.f32 	%f293, %f229, %f249, %f277;
	fma.rn.f32 	%f294, %f226, %f260, %f278;
	fma.rn.f32 	%f295, %f226, %f261, %f279;
	fma.rn.f32 	%f296, %f227, %f260, %f280;
	fma.rn.f32 	%f297, %f227, %f261, %f281;
	fma.rn.f32 	%f298, %f228, %f260, %f282;
	fma.rn.f32 	%f299, %f228, %f261, %f283;
	fma.rn.f32 	%f300, %f229, %f260, %f284;
	fma.rn.f32 	%f301, %f229, %f261, %f285;
	fma.rn.f32 	%f302, %f230, %f250, %f286;
	fma.rn.f32 	%f303, %f230, %f251, %f287;
	fma.rn.f32 	%f304, %f231, %f250, %f288;
	fma.rn.f32 	%f305, %f231, %f251, %f289;
	fma.rn.f32 	%f306, %f232, %f250, %f290;
	fma.rn.f32 	%f307, %f232, %f251, %f291;
	fma.rn.f32 	%f308, %f233, %f250, %f292;
	fma.rn.f32 	%f309, %f233, %f251, %f293;
	fma.rn.f32 	%f310, %f230, %f262, %f294;
	fma.rn.f32 	%f311, %f230, %f263, %f295;
	fma.rn.f32 	%f312, %f231, %f262, %f296;
	fma.rn.f32 	%f313, %f231, %f263, %f297;
	fma.rn.f32 	%f314, %f232, %f262, %f298;
	fma.rn.f32 	%f315, %f232, %f263, %f299;
	fma.rn.f32 	%f316, %f233, %f262, %f300;
	fma.rn.f32 	%f317, %f233, %f263, %f301;
	fma.rn.f32 	%f318, %f234, %f252, %f302;
	fma.rn.f32 	%f319, %f234, %f253, %f303;
	fma.rn.f32 	%f320, %f235, %f252, %f304;
	fma.rn.f32 	%f321, %f235, %f253, %f305;
	fma.rn.f32 	%f322, %f236, %f252, %f306;
	fma.rn.f32 	%f323, %f236, %f253, %f307;
	fma.rn.f32 	%f324, %f237, %f252, %f308;
	fma.rn.f32 	%f325, %f237, %f253, %f309;
	fma.rn.f32 	%f326, %f234, %f264, %f310;
	fma.rn.f32 	%f327, %f234, %f265, %f311;
	fma.rn.f32 	%f328, %f235, %f264, %f312;
	fma.rn.f32 	%f329, %f235, %f265, %f313;
	fma.rn.f32 	%f330, %f236, %f264, %f314;
	fma.rn.f32 	%f331, %f236, %f265, %f315;
	fma.rn.f32 	%f332, %f237, %f264, %f316;
	fma.rn.f32 	%f333, %f237, %f265, %f317;
	fma.rn.f32 	%f334, %f238, %f254, %f318;
	fma.rn.f32 	%f335, %f238, %f255, %f319;
	fma.rn.f32 	%f336, %f239, %f254, %f320;
	fma.rn.f32 	%f337, %f239, %f255, %f321;
	fma.rn.f32 	%f338, %f240, %f254, %f322;
	fma.rn.f32 	%f339, %f240, %f255, %f323;
	fma.rn.f32 	%f340, %f241, %f254, %f324;
	fma.rn.f32 	%f341, %f241, %f255, %f325;
	fma.rn.f32 	%f342, %f238, %f266, %f326;
	fma.rn.f32 	%f343, %f238, %f267, %f327;
	fma.rn.f32 	%f344, %f239, %f266, %f328;
	fma.rn.f32 	%f345, %f239, %f267, %f329;
	fma.rn.f32 	%f346, %f240, %f266, %f330;
	fma.rn.f32 	%f347, %f240, %f267, %f331;
	fma.rn.f32 	%f348, %f241, %f266, %f332;
	fma.rn.f32 	%f349, %f241, %f267, %f333;
	fma.rn.f32 	%f350, %f242, %f256, %f334;
	fma.rn.f32 	%f351, %f242, %f257, %f335;
	fma.rn.f32 	%f352, %f243, %f256, %f336;
	fma.rn.f32 	%f353, %f243, %f257, %f337;
	fma.rn.f32 	%f354, %f244, %f256, %f338;
	fma.rn.f32 	%f355, %f244, %f257, %f339;
	fma.rn.f32 	%f356, %f245, %f256, %f340;
	fma.rn.f32 	%f357, %f245, %f257, %f341;
	fma.rn.f32 	%f358, %f242, %f268, %f342;
	fma.rn.f32 	%f359, %f242, %f269, %f343;
	fma.rn.f32 	%f360, %f243, %f268, %f344;
	fma.rn.f32 	%f361, %f243, %f269, %f345;
	fma.rn.f32 	%f362, %f244, %f268, %f346;
	fma.rn.f32 	%f363, %f244, %f269, %f347;
	fma.rn.f32 	%f364, %f245, %f268, %f348;
	fma.rn.f32 	%f365, %f245, %f269, %f349;
	ld.shared.f32 	%f366, [%r142+2688];
	ld.shared.f32 	%f367, [%r142+2744];
	ld.shared.f32 	%f368, [%r142+2692];
	ld.shared.f32 	%f369, [%r142+2748];
	ld.shared.f32 	%f370, [%r142+2800];
	ld.shared.f32 	%f371, [%r142+2856];
	ld.shared.f32 	%f372, [%r142+2804];
	ld.shared.f32 	%f373, [%r142+2860];
	ld.shared.f32 	%f374, [%r142+2912];
	ld.shared.f32 	%f375, [%r142+2968];
	ld.shared.f32 	%f376, [%r142+2916];
	ld.shared.f32 	%f377, [%r142+2972];
	ld.shared.f32 	%f378, [%r142+3360];
	ld.shared.f32 	%f379, [%r142+3416];
	ld.shared.f32 	%f380, [%r142+3364];
	ld.shared.f32 	%f381, [%r142+3420];
	ld.shared.f32 	%f382, [%r142+3472];
	ld.shared.f32 	%f383, [%r142+3528];
	ld.shared.f32 	%f384, [%r142+3476];
	ld.shared.f32 	%f385, [%r142+3532];
	ld.shared.f32 	%f386, [%r142+3584];
	ld.shared.f32 	%f387, [%r142+3640];
	ld.shared.f32 	%f388, [%r142+3588];
	ld.shared.f32 	%f389, [%r142+3644];
	ld.shared.f32 	%f390, [%r144+48];
	ld.shared.f32 	%f391, [%r144+1584];
	ld.shared.f32 	%f392, [%r144+52];
	ld.shared.f32 	%f393, [%r144+1588];
	ld.shared.f32 	%f394, [%r144+56];
	ld.shared.f32 	%f395, [%r144+1592];
	ld.shared.f32 	%f396, [%r144+60];
	ld.shared.f32 	%f397, [%r144+1596];
	ld.shared.f32 	%f398, [%r144+64];
	ld.shared.f32 	%f399, [%r144+1600];
	ld.shared.f32 	%f400, [%r144+68];
	ld.shared.f32 	%f401, [%r144+1604];
	ld.shared.f32 	%f402, [%r144+144];
	ld.shared.f32 	%f403, [%r144+1680];
	ld.shared.f32 	%f404, [%r144+148];
	ld.shared.f32 	%f405, [%r144+1684];
	ld.shared.f32 	%f406, [%r144+152];
	ld.shared.f32 	%f407, [%r144+1688];
	ld.shared.f32 	%f408, [%r144+156];
	ld.shared.f32 	%f409, [%r144+1692];
	ld.shared.f32 	%f410, [%r144+160];
	ld.shared.f32 	%f411, [%r144+1696];
	ld.shared.f32 	%f412, [%r144+164];
	ld.shared.f32 	%f413, [%r144+1700];
	fma.rn.f32 	%f414, %f366, %f390, %f350;
	fma.rn.f32 	%f415, %f366, %f391, %f351;
	fma.rn.f32 	%f416, %f367, %f390, %f352;
	fma.rn.f32 	%f417, %f367, %f391, %f353;
	fma.rn.f32 	%f418, %f368, %f390, %f354;
	fma.rn.f32 	%f419, %f368, %f391, %f355;
	fma.rn.f32 	%f420, %f369, %f390, %f356;
	fma.rn.f32 	%f421, %f369, %f391, %f357;
	fma.rn.f32 	%f422, %f366, %f402, %f358;
	fma.rn.f32 	%f423, %f366, %f403, %f359;
	fma.rn.f32 	%f424, %f367, %f402, %f360;
	fma.rn.f32 	%f425, %f367, %f403, %f361;
	fma.rn.f32 	%f426, %f368, %f402, %f362;
	fma.rn.f32 	%f427, %f368, %f403, %f363;
	fma.rn.f32 	%f428, %f369, %f402, %f364;
	fma.rn.f32 	%f429, %f369, %f403, %f365;
	fma.rn.f32 	%f430, %f370, %f392, %f414;
	fma.rn.f32 	%f431, %f370, %f393, %f415;
	fma.rn.f32 	%f432, %f371, %f392, %f416;
	fma.rn.f32 	%f433, %f371, %f393, %f417;
	fma.rn.f32 	%f434, %f372, %f392, %f418;
	fma.rn.f32 	%f435, %f372, %f393, %f419;
	fma.rn.f32 	%f436, %f373, %f392, %f420;
	fma.rn.f32 	%f437, %f373, %f393, %f421;
	fma.rn.f32 	%f438, %f370, %f404, %f422;
	fma.rn.f32 	%f439, %f370, %f405, %f423;
	fma.rn.f32 	%f440, %f371, %f404, %f424;
	fma.rn.f32 	%f441, %f371, %f405, %f425;
	fma.rn.f32 	%f442, %f372, %f404, %f426;
	fma.rn.f32 	%f443, %f372, %f405, %f427;
	fma.rn.f32 	%f444, %f373, %f404, %f428;
	fma.rn.f32 	%f445, %f373, %f405, %f429;
	fma.rn.f32 	%f446, %f374, %f394, %f430;
	fma.rn.f32 	%f447, %f374, %f395, %f431;
	fma.rn.f32 	%f448, %f375, %f394, %f432;
	fma.rn.f32 	%f449, %f375, %f395, %f433;
	fma.rn.f32 	%f450, %f376, %f394, %f434;
	fma.rn.f32 	%f451, %f376, %f395, %f435;
	fma.rn.f32 	%f452, %f377, %f394, %f436;
	fma.rn.f32 	%f453, %f377, %f395, %f437;
	fma.rn.f32 	%f454, %f374, %f406, %f438;
	fma.rn.f32 	%f455, %f374, %f407, %f439;
	fma.rn.f32 	%f456, %f375, %f406, %f440;
	fma.rn.f32 	%f457, %f375, %f407, %f441;
	fma.rn.f32 	%f458, %f376, %f406, %f442;
	fma.rn.f32 	%f459, %f376, %f407, %f443;
	fma.rn.f32 	%f460, %f377, %f406, %f444;
	fma.rn.f32 	%f461, %f377, %f407, %f445;
	fma.rn.f32 	%f462, %f378, %f396, %f446;
	fma.rn.f32 	%f463, %f378, %f397, %f447;
	fma.rn.f32 	%f464, %f379, %f396, %f448;
	fma.rn.f32 	%f465, %f379, %f397, %f449;
	fma.rn.f32 	%f466, %f380, %f396, %f450;
	fma.rn.f32 	%f467, %f380, %f397, %f451;
	fma.rn.f32 	%f468, %f381, %f396, %f452;
	fma.rn.f32 	%f469, %f381, %f397, %f453;
	fma.rn.f32 	%f470, %f378, %f408, %f454;
	fma.rn.f32 	%f471, %f378, %f409, %f455;
	fma.rn.f32 	%f472, %f379, %f408, %f456;
	fma.rn.f32 	%f473, %f379, %f409, %f457;
	fma.rn.f32 	%f474, %f380, %f408, %f458;
	fma.rn.f32 	%f475, %f380, %f409, %f459;
	fma.rn.f32 	%f476, %f381, %f408, %f460;
	fma.rn.f32 	%f477, %f381, %f409, %f461;
	fma.rn.f32 	%f478, %f382, %f398, %f462;
	fma.rn.f32 	%f479, %f382, %f399, %f463;
	fma.rn.f32 	%f480, %f383, %f398, %f464;
	fma.rn.f32 	%f481, %f383, %f399, %f465;
	fma.rn.f32 	%f482, %f384, %f398, %f466;
	fma.rn.f32 	%f483, %f384, %f399, %f467;
	fma.rn.f32 	%f484, %f385, %f398, %f468;
	fma.rn.f32 	%f485, %f385, %f399, %f469;
	fma.rn.f32 	%f486, %f382, %f410, %f470;
	fma.rn.f32 	%f487, %f382, %f411, %f471;
	fma.rn.f32 	%f488, %f383, %f410, %f472;
	fma.rn.f32 	%f489, %f383, %f411, %f473;
	fma.rn.f32 	%f490, %f384, %f410, %f474;
	fma.rn.f32 	%f491, %f384, %f411, %f475;
	fma.rn.f32 	%f492, %f385, %f410, %f476;
	fma.rn.f32 	%f493, %f385, %f411, %f477;
	fma.rn.f32 	%f494, %f386, %f400, %f478;
	fma.rn.f32 	%f495, %f386, %f401, %f479;
	fma.rn.f32 	%f496, %f387, %f400, %f480;
	fma.rn.f32 	%f497, %f387, %f401, %f481;
	fma.rn.f32 	%f498, %f388, %f400, %f482;
	fma.rn.f32 	%f499, %f388, %f401, %f483;
	fma.rn.f32 	%f500, %f389, %f400, %f484;
	fma.rn.f32 	%f501, %f389, %f401, %f485;
	fma.rn.f32 	%f502, %f386, %f412, %f486;
	fma.rn.f32 	%f503, %f386, %f413, %f487;
	fma.rn.f32 	%f504, %f387, %f412, %f488;
	fma.rn.f32 	%f505, %f387, %f413, %f489;
	fma.rn.f32 	%f506, %f388, %f412, %f490;
	fma.rn.f32 	%f507, %f388, %f413, %f491;
	fma.rn.f32 	%f508, %f389, %f412, %f492;
	fma.rn.f32 	%f509, %f389, %f413, %f493;
	ld.shared.f32 	%f510, [%r142+4032];
	ld.shared.f32 	%f511, [%r142+4088];
	ld.shared.f32 	%f512, [%r142+4036];
	ld.shared.f32 	%f513, [%r142+4092];
	ld.shared.f32 	%f514, [%r142+4144];
	ld.shared.f32 	%f515, [%r142+4200];
	ld.shared.f32 	%f516, [%r142+4148];
	ld.shared.f32 	%f517, [%r142+4204];
	ld.shared.f32 	%f518, [%r142+4256];
	ld.shared.f32 	%f519, [%r142+4312];
	ld.shared.f32 	%f520, [%r142+4260];
	ld.shared.f32 	%f521, [%r142+4316];
	ld.shared.f32 	%f522, [%r142+4704];
	ld.shared.f32 	%f523, [%r142+4760];
	ld.shared.f32 	%f524, [%r142+4708];
	ld.shared.f32 	%f525, [%r142+4764];
	ld.shared.f32 	%f526, [%r142+4816];
	ld.shared.f32 	%f527, [%r142+4872];
	ld.shared.f32 	%f528, [%r142+4820];
	ld.shared.f32 	%f529, [%r142+4876];
	ld.shared.f32 	%f530, [%r142+4928];
	ld.shared.f32 	%f531, [%r142+4984];
	ld.shared.f32 	%f532, [%r142+4932];
	ld.shared.f32 	%f533, [%r142+4988];
	ld.shared.f32 	%f534, [%r144+72];
	ld.shared.f32 	%f535, [%r144+1608];
	ld.shared.f32 	%f536, [%r144+76];
	ld.shared.f32 	%f537, [%r144+1612];
	ld.shared.f32 	%f538, [%r144+80];
	ld.shared.f32 	%f539, [%r144+1616];
	ld.shared.f32 	%f540, [%r144+84];
	ld.shared.f32 	%f541, [%r144+1620];
	ld.shared.f32 	%f542, [%r144+88];
	ld.shared.f32 	%f543, [%r144+1624];
	ld.shared.f32 	%f544, [%r144+92];
	ld.shared.f32 	%f545, [%r144+1628];
	ld.shared.f32 	%f546, [%r144+168];
	ld.shared.f32 	%f547, [%r144+1704];
	ld.shared.f32 	%f548, [%r144+172];
	ld.shared.f32 	%f549, [%r144+1708];
	ld.shared.f32 	%f550, [%r144+176];
	ld.shared.f32 	%f551, [%r144+1712];
	ld.shared.f32 	%f552, [%r144+180];
	ld.shared.f32 	%f553, [%r144+1716];
	ld.shared.f32 	%f554, [%r144+184];
	ld.shared.f32 	%f555, [%r144+1720];
	ld.shared.f32 	%f556, [%r144+188];
	ld.shared.f32 	%f557, [%r144+1724];
	fma.rn.f32 	%f558, %f510, %f534, %f494;
	fma.rn.f32 	%f559, %f510, %f535, %f495;
	fma.rn.f32 	%f560, %f511, %f534, %f496;
	fma.rn.f32 	%f561, %f511, %f535, %f497;
	fma.rn.f32 	%f562, %f512, %f534, %f498;
	fma.rn.f32 	%f563, %f512, %f535, %f499;
	fma.rn.f32 	%f564, %f513, %f534, %f500;
	fma.rn.f32 	%f565, %f513, %f535, %f501;
	fma.rn.f32 	%f566, %f510, %f546, %f502;
	fma.rn.f32 	%f567, %f510, %f547, %f503;
	fma.rn.f32 	%f568, %f511, %f546, %f504;
	fma.rn.f32 	%f569, %f511, %f547, %f505;
	fma.rn.f32 	%f570, %f512, %f546, %f506;
	fma.rn.f32 	%f571, %f512, %f547, %f507;
	fma.rn.f32 	%f572, %f513, %f546, %f508;
	fma.rn.f32 	%f573, %f513, %f547, %f509;
	fma.rn.f32 	%f574, %f514, %f536, %f558;
	fma.rn.f32 	%f575, %f514, %f537, %f559;
	fma.rn.f32 	%f576, %f515, %f536, %f560;
	fma.rn.f32 	%f577, %f515, %f537, %f561;
	fma.rn.f32 	%f578, %f516, %f536, %f562;
	fma.rn.f32 	%f579, %f516, %f537, %f563;
	fma.rn.f32 	%f580, %f517, %f536, %f564;
	fma.rn.f32 	%f581, %f517, %f537, %f565;
	fma.rn.f32 	%f582, %f514, %f548, %f566;
	fma.rn.f32 	%f583, %f514, %f549, %f567;
	fma.rn.f32 	%f584, %f515, %f548, %f568;
	fma.rn.f32 	%f585, %f515, %f549, %f569;
	fma.rn.f32 	%f586, %f516, %f548, %f570;
	fma.rn.f32 	%f587, %f516, %f549, %f571;
	fma.rn.f32 	%f588, %f517, %f548, %f572;
	fma.rn.f32 	%f589, %f517, %f549, %f573;
	fma.rn.f32 	%f590, %f518, %f538, %f574;
	fma.rn.f32 	%f591, %f518, %f539, %f575;
	fma.rn.f32 	%f592, %f519, %f538, %f576;
	fma.rn.f32 	%f593, %f519, %f539, %f577;
	fma.rn.f32 	%f594, %f520, %f538, %f578;
	fma.rn.f32 	%f595, %f520, %f539, %f579;
	fma.rn.f32 	%f596, %f521, %f538, %f580;
	fma.rn.f32 	%f597, %f521, %f539, %f581;
	fma.rn.f32 	%f598, %f518, %f550, %f582;
	fma.rn.f32 	%f599, %f518, %f551, %f583;
	fma.rn.f32 	%f600, %f519, %f550, %f584;
	fma.rn.f32 	%f601, %f519, %f551, %f585;
	fma.rn.f32 	%f602, %f520, %f550, %f586;
	fma.rn.f32 	%f603, %f520, %f551, %f587;
	fma.rn.f32 	%f604, %f521, %f550, %f588;
	fma.rn.f32 	%f605, %f521, %f551, %f589;
	fma.rn.f32 	%f606, %f522, %f540, %f590;
	fma.rn.f32 	%f607, %f522, %f541, %f591;
	fma.rn.f32 	%f608, %f523, %f540, %f592;
	fma.rn.f32 	%f609, %f523, %f541, %f593;
	fma.rn.f32 	%f610, %f524, %f540, %f594;
	fma.rn.f32 	%f611, %f524, %f541, %f595;
	fma.rn.f32 	%f612, %f525, %f540, %f596;
	fma.rn.f32 	%f613, %f525, %f541, %f597;
	fma.rn.f32 	%f614, %f522, %f552, %f598;
	fma.rn.f32 	%f615, %f522, %f553, %f599;
	fma.rn.f32 	%f616, %f523, %f552, %f600;
	fma.rn.f32 	%f617, %f523, %f553, %f601;
	fma.rn.f32 	%f618, %f524, %f552, %f602;
	fma.rn.f32 	%f619, %f524, %f553, %f603;
	fma.rn.f32 	%f620, %f525, %f552, %f604;
	fma.rn.f32 	%f621, %f525, %f553, %f605;
	fma.rn.f32 	%f622, %f526, %f542, %f606;
	fma.rn.f32 	%f623, %f526, %f543, %f607;
	fma.rn.f32 	%f624, %f527, %f542, %f608;
	fma.rn.f32 	%f625, %f527, %f543, %f609;
	fma.rn.f32 	%f626, %f528, %f542, %f610;
	fma.rn.f32 	%f627, %f528, %f543, %f611;
	fma.rn.f32 	%f628, %f529, %f542, %f612;
	fma.rn.f32 	%f629, %f529, %f543, %f613;
	fma.rn.f32 	%f630, %f526, %f554, %f614;
	fma.rn.f32 	%f631, %f526, %f555, %f615;
	fma.rn.f32 	%f632, %f527, %f554, %f616;
	fma.rn.f32 	%f633, %f527, %f555, %f617;
	fma.rn.f32 	%f634, %f528, %f554, %f618;
	fma.rn.f32 	%f635, %f528, %f555, %f619;
	fma.rn.f32 	%f636, %f529, %f554, %f620;
	fma.rn.f32 	%f637, %f529, %f555, %f621;
	fma.rn.f32 	%f660, %f530, %f544, %f622;
	fma.rn.f32 	%f668, %f530, %f545, %f623;
	fma.rn.f32 	%f664, %f531, %f544, %f624;
	fma.rn.f32 	%f672, %f531, %f545, %f625;
	fma.rn.f32 	%f661, %f532, %f544, %f626;
	fma.rn.f32 	%f669, %f532, %f545, %f627;
	fma.rn.f32 	%f665, %f533, %f544, %f628;
	fma.rn.f32 	%f673, %f533, %f545, %f629;
	fma.rn.f32 	%f662, %f530, %f556, %f630;
	fma.rn.f32 	%f670, %f530, %f557, %f631;
	fma.rn.f32 	%f666, %f531, %f556, %f632;
	fma.rn.f32 	%f674, %f531, %f557, %f633;
	fma.rn.f32 	%f663, %f532, %f556, %f634;
	fma.rn.f32 	%f671, %f532, %f557, %f635;
	fma.rn.f32 	%f667, %f533, %f556, %f636;
	fma.rn.f32 	%f675, %f533, %f557, %f637;
	add.s32 	%r159, %r159, 1;
	add.s32 	%r158, %r158, 1;
	add.s32 	%r157, %r157, 1;
	add.s32 	%r156, %r156, 1;
	add.s32 	%r155, %r155, 1;
	add.s32 	%r154, %r154, 1;
	add.s32 	%r153, %r153, 1;
	add.s32 	%r152, %r152, 1;
	add.s64 	%rd20, %rd20, 4;
	setp.ne.s32 	%p77, %r158, 4;
	@%p77 bra 	$L__BB2_2;
	add.s32 	%r151, %r151, 1;
	setp.ne.s32 	%p78, %r151, 8;
	@%p78 bra 	$L__BB2_1;
	ld.param.u64 	%rd19, [conv_96_64_28_28_param_2];
	cvta.to.global.u64 	%rd14, %rd19;
	mov.u32 	%r145, %ctaid.z;
	mul.lo.s32 	%r146, %r35, 1568;
	mad.lo.s32 	%r147, %r145, 25088, %r146;
	mov.u32 	%r148, %ctaid.y;
	mad.lo.s32 	%r149, %r148, 112, %r147;
	add.s32 	%r150, %r34, %r149;
	mul.wide.u32 	%rd15, %r150, 4;
	add.s64 	%rd16, %rd14, %rd15;
	st.global.f32 	[%rd16], %f660;
	st.global.f32 	[%rd16+50176], %f668;
	st.global.f32 	[%rd16+56], %f664;
	st.global.f32 	[%rd16+50232], %f672;
	st.global.f32 	[%rd16+4], %f661;
	st.global.f32 	[%rd16+50180], %f669;
	st.global.f32 	[%rd16+60], %f665;
	st.global.f32 	[%rd16+50236], %f673;
	st.global.f32 	[%rd16+3136], %f662;
	st.global.f32 	[%rd16+53312], %f670;
	st.global.f32 	[%rd16+3192], %f666;
	st.global.f32 	[%rd16+53368], %f674;
	st.global.f32 	[%rd16+3140], %f663;
	st.global.f32 	[%rd16+53316], %f671;
	st.global.f32 	[%rd16+3196], %f667;
	st.global.f32 	[%rd16+53372], %f675;
	ret;

}
	// .globl	conv_128_96_14_14
.visible .entry conv_128_96_14_14(
	.param .u64 .ptr .align 1 conv_128_96_14_14_param_0,
	.param .u64 .ptr .align 1 conv_128_96_14_14_param_1,
	.param .u64 .ptr .align 1 conv_128_96_14_14_param_2
)
{
	.reg .pred 	%p<131>;
	.reg .b16 	%rs<13>;
	.reg .b32 	%r<211>;
	.reg .b32 	%f<136>;
	.reg .b64 	%rd<36>;
	// demoted variable
	.shared .align 4 .b8 _ZZ17conv_128_96_14_14E15pad_temp_shared[2048];
	// demoted variable
	.shared .align 4 .b8 _ZZ17conv_128_96_14_14E13kernel_shared[2304];
	ld.param.u64 	%rd7, [conv_128_96_14_14_param_0];
	ld.param.u64 	%rd8, [conv_128_96_14_14_param_1];
	ld.param.u64 	%rd6, [conv_128_96_14_14_param_2];
	cvta.to.global.u64 	%rd1, %rd7;
	cvta.to.global.u64 	%rd2, %rd8;
	mov.u32 	%r55, %tid.z;
	shl.b32 	%r56, %r55, 1;
	mov.u32 	%r1, %tid.x;
	mul.lo.s32 	%r57, %r1, 5;
	mov.u32 	%r2, %tid.y;
	add.s32 	%r58, %r56, %r2;
	shl.b32 	%r59, %r55, 3;
	shl.b32 	%r60, %r2, 2;
	add.s32 	%r61, %r59, %r60;
	shl.b32 	%r62, %r55, 7;
	shl.b32 	%r63, %r2, 6;
	add.s32 	%r4, %r63, %r57;
	add.s32 	%r3, %r4, %r62;
	mov.u32 	%r64, %ctaid.y;
	mul.lo.s32 	%r5, %r55, 392;
	mul.lo.s32 	%r6, %r64, 28;
	mad.lo.s32 	%r65, %r2, 196, %r5;
	add.s32 	%r66, %r65, %r6;
	add.s32 	%r7, %r66, -15;
	shl.b32 	%r67, %r1, 1;
	shl.b32 	%r68, %r55, 4;
	shl.b32 	%r69, %r2, 3;
	add.s32 	%r70, %r68, %r69;
	mul.lo.s32 	%r71, %r2, 24;
	mad.lo.s32 	%r72, %r55, 48, %r71;
	add.s32 	%r8, %r72, %r67;
	mul.lo.s32 	%r73, %r1, 6;
	mad.lo.s32 	%r10, %r2, 72, %r73;
	mad.lo.s32 	%r9, %r55, 144, %r10;
	mov.u32 	%r11, %ctaid.z;
	shl.b32 	%r74, %r11, 3;
	add.s32 	%r75, %r58, %r74;
	mul.lo.s32 	%r76, %r55, 1728;
	mad.lo.s32 	%r12, %r11, 6912, %r76;
	shr.u32 	%r77, %r57, 6;
	add.s32 	%r13, %r58, %r77;
	shr.u32 	%r78, %r57, 4;
	add.s32 	%r14, %r61, %r78;
	and.b32  	%r15, %r57, 15;
	shl.b32 	%r79, %r3, 2;
	mov.u32 	%r80, _ZZ17conv_128_96_14_14E15pad_temp_shared;
	add.s32 	%r16, %r80, %r79;
	add.s32 	%r81, %r57, 1;
	shr.u32 	%r82, %r81, 6;
	add.s32 	%r17, %r58, %r82;
	shr.u32 	%r83, %r81, 4;
	add.s32 	%r18, %r61, %r83;
	and.b32  	%r19, %r81, 15;
	mad.lo.s32 	%r20, %r83, 14, %r19;
	add.s32 	%r84, %r57, 2;
	shr.u32 	%r85, %r84, 6;
	add.s32 	%r21, %r58, %r85;
	shr.u32 	%r86, %r84, 4;
	add.s32 	%r22, %r61, %r86;
	and.b32  	%r23, %r84, 15;
	mad.lo.s32 	%r24, %r86, 14, %r23;
	add.s32 	%r87, %r57, 3;
	shr.u32 	%r88, %r87, 6;
	add.s32 	%r25, %r58, %r88;
	shr.u32 	%r89, %r87, 4;
	add.s32 	%r26, %r61, %r89;
	and.b32  	%r27, %r87, 15;
	mad.lo.s32 	%r28, %r89, 14, %r27;
	add.s32 	%r90, %r57, 4;
	shr.u32 	%r91, %r90, 6;
	add.s32 	%r29, %r58, %r91;
	shr.u32 	%r92, %r90, 4;
	add.s32 	%r30, %r61, %r92;
	and.b32  	%r31, %r90, 15;
	mad.lo.s32 	%r32, %r92, 14, %r31;
	cvt.u16.u32 	%rs3, %r67;
	mul.hi.u16 	%rs4, %rs3, 2731;
	cvt.u32.u16 	%r93, %rs4;
	add.s32 	%r33, %r58, %r93;
	mul.hi.u16 	%rs5, %rs3, 21846;
	cvt.u32.u16 	%r94, %rs5;
	add.s32 	%r34, %r70, %r94;
	add.s32 	%r35, %r75, %r93;
	mul.lo.s16 	%rs6, %rs4, 24;
	sub.s16 	%rs7, %rs3, %rs6;
	mul.lo.s16 	%rs1, %rs7, 3;
	add.s32 	%r95, %r2, %r93;
	mul.lo.s32 	%r36, %r95, 864;
	shl.b32 	%r96, %r9, 2;
	mov.u32 	%r97, _ZZ17conv_128_96_14_14E13kernel_shared;
	add.s32 	%r37, %r97, %r96;
	or.b16  	%rs8, %rs3, 1;
	mul.hi.u16 	%rs9, %rs8, 2731;
	cvt.u32.u16 	%r98, %rs9;
	add.s32 	%r38, %r58, %r98;
	mul.hi.u16 	%rs10, %rs8, 21846;
	cvt.u32.u16 	%r99, %rs10;
	add.s32 	%r39, %r70, %r99;
	add.s32 	%r40, %r75, %r98;
	mul.lo.s16 	%rs11, %rs9, 24;
	sub.s16 	%rs12, %rs8, %rs11;
	mul.lo.s16 	%rs2, %rs12, 3;
	add.s32 	%r100, %r2, %r98;
	mul.lo.s32 	%r41, %r100, 864;
	shl.b32 	%r101, %r1, 2;
	add.s32 	%r102, %r63, %r101;
	add.s32 	%r103, %r102, %r80;
	add.s32 	%r42, %r103, 256;
	mad.lo.s32 	%r104, %r55, 576, %r97;
	add.s32 	%r43, %r104, 288;
	mov.b32 	%r207, 0;
	mov.f32 	%f134, 0f00000000;
	cvt.u64.u16 	%rd21, %rs1;
	cvt.u64.u32 	%rd22, %r36;
	add.s64 	%rd23, %rd22, %rd21;
	cvt.u64.u16 	%rd28, %rs2;
	mov.f32 	%f135, %f134;
$L__BB3_1:
	setp.gt.u32 	%p3, %r1, 12;
	setp.gt.u32 	%p4, %r4, 127;
	setp.gt.u32 	%p5, %r3, 511;
	setp.gt.u32 	%p6, %r14, 31;
	setp.gt.u32 	%p7, %r13, 7;
	bar.sync 	0;
	mad.lo.s32 	%r45, %r207, 1568, %r7;
	or.pred  	%p8, %p7, %p6;
	or.pred  	%p9, %p8, %p5;
	or.pred  	%p10, %p9, %p4;
	or.pred  	%p11, %p10, %p3;
	mov.f32 	%f129, 0f00000000;
	@%p11 bra 	$L__BB3_7;
	mul.lo.s32 	%r109, %r1, 5;
	shr.u32 	%r110, %r109, 4;
	mov.u32 	%r111, %ctaid.y;
	shl.b32 	%r112, %r111, 1;
	or.b32  	%r113, %r110, %r112;
	setp.eq.s32 	%p12, %r113, 0;
	add.s32 	%r114, %r112, %r110;
	setp.gt.u32 	%p13, %r114, 14;
	or.pred  	%p14, %p12, %p13;
	@%p14 bra 	$L__BB3_6;
	setp.eq.s32 	%p15, %r15, 0;
	@%p15 bra 	$L__BB3_6;
	setp.eq.s32 	%p16, %r15, 15;
	@%p16 bra 	$L__BB3_6;
	mad.lo.s32 	%r118, %r110, 14, %r15;
	add.s32 	%r119, %r45, %r118;
	mul.wide.s32 	%rd9, %r119, 4;
	add.s64 	%rd10, %rd1, %rd9;
	ld.global.nc.f32 	%f129, [%rd10];
$L__BB3_6:
	st.shared.f32 	[%r16], %f129;
$L__BB3_7:
	setp.gt.u32 	%p17, %r4, 126;
	setp.gt.u32 	%p18, %r3, 510;
	setp.gt.u32 	%p19, %r18, 31;
	setp.gt.u32 	%p20, %r17, 7;
	or.pred  	%p22, %p20, %p19;
	or.pred  	%p23, %p22, %p18;
	or.pred  	%p24, %p23, %p17;
	or.pred  	%p25, %p24, %p3;
	mov.f32 	%f130, 0f00000000;
	@%p25 bra 	$L__BB3_13;
	mad.lo.s32 	%r124, %r1, 5, 1;
	shr.u32 	%r125, %r124, 4;
	mov.u32 	%r126, %ctaid.y;
	shl.b32 	%r127, %r126, 1;
	or.b32  	%r128, %r125, %r127;
	setp.eq.s32 	%p26, %r128, 0;
	add.s32 	%r129, %r127, %r125;
	setp.gt.u32 	%p27, %r129, 14;
	or.pred  	%p28, %p26, %p27;
	@%p28 bra 	$L__BB3_12;
	setp.eq.s32 	%p29, %r19, 0;
	@%p29 bra 	$L__BB3_12;
	setp.eq.s32 	%p30, %r19, 15;
	@%p30 bra 	$L__BB3_12;
	add.s32 	%r131, %r45, %r20;
	mul.wide.s32 	%rd11, %r131, 4;
	add.s64 	%rd12, %rd1, %rd11;
	ld.global.nc.f32 	%f130, [%rd12];
$L__BB3_12:
	st.shared.f32 	[%r16+4], %f130;
$L__BB3_13:
	setp.gt.u32 	%p31, %r4, 125;
	setp.gt.u32 	%p32, %r3, 509;
	setp.gt.u32 	%p33, %r22, 31;
	setp.gt.u32 	%p34, %r21, 7;
	setp.gt.u32 	%p35, %r1, 12;
	or.pred  	%p36, %p34, %p33;
	or.pred  	%p37, %p36, %p32;
	or.pred  	%p38, %p37, %p31;
	or.pred  	%p39, %p38, %p35;
	mov.f32 	%f131, 0f00000000;
	@%p39 bra 	$L__BB3_19;
	mad.lo.s32 	%r136, %r1, 5, 2;
	shr.u32 	%r137, %r136, 4;
	mov.u32 	%r138, %ctaid.y;
	shl.b32 	%r139, %r138, 1;
	or.b32  	%r140, %r137, %r139;
	setp.eq.s32 	%p40, %r140, 0;
	add.s32 	%r141, %r139, %r137;
	setp.gt.u32 	%p41, %r141, 14;
	or.pred  	%p42, %p40, %p41;
	@%p42 bra 	$L__BB3_18;
	setp.eq.s32 	%p43, %r23, 0;
	@%p43 bra 	$L__BB3_18;
	setp.eq.s32 	%p44, %r23, 15;
	@%p44 bra 	$L__BB3_18;
	add.s32 	%r143, %r45, %r24;
	mul.wide.s32 	%rd13, %r143, 4;
	add.s64 	%rd14, %rd1, %rd13;
	ld.global.nc.f32 	%f131, [%rd14];
$L__BB3_18:
	st.shared.f32 	[%r16+8], %f131;
$L__BB3_19:
	setp.gt.u32 	%p45, %r4, 124;
	setp.gt.u32 	%p46, %r3, 508;
	setp.gt.u32 	%p47, %r26, 31;
	setp.gt.u32 	%p48, %r25, 7;
	or.pred  	%p50, %p48, %p47;
	or.pred  	%p51, %p50, %p46;
	or.pred  	%p52, %p51, %p45;
	or.pred  	%p53, %p52, %p35;
	mov.f32 	%f132, 0f00000000;
	@%p53 bra 	$L__BB3_25;
	mad.lo.s32 	%r148, %r1, 5, 3;
	shr.u32 	%r149, %r148, 4;
	mov.u32 	%r150, %ctaid.y;
	shl.b32 	%r151, %r150, 1;
	or.b32  	%r152, %r149, %r151;
	setp.eq.s32 	%p54, %r152, 0;
	add.s32 	%r153, %r151, %r149;
	setp.gt.u32 	%p55, %r153, 14;
	or.pred  	%p56, %p54, %p55;
	@%p56 bra 	$L__BB3_24;
	setp.eq.s32 	%p57, %r27, 0;
	@%p57 bra 	$L__BB3_24;
	setp.eq.s32 	%p58, %r27, 15;
	@%p58 bra 	$L__BB3_24;
	add.s32 	%r155, %r45, %r28;
	mul.wide.s32 	%rd15, %r155, 4;
	add.s64 	%rd16, %rd1, %rd15;
	ld.global.nc.f32 	%f132, [%rd16];
$L__BB3_24:
	st.shared.f32 	[%r16+12], %f132;
$L__BB3_25:
	setp.gt.u32 	%p59, %r1, 11;
	setp.gt.u32 	%p60, %r4, 123;
	setp.gt.u32 	%p61, %r3, 507;
	setp.gt.u32 	%p62, %r30, 31;
	setp.gt.u32 	%p63, %r29, 7;
	or.pred  	%p64, %p63, %p62;
	or.pred  	%p65, %p64, %p61;
	or.pred  	%p66, %p65, %p60;
	or.pred  	%p67, %p66, %p59;
	mov.f32 	%f133, 0f00000000;
	@%p67 bra 	$L__BB3_31;
	mad.lo.s32 	%r160, %r1, 5, 4;
	shr.u32 	%r161, %r160, 4;
	mov.u32 	%r162, %ctaid.y;
	shl.b32 	%r163, %r162, 1;
	or.b32  	%r164, %r161, %r163;
	setp.eq.s32 	%p68, %r164, 0;
	add.s32 	%r165, %r163, %r161;
	setp.gt.u32 	%p69, %r165, 14;
	or.pred  	%p70, %p68, %p69;
	@%p70 bra 	$L__BB3_30;
	setp.eq.s32 	%p71, %r31, 0;
	@%p71 bra 	$L__BB3_30;
	setp.eq.s32 	%p72, %r31, 15;
	@%p72 bra 	$L__BB3_30;
	add.s32 	%r167, %r45, %r32;
	mul.wide.s32 	%rd17, %r167, 4;
	add.s64 	%rd18, %rd1, %rd17;
	ld.global.nc.f32 	%f133, [%rd18];
$L__BB3_30:
	st.shared.f32 	[%r16+16], %f133;
$L__BB3_31:
	setp.gt.u32 	%p73, %r35, 127;
	setp.gt.u32 	%p74, %r10, 143;
	setp.gt.u32 	%p75, %r9, 575;
	setp.gt.u32 	%p76, %r8, 191;
	setp.gt.u32 	%p77, %r34, 63;
	setp.gt.u32 	%p78, %r33, 7;
	setp.gt.u32 	%p79, %r1, 11;
	mad.lo.s32 	%r46, %r207, 72, %r12;
	or.pred  	%p80, %p78, %p77;
	or.pred  	%p1, %p80, %p76;
	or.pred  	%p81, %p1, %p75;
	or.pred  	%p82, %p81, %p74;
	or.pred  	%p83, %p82, %p79;
	or.pred  	%p84, %p83, %p73;
	@%p84 bra 	$L__BB3_33;
	cvt.u32.u16 	%r174, %rs1;
	add.s32 	%r175, %r36, %r174;
	add.s32 	%r176, %r46, %r175;
	mul.wide.u32 	%rd19, %r176, 4;
	add.s64 	%rd20, %rd2, %rd19;
	ld.global.nc.f32 	%f28, [%rd20];
	st.shared.f32 	[%r37], %f28;
$L__BB3_33:
	setp.gt.u32 	%p85, %r10, 142;
	setp.gt.u32 	%p86, %r9, 574;
	or.pred  	%p89, %p1, %p86;
	or.pred  	%p90, %p89, %p85;
	or.pred  	%p91, %p90, %p79;
	or.pred  	%p92, %p91, %p73;
	cvt.u64.u32 	%rd3, %r46;
	add.s64 	%rd24, %rd23, %rd3;
	shl.b64 	%rd25, %rd24, 2;
	add.s64 	%rd4, %rd2, %rd25;
	@%p92 bra 	$L__BB3_35;
	ld.global.nc.f32 	%f29, [%rd4+4];
	st.shared.f32 	[%r37+4], %f29;
$L__BB3_35:
	setp.gt.u32 	%p93, %r10, 141;
	setp.gt.u32 	%p94, %r9, 573;
	setp.gt.u32 	%p95, %r35, 127;
	setp.gt.u32 	%p96, %r1, 11;
	or.pred  	%p97, %p1, %p94;
	or.pred  	%p98, %p97, %p93;
	or.pred  	%p99, %p98, %p96;
	or.pred  	%p100, %p99, %p95;
	@%p100 bra 	$L__BB3_37;
	ld.global.nc.f32 	%f30, [%rd4+8];
	st.shared.f32 	[%r37+8], %f30;
$L__BB3_37:
	setp.gt.u32 	%p101, %r40, 127;
	setp.gt.u32 	%p102, %r10, 140;
	setp.gt.u32 	%p103, %r9, 572;
	setp.gt.u32 	%p104, %r8, 190;
	setp.gt.u32 	%p105, %r39, 63;
	setp.gt.u32 	%p106, %r38, 7;
	setp.gt.u32 	%p107, %r1, 11;
	or.pred  	%p108, %p106, %p105;
	or.pred  	%p2, %p108, %p104;
	or.pred  	%p109, %p2, %p103;
	or.pred  	%p110, %p109, %p102;
	or.pred  	%p111, %p110, %p107;
	or.pred  	%p112, %p111, %p101;
	@%p112 bra 	$L__BB3_39;
	cvt.u32.u16 	%r191, %rs2;
	add.s32 	%r192, %r41, %r191;
	add.s32 	%r193, %r46, %r192;
	mul.wide.u32 	%rd26, %r193, 4;
	add.s64 	%rd27, %rd2, %rd26;
	ld.global.nc.f32 	%f31, [%rd27];
	st.shared.f32 	[%r37+12], %f31;
$L__BB3_39:
	setp.gt.u32 	%p113, %r10, 139;
	setp.gt.u32 	%p114, %r9, 571;
	or.pred  	%p117, %p2, %p114;
	or.pred  	%p118, %p117, %p113;
	or.pred  	%p119, %p118, %p107;
	or.pred  	%p120, %p119, %p101;
	cvt.u64.u32 	%rd29, %r41;
	add.s64 	%rd30, %rd29, %rd28;
	add.s64 	%rd31, %rd30, %rd3;
	shl.b64 	%rd32, %rd31, 2;
	add.s64 	%rd5, %rd2, %rd32;
	@%p120 bra 	$L__BB3_41;
	ld.global.nc.f32 	%f32, [%rd5+4];
	st.shared.f32 	[%r37+16], %f32;
$L__BB3_41:
	setp.gt.u32 	%p121, %r10, 138;
	setp.gt.u32 	%p122, %r9, 570;
	setp.gt.u32 	%p123, %r40, 127;
	setp.gt.u32 	%p124, %r1, 11;
	or.pred  	%p125, %p2, %p122;
	or.pred  	%p126, %p125, %p121;
	or.pred  	%p127, %p126, %p124;
	or.pred  	%p128, %p127, %p123;
	@%p128 bra 	$L__BB3_43;
	ld.global.nc.f32 	%f33, [%rd5+8];
	st.shared.f32 	[%r37+20], %f33;
$L__BB3_43:
	bar.sync 	0;
	mov.b32 	%r209, 256;
	mov.u32 	%r208, %r43;
	mov.u32 	%r210, %r42;
$L__BB3_44:
	ld.shared.f32 	%f34, [%r210+-256];
	ld.shared.f32 	%f35, [%r210];
	ld.shared.f32 	%f36, [%r208+-288];
	ld.shared.f32 	%f37, [%r208+-252];
	ld.shared.f32 	%f38, [%r208];
	ld.shared.f32 	%f39, [%r208+36];
	fma.rn.f32 	%f40, %f34, %f36, %f134;
	fma.rn.f32 	%f41, %f34, %f38, %f135;
	fma.rn.f32 	%f42, %f35, %f37, %f40;
	fma.rn.f32 	%f43, %f35, %f39, %f41;
	ld.shared.f32 	%f44, [%r210+-252];
	ld.shared.f32 	%f45, [%r210+4];
	ld.shared.f32 	%f46, [%r208+-284];
	ld.shared.f32 	%f47, [%r208+-248];
	ld.shared.f32 	%f48, [%r208+4];
	ld.shared.f32 	%f49, [%r208+40];
	fma.rn.f32 	%f50, %f44, %f46, %f42;
	fma.rn.f32 	%f51, %f44, %f48, %f43;
	fma.rn.f32 	%f52, %f45, %f47, %f50;
	fma.rn.f32 	%f53, %f45, %f49, %f51;
	ld.shared.f32 	%f54, [%r210+-248];
	ld.shared.f32 	%f55, [%r210+8];
	ld.shared.f32 	%f56, [%r208+-280];
	ld.shared.f32 	%f57, [%r208+-244];
	ld.shared.f32 	%f58, [%r208+8];
	ld.shared.f32 	%f59, [%r208+44];
	fma.rn.f32 	%f60, %f54, %f56, %f52;
	fma.rn.f32 	%f61, %f54, %f58, %f53;
	fma.rn.f32 	%f62, %f55, %f57, %f60;
	fma.rn.f32 	%f63, %f55, %f59, %f61;
	ld.shared.f32 	%f64, [%r210+-192];
	ld.shared.f32 	%f65, [%r210+64];
	ld.shared.f32 	%f66, [%r208+-276];
	ld.shared.f32 	%f67, [%r208+-240];
	ld.shared.f32 	%f68, [%r208+12];
	ld.shared.f32 	%f69, [%r208+48];
	fma.rn.f32 	%f70, %f64, %f66, %f62;
	fma.rn.f32 	%f71, %f64, %f68, %f63;
	fma.rn.f32 	%f72, %f65, %f67, %f70;
	fma.rn.f32 	%f73, %f65, %f69, %f71;
	ld.shared.f32 	%f74, [%r210+-188];
	ld.shared.f32 	%f75, [%r210+68];
	ld.shared.f32 	%f76, [%r208+-272];
	ld.shared.f32 	%f77, [%r208+-236];
	ld.shared.f32 	%f78, [%r208+16];
	ld.shared.f32 	%f79, [%r208+52];
	fma.rn.f32 	%f80, %f74, %f76, %f72;
	fma.rn.f32 	%f81, %f74, %f78, %f73;
	fma.rn.f32 	%f82, %f75, %f77, %f80;
	fma.rn.f32 	%f83, %f75, %f79, %f81;
	ld.shared.f32 	%f84, [%r210+-184];
	ld.shared.f32 	%f85, [%r210+72];
	ld.shared.f32 	%f86, [%r208+-268];
	ld.shared.f32 	%f87, [%r208+-232];
	ld.shared.f32 	%f88, [%r208+20];
	ld.shared.f32 	%f89, [%r208+56];
	fma.rn.f32 	%f90, %f84, %f86, %f82;
	fma.rn.f32 	%f91, %f84, %f88, %f83;
	fma.rn.f32 	%f92, %f85, %f87, %f90;
	fma.rn.f32 	%f93, %f85, %f89, %f91;
	ld.shared.f32 	%f94, [%r210+-128];
	ld.shared.f32 	%f95, [%r210+128];
	ld.shared.f32 	%f96, [%r208+-264];
	ld.shared.f32 	%f97, [%r208+-228];
	ld.shared.f32 	%f98, [%r208+24];
	ld.shared.f32 	%f99, [%r208+60];
	fma.rn.f32 	%f100, %f94, %f96, %f92;
	fma.rn.f32 	%f101, %f94, %f98, %f93;
	fma.rn.f32 	%f102, %f95, %f97, %f100;
	fma.rn.f32 	%f103, %f95, %f99, %f101;
	ld.shared.f32 	%f104, [%r210+-124];
	ld.shared.f32 	%f105, [%r210+132];
	ld.shared.f32 	%f106, [%r208+-260];
	ld.shared.f32 	%f107, [%r208+-224];
	ld.shared.f32 	%f108, [%r208+28];
	ld.shared.f32 	%f109, [%r208+64];
	fma.rn.f32 	%f110, %f104, %f106, %f102;
	fma.rn.f32 	%f111, %f104, %f108, %f103;
	fma.rn.f32 	%f112, %f105, %f107, %f110;
	fma.rn.f32 	%f113, %f105, %f109, %f111;
	ld.shared.f32 	%f114, [%r210+-120];
	ld.shared.f32 	%f115, [%r210+136];
	ld.shared.f32 	%f116, [%r208+-256];
	ld.shared.f32 	%f117, [%r208+-220];
	ld.shared.f32 	%f118, [%r208+32];
	ld.shared.f32 	%f119, [%r208+68];
	fma.rn.f32 	%f120, %f114, %f116, %f112;
	fma.rn.f32 	%f121, %f114, %f118, %f113;
	fma.rn.f32 	%f134, %f115, %f117, %f120;
	fma.rn.f32 	%f135, %f115, %f119, %f121;
	add.s32 	%r210, %r210, 512;
	add.s32 	%r209, %r209, 512;
	add.s32 	%r208, %r208, 72;
	setp.ne.s32 	%p129, %r209, 2304;
	@%p129 bra 	$L__BB3_44;
	add.s32 	%r207, %r207, 1;
	setp.ne.s32 	%p130, %r207, 12;
	@%p130 bra 	$L__BB3_1;
	add.s32 	%r203, %r5, %r1;
	mad.lo.s32 	%r204, %r11, 1568, %r203;
	add.s32 	%r205, %r204, %r6;
	mad.lo.s32 	%r206, %r2, 14, %r205;
	cvta.to.global.u64 	%rd33, %rd6;
	mul.wide.u32 	%rd34, %r206, 4;
	add.s64 	%rd35, %rd33, %rd34;
	st.global.f32 	[%rd35], %f134;
	st.global.f32 	[%rd35+784], %f135;
	ret;

}
	// .globl	conv_192_160_7_7
.visible .entry conv_192_160_7_7(
	.param .u64 .ptr .align 1 conv_192_160_7_7_param_0,
	.param .u64 .ptr .align 1 conv_192_160_7_7_param_1,
	.param .u64 .ptr .align 1 conv_192_160_7_7_param_2
)
{
	.reg .pred 	%p<80>;
	.reg .b16 	%rs<86>;
	.reg .b32 	%r<279>;
	.reg .b32 	%f<968>;
	.reg .b64 	%rd<68>;
	// demoted variable
	.shared .align 4 .b8 _ZZ16conv_192_160_7_7E15pad_temp_shared[4320];
	// demoted variable
	.shared .align 4 .b8 _ZZ16conv_192_160_7_7E13kernel_shared[17280];
	mov.u32 	%r77, %ctaid.y;
	mov.u32 	%r78, %tid.z;
	cvt.u16.u32 	%rs1, %r78;
	mul.lo.s16 	%rs2, %rs1, 20;
	mul.hi.u16 	%rs3, %rs2, 21846;
	mul.lo.s16 	%rs4, %rs3, 3;
	sub.s16 	%rs5, %rs2, %rs4;
	cvt.u32.u16 	%r79, %rs5;
	or.b32  	%r1, %r77, %r79;
	add.s32 	%r80, %r77, %r79;
	and.b32  	%r2, %r80, 131064;
	mul.lo.s16 	%rs6, %rs3, 49;
	cvt.u32.u16 	%r81, %rs6;
	mad.lo.s32 	%r82, %r80, 7, %r81;
	add.s32 	%r3, %r82, -7;
	or.b16  	%rs7, %rs2, 1;
	mul.hi.u16 	%rs8, %rs7, 21846;
	mul.lo.s16 	%rs9, %rs8, 3;
	sub.s16 	%rs10, %rs7, %rs9;
	cvt.u32.u16 	%r83, %rs10;
	or.b32  	%r4, %r77, %r83;
	add.s32 	%r84, %r77, %r83;
	and.b32  	%r5, %r84, 131064;
	mul.lo.s16 	%rs11, %rs8, 49;
	cvt.u32.u16 	%r85, %rs11;
	mad.lo.s32 	%r86, %r84, 7, %r85;
	add.s32 	%r6, %r86, -7;
	or.b16  	%rs12, %rs2, 2;
	mul.hi.u16 	%rs13, %rs12, 21846;
	mul.lo.s16 	%rs14, %rs13, 3;
	sub.s16 	%rs15, %rs12, %rs14;
	cvt.u32.u16 	%r87, %rs15;
	or.b32  	%r7, %r77, %r87;
	add.s32 	%r88, %r77, %r87;
	and.b32  	%r8, %r88, 131064;
	mul.lo.s16 	%rs16, %rs13, 49;
	cvt.u32.u16 	%r89, %rs16;
	mad.lo.s32 	%r90, %r88, 7, %r89;
	add.s32 	%r9, %r90, -7;
	or.b16  	%rs17, %rs2, 3;
	mul.hi.u16 	%rs18, %rs17, 21846;
	mul.lo.s16 	%rs19, %rs18, 3;
	sub.s16 	%rs20, %rs17, %rs19;
	cvt.u32.u16 	%r91, %rs20;
	or.b32  	%r10, %r77, %r91;
	add.s32 	%r92, %r77, %r91;
	and.b32  	%r11, %r92, 131064;
	mul.lo.s16 	%rs21, %rs18, 49;
	cvt.u32.u16 	%r93, %rs21;
	mad.lo.s32 	%r94, %r92, 7, %r93;
	add.s32 	%r12, %r94, -7;
	add.s16 	%rs22, %rs2, 4;
	mul.hi.u16 	%rs23, %rs22, 21846;
	mul.lo.s16 	%rs24, %rs23, 3;
	sub.s16 	%rs25, %rs22, %rs24;
	cvt.u32.u16 	%r95, %rs25;
	or.b32  	%r13, %r77, %r95;
	add.s32 	%r96, %r77, %r95;
	and.b32  	%r14, %r96, 131064;
	mul.wide.u16 	%r97, %rs23, 49;
	mad.lo.s32 	%r98, %r96, 7, %r97;
	add.s32 	%r15, %r98, -7;
	add.s16 	%rs26, %rs2, 5;
	mul.hi.u16 	%rs27, %rs26, 21846;
	mul.lo.s16 	%rs28, %rs27, 3;
	sub.s16 	%rs29, %rs26, %rs28;
	cvt.u32.u16 	%r99, %rs29;
	or.b32  	%r16, %r77, %r99;
	add.s32 	%r100, %r77, %r99;
	and.b32  	%r17, %r100, 131064;
	mul.wide.u16 	%r101, %rs27, 49;
	mad.lo.s32 	%r102, %r100, 7, %r101;
	add.s32 	%r18, %r102, -7;
	add.s16 	%rs30, %rs2, 6;
	mul.hi.u16 	%rs31, %rs30, 21846;
	mul.lo.s16 	%rs32, %rs31, 3;
	sub.s16 	%rs33, %rs30, %rs32;
	cvt.u32.u16 	%r103, %rs33;
	or.b32  	%r19, %r77, %r103;
	add.s32 	%r104, %r77, %r103;
	and.b32  	%r20, %r104, 131064;
	mul.wide.u16 	%r105, %rs31, 49;
	mad.lo.s32 	%r106, %r104, 7, %r105;
	add.s32 	%r21, %r106, -7;
	add.s16 	%rs34, %rs2, 7;
	mul.hi.u16 	%rs35, %rs34, 21846;
	mul.lo.s16 	%rs36, %rs35, 3;
	sub.s16 	%rs37, %rs34, %rs36;
	cvt.u32.u16 	%r107, %rs37;
	or.b32  	%r22, %r77, %r107;
	add.s32 	%r108, %r77, %r107;
	and.b32  	%r23, %r108, 131064;
	mul.wide.u16 	%r109, %rs35, 49;
	mad.lo.s32 	%r110, %r108, 7, %r109;
	add.s32 	%r24, %r110, -7;
	add.s16 	%rs38, %rs2, 8;
	mul.hi.u16 	%rs39, %rs38, 21846;
	mul.lo.s16 	%rs40, %rs39, 3;
	sub.s16 	%rs41, %rs38, %rs40;
	cvt.u32.u16 	%r111, %rs41;
	or.b32  	%r25, %r77, %r111;
	add.s32 	%r112, %r77, %r111;
	and.b32  	%r26, %r112, 131064;
	mul.wide.u16 	%r113, %rs39, 49;
	mad.lo.s32 	%r114, %r112, 7, %r113;
	add.s32 	%r27, %r114, -7;
	add.s16 	%rs42, %rs2, 9;
	mul.hi.u16 	%rs43, %rs42, 21846;
	mul.lo.s16 	%rs44, %rs43, 3;
	sub.s16 	%rs45, %rs42, %rs44;
	cvt.u32.u16 	%r115, %rs45;
	or.b32  	%r28, %r77, %r115;
	add.s32 	%r116, %r77, %r115;
	and.b32  	%r29, %r116, 131064;
	mul.wide.u16 	%r117, %rs43, 49;
	mad.lo.s32 	%r118, %r116, 7, %r117;
	add.s32 	%r30, %r118, -7;
	add.s16 	%rs46, %rs2, 10;
	mul.hi.u16 	%rs47, %rs46, 21846;
	mul.lo.s16 	%rs48, %rs47, 3;
	sub.s16 	%rs49, %rs46, %rs48;
	cvt.u32.u16 	%r119, %rs49;
	or.b32  	%r31, %r77, %r119;
	add.s32 	%r120, %r77, %r119;
	and.b32  	%r32, %r120, 131064;
	mul.wide.u16 	%r121, %rs47, 49;
	mad.lo.s32 	%r122, %r120, 7, %r121;
	add.s32 	%r33, %r122, -7;
	add.s16 	%rs50, %rs2, 11;
	mul.hi.u16 	%rs51, %rs50, 21846;
	mul.lo.s16 	%rs52, %rs51, 3;
	sub.s16 	%rs53, %rs50, %rs52;
	cvt.u32.u16 	%r123, %rs53;
	or.b32  	%r34, %r77, %r123;
	add.s32 	%r124, %r77, %r123;
	and.b32  	%r35, %r124, 131064;
	mul.wide.u16 	%r125, %rs51, 49;
	mad.lo.s32 	%r126, %r124, 7, %r125;
	add.s32 	%r36, %r126, -7;
	add.s16 	%rs54, %rs2, 12;
	mul.hi.u16 	%rs55, %rs54, 21846;
	mul.lo.s16 	%rs56, %rs55, 3;
	sub.s16 	%rs57, %rs54, %rs56;
	cvt.u32.u16 	%r127, %rs57;
	or.b32  	%r37, %r77, %r127;
	add.s32 	%r128, %r77, %r127;
	and.b32  	%r38, %r128, 131064;
	mul.wide.u16 	%r129, %rs55, 49;
	mad.lo.s32 	%r130, %r128, 7, %r129;
	add.s32 	%r39, %r130, -7;
	add.s16 	%rs58, %rs2, 13;
	mul.hi.u16 	%rs59, %rs58, 21846;
	mul.lo.s16 	%rs60, %rs59, 3;
	sub.s16 	%rs61, %rs58, %rs60;
	cvt.u32.u16 	%r131, %rs61;
	or.b32  	%r40, %r77, %r131;
	add.s32 	%r132, %r77, %r131;
	and.b32  	%r41, %r132, 131064;
	mul.wide.u16 	%r133, %rs59, 49;
	mad.lo.s32 	%r134, %r132, 7, %r133;
	add.s32 	%r42, %r134, -7;
	add.s16 	%rs62, %rs2, 14;
	mul.hi.u16 	%rs63, %rs62, 21846;
	mul.lo.s16 	%rs64, %rs63, 3;
	sub.s16 	%rs65, %rs62, %rs64;
	cvt.u32.u16 	%r135, %rs65;
	or.b32  	%r43, %r77, %r135;
	add.s32 	%r136, %r77, %r135;
	and.b32  	%r44, %r136, 131064;
	mul.wide.u16 	%r137, %rs63, 49;
	mad.lo.s32 	%r138, %r136, 7, %r137;
	add.s32 	%r45, %r138, -7;
	add.s16 	%rs66, %rs2, 15;
	mul.hi.u16 	%rs67, %rs66, 21846;
	mul.lo.s16 	%rs68, %rs67, 3;
	sub.s16 	%rs69, %rs66, %rs68;
	cvt.u32.u16 	%r139, %rs69;
	or.b32  	%r46, %r77, %r139;
	add.s32 	%r140, %r77, %r139;
	and.b32  	%r47, %r140, 131064;
	mul.wide.u16 	%r141, %rs67, 49;
	mad.lo.s32 	%r142, %r140, 7, %r141;
	add.s32 	%r48, %r142, -7;
	add.s16 	%rs70, %rs2, 16;
	mul.hi.u16 	%rs71, %rs70, 21846;
	mul.lo.s16 	%rs72, %rs71, 3;
	sub.s16 	%rs73, %rs70, %rs72;
	cvt.u32.u16 	%r143, %rs73;
	or.b32  	%r49, %r77, %r143;
	add.s32 	%r144, %r77, %r143;
	and.b32  	%r50, %r144, 131064;
	mul.wide.u16 	%r145, %rs71, 49;
	mad.lo.s32 	%r146, %r144, 7, %r145;
	add.s32 	%r51, %r146, -7;
	add.s16 	%rs74, %rs2, 17;
	mul.hi.u16 	%rs75, %rs74, 21846;
	mul.lo.s16 	%rs76, %rs75, 3;
	sub.s16 	%rs77, %rs74, %rs76;
	cvt.u32.u16 	%r147, %rs77;
	or.b32  	%r52, %r77, %r147;
	add.s32 	%r148, %r77, %r147;
	and.b32  	%r53, %r148, 131064;
	mul.wide.u16 	%r149, %rs75, 49;
	mad.lo.s32 	%r150, %r148, 7, %r149;
	add.s32 	%r54, %r150, -7;
	add.s16 	%rs78, %rs2, 18;
	mul.hi.u16 	%rs79, %rs78, 21846;
	mul.lo.s16 	%rs80, %rs79, 3;
	sub.s16 	%rs81, %rs78, %rs80;
	cvt.u32.u16 	%r151, %rs81;
	or.b32  	%r55, %r77, %r151;
	add.s32 	%r152, %r77, %r151;
	and.b32  	%r56, %r152, 131064;
	mul.wide.u16 	%r153, %rs79, 49;
	mad.lo.s32 	%r154, %r152, 7, %r153;
	add.s32 	%r57, %r154, -7;
	add.s16 	%rs82, %rs2, 19;
	mul.hi.u16 	%rs83, %rs82, 21846;
	mul.lo.s16 	%rs84, %rs83, 3;
	sub.s16 	%rs85, %rs82, %rs84;
	cvt.u32.u16 	%r155, %rs85;
	or.b32  	%r58, %r77, %r155;
	add.s32 	%r156, %r77, %r155;
	and.b32  	%r59, %r156, 131064;
	mul.wide.u16 	%r157, %rs83, 49;
	mad.lo.s32 	%r158, %r156, 7, %r157;
	add.s32 	%r60, %r158, -7;
	mov.f32 	%f800, 0f00000000;
	mov.b32 	%r274, 0;
	mov.f32 	%f801, %f800;
	mov.f32 	%f802, %f800;
	mov.f32 	%f803, %f800;
	mov.f32 	%f804, %f800;
	mov.f32 	%f805, %f800;
	mov.f32 	%f806, %f800;
	mov.f32 	%f807, %f800;
	mov.f32 	%f808, %f800;
	mov.f32 	%f809, %f800;
	mov.f32 	%f810, %f800;
	mov.f32 	%f811, %f800;
	mov.f32 	%f812, %f800;
	mov.f32 	%f813, %f800;
$L__BB4_1:
	ld.param.u64 	%rd65, [conv_192_160_7_7_param_0];
	setp.ne.s32 	%p21, %r2, 0;
	setp.eq.s32 	%p22, %r1, 0;
	bar.sync 	0;
	mul.lo.s32 	%r62, %r274, 1960;
	mov.u32 	%r160, %tid.z;
	mov.u32 	%r161, _ZZ16conv_192_160_7_7E15pad_temp_shared;
	mad.lo.s32 	%r63, %r160, 720, %r161;
	mov.b32 	%r162, 0;
	st.shared.u32 	[%r63], %r162;
	or.pred  	%p1, %p22, %p21;
	add.s32 	%r163, %r62, %r3;
	cvta.to.global.u64 	%rd1, %rd65;
	mul.wide.s32 	%rd25, %r163, 4;
	add.s64 	%rd2, %rd1, %rd25;
	mov.f32 	%f814, 0f00000000;
	@%p1 bra 	$L__BB4_3;
	ld.global.nc.f32 	%f814, [%rd2];
$L__BB4_3:
	st.shared.f32 	[%r63+4], %f814;
	mov.f32 	%f815, 0f00000000;
	@%p1 bra 	$L__BB4_5;
	ld.global.nc.f32 	%f815, [%rd2+4];
$L__BB4_5:
	st.shared.f32 	[%r63+8], %f815;
	mov.f32 	%f816, 0f00000000;
	@%p1 bra 	$L__BB4_7;
	ld.global.nc.f32 	%f816, [%rd2+8];
$L__BB4_7:
	st.shared.f32 	[%r63+12], %f816;
	mov.f32 	%f817, 0f00000000;
	@%p1 bra 	$L__BB4_9;
	ld.global.nc.f32 	%f817, [%rd2+12];
$L__BB4_9:
	st.shared.f32 	[%r63+16], %f817;
	mov.f32 	%f818, 0f00000000;
	@%p1 bra 	$L__BB4_11;
	ld.global.nc.f32 	%f818, [%rd2+16];
$L__BB4_11:
	st.shared.f32 	[%r63+20], %f818;
	mov.f32 	%f819, 0f00000000;
	@%p1 bra 	$L__BB4_13;
	ld.global.nc.f32 	%f819, [%rd2+20];
$L__BB4_13:
	st.shared.f32 	[%r63+24], %f819;
	mov.f32 	%f820, 0f00000000;
	@%p1 bra 	$L__BB4_15;
	ld.global.nc.f32 	%f820, [%rd2+24];
$L__BB4_15:
	setp.ne.s32 	%p23, %r5, 0;
	setp.eq.s32 	%p24, %r4, 0;
	st.shared.f32 	[%r63+28], %f820;
	mov.b32 	%r165, 0;
	st.shared.u32 	[%r63+32], %r165;
	st.shared.u32 	[%r63+36], %r165;
	or.pred  	%p2, %p24, %p23;
	add.s32 	%r166, %r62, %r6;
	mul.wide.s32 	%rd26, %r166, 4;
	add.s64 	%rd3, %rd1, %rd26;
	mov.f32 	%f821, 0f00000000;
	@%p2 bra 	$L__BB4_17;
	ld.global.nc.f32 	%f821, [%rd3];
$L__BB4_17:
	st.shared.f32 	[%r63+40], %f821;
	mov.f32 	%f822, 0f00000000;
	@%p2 bra 	$L__BB4_19;
	ld.global.nc.f32 	%f822, [%rd3+4];
$L__BB4_19:
	st.shared.f32 	[%r63+44], %f822;
	mov.f32 	%f823, 0f00000000;
	@%p2 bra 	$L__BB4_21;
	ld.global.nc.f32 	%f823, [%rd3+8];
$L__BB4_21:
	st.shared.f32 	[%r63+48], %f823;
	mov.f32 	%f824, 0f00000000;
	@%p2 bra 	$L__BB4_23;
	ld.global.nc.f32 	%f824, [%rd3+12];
$L__BB4_23:
	st.shared.f32 	[%r63+52], %f824;
	mov.f32 	%f825, 0f00000000;
	@%p2 bra 	$L__BB4_25;
	ld.global.nc.f32 	%f825, [%rd3+16];
$L__BB4_25:
	st.shared.f32 	[%r63+56], %f825;
	mov.f32 	%f826, 0f00000000;
	@%p2 bra 	$L__BB4_27;
	ld.global.nc.f32 	%f826, [%rd3+20];
$L__BB4_27:
	st.shared.f32 	[%r63+60], %f826;
	mov.f32 	%f827, 0f00000000;
	@%p2 bra 	$L__BB4_29;
	ld.global.nc.f32 	%f827, [%rd3+24];
$L__BB4_29:
	setp.ne.s32 	%p25, %r8, 0;
	setp.eq.s32 	%p26, %r7, 0;
	st.shared.f32 	[%r63+64], %f827;
	mov.b32 	%r168, 0;
	st.shared.u32 	[%r63+68], %r168;
	st.shared.u32 	[%r63+72], %r168;
	or.pred  	%p3, %p26, %p25;
	add.s32 	%r169, %r62, %r9;
	mul.wide.s32 	%rd27, %r169, 4;
	add.s64 	%rd4, %rd1, %rd27;
	mov.f32 	%f828, 0f00000000;
	@%p3 bra 	$L__BB4_31;
	ld.global.nc.f32 	%f828, [%rd4];
$L__BB4_31:
	st.shared.f32 	[%r63+76], %f828;
	mov.f32 	%f829, 0f00000000;
	@%p3 bra 	$L__BB4_33;
	ld.global.nc.f32 	%f829, [%rd4+4];
$L__BB4_33:
	st.shared.f32 	[%r63+80], %f829;
	mov.f32 	%f830, 0f00000000;
	@%p3 bra 	$L__BB4_35;
	ld.global.nc.f32 	%f830, [%rd4+8];
$L__BB4_35:
	st.shared.f32 	[%r63+84], %f830;
	mov.f32 	%f831, 0f00000000;
	@%p3 bra 	$L__BB4_37;
	ld.global.nc.f32 	%f831, [%rd4+12];
$L__BB4_37:
	st.shared.f32 	[%r63+88], %f831;
	mov.f32 	%f832, 0f00000000;
	@%p3 bra 	$L__BB4_39;
	ld.global.nc.f32 	%f832, [%rd4+16];
$L__BB4_39:
	st.shared.f32 	[%r63+92], %f832;
	mov.f32 	%f833, 0f00000000;
	@%p3 bra 	$L__BB4_41;
	ld.global.nc.f32 	%f833, [%rd4+20];
$L__BB4_41:
	st.shared.f32 	[%r63+96], %f833;
	mov.f32 	%f834, 0f00000000;
	@%p3 bra 	$L__BB4_43;
	ld.global.nc.f32 	%f834, [%rd4+24];
$L__BB4_43:
	setp.ne.s32 	%p27, %r11, 0;
	setp.eq.s32 	%p28, %r10, 0;
	st.shared.f32 	[%r63+100], %f834;
	mov.b32 	%r171, 0;
	st.shared.u32 	[%r63+104], %r171;
	st.shared.u32 	[%r63+108], %r171;
	or.pred  	%p4, %p28, %p27;
	add.s32 	%r172, %r62, %r12;
	mul.wide.s32 	%rd28, %r172, 4;
	add.s64 	%rd5, %rd1, %rd28;
	mov.f32 	%f835, 0f00000000;
	@%p4 bra 	$L__BB4_45;
	ld.global.nc.f32 	%f835, [%rd5];
$L__BB4_45:
	st.shared.f32 	[%r63+112], %f835;
	mov.f32 	%f836, 0f00000000;
	@%p4 bra 	$L__BB4_47;
	ld.global.nc.f32 	%f836, [%rd5+4];
$L__BB4_47:
	st.shared.f32 	[%r63+116], %f836;
	mov.f32 	%f837, 0f00000000;
	@%p4 bra 	$L__BB4_49;
	ld.global.nc.f32 	%f837, [%rd5+8];
$L__BB4_49:
	st.shared.f32 	[%r63+120], %f837;
	mov.f32 	%f838, 0f00000000;
	@%p4 bra 	$L__BB4_51;
	ld.global.nc.f32 	%f838, [%rd5+12];
$L__BB4_51:
	st.shared.f32 	[%r63+124], %f838;
	mov.f32 	%f839, 0f00000000;
	@%p4 bra 	$L__BB4_53;
	ld.global.nc.f32 	%f839, [%rd5+16];
$L__BB4_53:
	st.shared.f32 	[%r63+128], %f839;
	mov.f32 	%f840, 0f00000000;
	@%p4 bra 	$L__BB4_55;
	ld.global.nc.f32 	%f840, [%rd5+20];
$L__BB4_55:
	st.shared.f32 	[%r63+132], %f840;
	mov.f32 	%f841, 0f00000000;
	@%p4 bra 	$L__BB4_57;
	ld.global.nc.f32 	%f841, [%rd5+24];
$L__BB4_57:
	setp.ne.s32 	%p29, %r14, 0;
	setp.eq.s32 	%p30, %r13, 0;
	st.shared.f32 	[%r63+136], %f841;
	mov.b32 	%r174, 0;
	st.shared.u32 	[%r63+140], %r174;
	st.shared.u32 	[%r63+144], %r174;
	or.pred  	%p5, %p30, %p29;
	add.s32 	%r175, %r62, %r15;
	mul.wide.s32 	%rd29, %r175, 4;
	add.s64 	%rd6, %rd1, %rd29;
	mov.f32 	%f842, 0f00000000;
	@%p5 bra 	$L__BB4_59;
	ld.global.nc.f32 	%f842, [%rd6];
$L__BB4_59:
	st.shared.f32 	[%r63+148], %f842;
	mov.f32 	%f843, 0f00000000;
	@%p5 bra 	$L__BB4_61;
	ld.global.nc.f32 	%f843, [%rd6+4];
$L__BB4_61:
	st.shared.f32 	[%r63+152], %f843;
	mov.f32 	%f844, 0f00000000;
	@%p5 bra 	$L__BB4_63;
	ld.global.nc.f32 	%f844, [%rd6+8];
$L__BB4_63:
	st.shared.f32 	[%r63+156], %f844;
	mov.f32 	%f845, 0f00000000;
	@%p5 bra 	$L__BB4_65;
	ld.global.nc.f32 	%f845, [%rd6+12];
$L__BB4_65:
	st.shared.f32 	[%r63+160], %f845;
	mov.f32 	%f846, 0f00000000;
	@%p5 bra 	$L__BB4_67;
	ld.global.nc.f32 	%f846, [%rd6+16];
$L__BB4_67:
	st.shared.f32 	[%r63+164], %f846;
	mov.f32 	%f847, 0f00000000;
	@%p5 bra 	$L__BB4_69;
	ld.global.nc.f32 	%f847, [%rd6+20];
$L__BB4_69:
	st.shared.f32 	[%r63+168], %f847;
	mov.f32 	%f848, 0f00000000;
	@%p5 bra 	$L__BB4_71;
	ld.global.nc.f32 	%f848, [%rd6+24];
$L__BB4_71:
	setp.ne.s32 	%p31, %r17, 0;
	setp.eq.s32 	%p32, %r16, 0;
	st.shared.f32 	[%r63+172], %f848;
	mov.b32 	%r177, 0;
	st.shared.u32 	[%r63+176], %r177;
	st.shared.u32 	[%r63+180], %r177;
	or.pred  	%p6, %p32, %p31;
	add.s32 	%r178, %r62, %r18;
	mul.wide.s32 	%rd30, %r178, 4;
	add.s64 	%rd7, %rd1, %rd30;
	mov.f32 	%f849, 0f00000000;
	@%p6 bra 	$L__BB4_73;
	ld.global.nc.f32 	%f849, [%rd7];
$L__BB4_73:
	st.shared.f32 	[%r63+184], %f849;
	mov.f32 	%f850, 0f00000000;
	@%p6 bra 	$L__BB4_75;
	ld.global.nc.f32 	%f850, [%rd7+4];
$L__BB4_75:
	st.shared.f32 	[%r63+188], %f850;
	mov.f32 	%f851, 0f00000000;
	@%p6 bra 	$L__BB4_77;
	ld.global.nc.f32 	%f851, [%rd7+8];
$L__BB4_77:
	st.shared.f32 	[%r63+192], %f851;
	mov.f32 	%f852, 0f00000000;
	@%p6 bra 	$L__BB4_79;
	ld.global.nc.f32 	%f852, [%rd7+12];
$L__BB4_79:
	st.shared.f32 	[%r63+196], %f852;
	mov.f32 	%f853, 0f00000000;
	@%p6 bra 	$L__BB4_81;
	ld.global.nc.f32 	%f853, [%rd7+16];
$L__BB4_81:
	st.shared.f32 	[%r63+200], %f853;
	mov.f32 	%f854, 0f00000000;
	@%p6 bra 	$L__BB4_83;
	ld.global.nc.f32 	%f854, [%rd7+20];
$L__BB4_83:
	st.shared.f32 	[%r63+204], %f854;
	mov.f32 	%f855, 0f00000000;
	@%p6 bra 	$L__BB4_85;
	ld.global.nc.f32 	%f855, [%rd7+24];
$L__BB4_85:
	setp.ne.s32 	%p33, %r20, 0;
	setp.eq.s32 	%p34, %r19, 0;
	st.shared.f32 	[%r63+208], %f855;
	mov.b32 	%r180, 0;
	st.shared.u32 	[%r63+212], %r180;
	st.shared.u32 	[%r63+216], %r180;
	or.pred  	%p7, %p34, %p33;
	add.s32 	%r181, %r62, %r21;
	mul.wide.s32 	%rd31, %r181, 4;
	add.s64 	%rd8, %rd1, %rd31;
	mov.f32 	%f856, 0f00000000;
	@%p7 bra 	$L__BB4_87;
	ld.global.nc.f32 	%f856, [%rd8];
$L__BB4_87:
	st.shared.f32 	[%r63+220], %f856;
	mov.f32 	%f857, 0f00000000;
	@%p7 bra 	$L__BB4_89;
	ld.global.nc.f32 	%f857, [%rd8+4];
$L__BB4_89:
	st.shared.f32 	[%r63+224], %f857;
	mov.f32 	%f858, 0f00000000;
	@%p7 bra 	$L__BB4_91;
	ld.global.nc.f32 	%f858, [%rd8+8];
$L__BB4_91:
	st.shared.f32 	[%r63+228], %f858;
	mov.f32 	%f859, 0f00000000;
	@%p7 bra 	$L__BB4_93;
	ld.global.nc.f32 	%f859, [%rd8+12];
$L__BB4_93:
	st.shared.f32 	[%r63+232], %f859;
	mov.f32 	%f860, 0f00000000;
	@%p7 bra 	$L__BB4_95;
	ld.global.nc.f32 	%f860, [%rd8+16];
$L__BB4_95:
	st.shared.f32 	[%r63+236], %f860;
	mov.f32 	%f861, 0f00000000;
	@%p7 bra 	$L__BB4_97;
	ld.global.nc.f32 	%f861, [%rd8+20];
$L__BB4_97:
	st.shared.f32 	[%r63+240], %f861;
	mov.f32 	%f862, 0f00000000;
	@%p7 bra 	$L__BB4_99;
	ld.global.nc.f32 	%f862, [%rd8+24];
$L__BB4_99:
	setp.ne.s32 	%p35, %r23, 0;
	setp.eq.s32 	%p36, %r22, 0;
	st.shared.f32 	[%r63+244], %f862;
	mov.b32 	%r183, 0;
	st.shared.u32 	[%r63+248], %r183;
	st.shared.u32 	[%r63+252], %r183;
	or.pred  	%p8, %p36, %p35;
	add.s32 	%r184, %r62, %r24;
	mul.wide.s32 	%rd32, %r184, 4;
	add.s64 	%rd9, %rd1, %rd32;
	mov.f32 	%f863, 0f00000000;
	@%p8 bra 	$L__BB4_101;
	ld.global.nc.f32 	%f863, [%rd9];
$L__BB4_101:
	st.shared.f32 	[%r63+256], %f863;
	mov.f32 	%f864, 0f00000000;
	@%p8 bra 	$L__BB4_103;
	ld.global.nc.f32 	%f864, [%rd9+4];
$L__BB4_103:
	st.shared.f32 	[%r63+260], %f864;
	mov.f32 	%f865, 0f00000000;
	@%p8 bra 	$L__BB4_105;
	ld.global.nc.f32 	%f865, [%rd9+8];
$L__BB4_105:
	st.shared.f32 	[%r63+264], %f865;
	mov.f32 	%f866, 0f00000000;
	@%p8 bra 	$L__BB4_107;
	ld.global.nc.f32 	%f866, [%rd9+12];
$L__BB4_107:
	st.shared.f32 	[%r63+268], %f866;
	mov.f32 	%f867, 0f00000000;
	@%p8 bra 	$L__BB4_109;
	ld.global.nc.f32 	%f867, [%rd9+16];
$L__BB4_109:
	st.shared.f32 	[%r63+272], %f867;
	mov.f32 	%f868, 0f00000000;
	@%p8 bra 	$L__BB4_111;
	ld.global.nc.f32 	%f868, [%rd9+20];
$L__BB4_111:
	st.shared.f32 	[%r63+276], %f868;
	mov.f32 	%f869, 0f00000000;
	@%p8 bra 	$L__BB4_113;
	ld.global.nc.f32 	%f869, [%rd9+24];
$L__BB4_113:
	setp.ne.s32 	%p37, %r26, 0;
	setp.eq.s32 	%p38, %r25, 0;
	st.shared.f32 	[%r63+280], %f869;
	mov.b32 	%r186, 0;
	st.shared.u32 	[%r63+284], %r186;
	st.shared.u32 	[%r63+288], %r186;
	or.pred  	%p9, %p38, %p37;
	add.s32 	%r187, %r62, %r27;
	mul.wide.s32 	%rd33, %r187, 4;
	add.s64 	%rd10, %rd1, %rd33;
	mov.f32 	%f870, 0f00000000;
	@%p9 bra 	$L__BB4_115;
	ld.global.nc.f32 	%f870, [%rd10];
$L__BB4_115:
	st.shared.f32 	[%r63+292], %f870;
	mov.f32 	%f871, 0f00000000;
	@%p9 bra 	$L__BB4_117;
	ld.global.nc.f32 	%f871, [%rd10+4];
$L__BB4_117:
	st.shared.f32 	[%r63+296], %f871;
	mov.f32 	%f872, 0f00000000;
	@%p9 bra 	$L__BB4_119;
	ld.global.nc.f32 	%f872, [%rd10+8];
$L__BB4_119:
	st.shared.f32 	[%r63+300], %f872;
	mov.f32 	%f873, 0f00000000;
	@%p9 bra 	$L__BB4_121;
	ld.global.nc.f32 	%f873, [%rd10+12];
$L__BB4_121:
	st.shared.f32 	[%r63+304], %f873;
	mov.f32 	%f874, 0f00000000;
	@%p9 bra 	$L__BB4_123;
	ld.global.nc.f32 	%f874, [%rd10+16];
$L__BB4_123:
	st.shared.f32 	[%r63+308], %f874;
	mov.f32 	%f875, 0f00000000;
	@%p9 bra 	$L__BB4_125;
	ld.global.nc.f32 	%f875, [%rd10+20];
$L__BB4_125:
	st.shared.f32 	[%r63+312], %f875;
	mov.f32 	%f876, 0f00000000;
	@%p9 bra 	$L__BB4_127;
	ld.global.nc.f32 	%f876, [%rd10+24];
$L__BB4_127:
	setp.ne.s32 	%p39, %r29, 0;
	setp.eq.s32 	%p40, %r28, 0;
	st.shared.f32 	[%r63+316], %f876;
	mov.b32 	%r189, 0;
	st.shared.u32 	[%r63+320], %r189;
	st.shared.u32 	[%r63+324], %r189;
	or.pred  	%p10, %p40, %p39;
	add.s32 	%r190, %r62, %r30;
	mul.wide.s32 	%rd34, %r190, 4;
	add.s64 	%rd11, %rd1, %rd34;
	mov.f32 	%f877, 0f00000000;
	@%p10 bra 	$L__BB4_129;
	ld.global.nc.f32 	%f877, [%rd11];
$L__BB4_129:
	st.shared.f32 	[%r63+328], %f877;
	mov.f32 	%f878, 0f00000000;
	@%p10 bra 	$L__BB4_131;
	ld.global.nc.f32 	%f878, [%rd11+4];
$L__BB4_131:
	st.shared.f32 	[%r63+332], %f878;
	mov.f32 	%f879, 0f00000000;
	@%p10 bra 	$L__BB4_133;
	ld.global.nc.f32 	%f879, [%rd11+8];
$L__BB4_133:
	st.shared.f32 	[%r63+336], %f879;
	mov.f32 	%f880, 0f00000000;
	@%p10 bra 	$L__BB4_135;
	ld.global.nc.f32 	%f880, [%rd11+12];
$L__BB4_135:
	st.shared.f32 	[%r63+340], %f880;
	mov.f32 	%f881, 0f00000000;
	@%p10 bra 	$L__BB4_137;
	ld.global.nc.f32 	%f881, [%rd11+16];
$L__BB4_137:
	st.shared.f32 	[%r63+344], %f881;
	mov.f32 	%f882, 0f00000000;
	@%p10 bra 	$L__BB4_139;
	ld.global.nc.f32 	%f882, [%rd11+20];
$L__BB4_139:
	st.shared.f32 	[%r63+348], %f882;
	mov.f32 	%f883, 0f00000000;
	@%p10 bra 	$L__BB4_141;
	ld.global.nc.f32 	%f883, [%rd11+24];
$L__BB4_141:
	setp.ne.s32 	%p41, %r32, 0;
	setp.eq.s32 	%p42, %r31, 0;
	st.shared.f32 	[%r63+352], %f883;
	mov.b32 	%r192, 0;
	st.shared.u32 	[%r63+356], %r192;
	st.shared.u32 	[%r63+360], %r192;
	or.pred  	%p11, %p42, %p41;
	add.s32 	%r193, %r62, %r33;
	mul.wide.s32 	%rd35, %r193, 4;
	add.s64 	%rd12, %rd1, %rd35;
	mov.f32 	%f884, 0f00000000;
	@%p11 bra 	$L__BB4_143;
	ld.global.nc.f32 	%f884, [%rd12];
$L__BB4_143:
	st.shared.f32 	[%r63+364], %f884;
	mov.f32 	%f885, 0f00000000;
	@%p11 bra 	$L__BB4_145;
	ld.global.nc.f32 	%f885, [%rd12+4];
$L__BB4_145:
	st.shared.f32 	[%r63+368], %f885;
	mov.f32 	%f886, 0f00000000;
	@%p11 bra 	$L__BB4_147;
	ld.global.nc.f32 	%f886, [%rd12+8];
$L__BB4_147:
	st.shared.f32 	[%r63+372], %f886;
	mov.f32 	%f887, 0f00000000;
	@%p11 bra 	$L__BB4_149;
	ld.global.nc.f32 	%f887, [%rd12+12];
$L__BB4_149:
	st.shared.f32 	[%r63+376], %f887;
	mov.f32 	%f888, 0f00000000;
	@%p11 bra 	$L__BB4_151;
	ld.global.nc.f32 	%f888, [%rd12+16];
$L__BB4_151:
	st.shared.f32 	[%r63+380], %f888;
	mov.f32 	%f889, 0f00000000;
	@%p11 bra 	$L__BB4_153;
	ld.global.nc.f32 	%f889, [%rd12+20];
$L__BB4_153:
	st.shared.f32 	[%r63+384], %f889;
	mov.f32 	%f890, 0f00000000;
	@%p11 bra 	$L__BB4_155;
	ld.global.nc.f32 	%f890, [%rd12+24];
$L__BB4_155:
	setp.ne.s32 	%p43, %r35, 0;
	setp.eq.s32 	%p44, %r34, 0;
	st.shared.f32 	[%r63+388], %f890;
	mov.b32 	%r195, 0;
	st.shared.u32 	[%r63+392], %r195;
	st.shared.u32 	[%r63+396], %r195;
	or.pred  	%p12, %p44, %p43;
	add.s32 	%r196, %r62, %r36;
	mul.wide.s32 	%rd36, %r196, 4;
	add.s64 	%rd13, %rd1, %rd36;
	mov.f32 	%f891, 0f00000000;
	@%p12 bra 	$L__BB4_157;
	ld.global.nc.f32 	%f891, [%rd13];
$L__BB4_157:
	st.shared.f32 	[%r63+400], %f891;
	mov.f32 	%f892, 0f00000000;
	@%p12 bra 	$L__BB4_159;
	ld.global.nc.f32 	%f892, [%rd13+4];
$L__BB4_159:
	st.shared.f32 	[%r63+404], %f892;
	mov.f32 	%f893, 0f00000000;
	@%p12 bra 	$L__BB4_161;
	ld.global.nc.f32 	%f893, [%rd13+8];
$L__BB4_161:
	st.shared.f32 	[%r63+408], %f893;
	mov.f32 	%f894, 0f00000000;
	@%p12 bra 	$L__BB4_163;
	ld.global.nc.f32 	%f894, [%rd13+12];
$L__BB4_163:
	st.shared.f32 	[%r63+412], %f894;
	mov.f32 	%f895, 0f00000000;
	@%p12 bra 	$L__BB4_165;
	ld.global.nc.f32 	%f895, [%rd13+16];
$L__BB4_165:
	st.shared.f32 	[%r63+416], %f895;
	mov.f32 	%f896, 0f00000000;
	@%p12 bra 	$L__BB4_167;
	ld.global.nc.f32 	%f896, [%rd13+20];
$L__BB4_167:
	st.shared.f32 	[%r63+420], %f896;
	mov.f32 	%f897, 0f00000000;
	@%p12 bra 	$L__BB4_169;
	ld.global.nc.f32 	%f897, [%rd13+24];
$L__BB4_169:
	setp.ne.s32 	%p45, %r38, 0;
	setp.eq.s32 	%p46, %r37, 0;
	st.shared.f32 	[%r63+424], %f897;
	mov.b32 	%r198, 0;
	st.shared.u32 	[%r63+428], %r198;
	st.shared.u32 	[%r63+432], %r198;
	or.pred  	%p13, %p46, %p45;
	add.s32 	%r199, %r62, %r39;
	mul.wide.s32 	%rd37, %r199, 4;
	add.s64 	%rd14, %rd1, %rd37;
	mov.f32 	%f898, 0f00000000;
	@%p13 bra 	$L__BB4_171;
	ld.global.nc.f32 	%f898, [%rd14];
$L__BB4_171:
	st.shared.f32 	[%r63+436], %f898;
	mov.f32 	%f899, 0f00000000;
	@%p13 bra 	$L__BB4_173;
	ld.global.nc.f32 	%f899, [%rd14+4];
$L__BB4_173:
	st.shared.f32 	[%r63+440], %f899;
	mov.f32 	%f900, 0f00000000;
	@%p13 bra 	$L__BB4_175;
	ld.global.nc.f32 	%f900, [%rd14+8];
$L__BB4_175:
	st.shared.f32 	[%r63+444], %f900;
	mov.f32 	%f901, 0f00000000;
	@%p13 bra 	$L__BB4_177;
	ld.global.nc.f32 	%f901, [%rd14+12];
$L__BB4_177:
	st.shared.f32 	[%r63+448], %f901;
	mov.f32 	%f902, 0f00000000;
	@%p13 bra 	$L__BB4_179;
	ld.global.nc.f32 	%f902, [%rd14+16];
$L__BB4_179:
	st.shared.f32 	[%r63+452], %f902;
	mov.f32 	%f903, 0f00000000;
	@%p13 bra 	$L__BB4_181;
	ld.global.nc.f32 	%f903, [%rd14+20];
$L__BB4_181:
	st.shared.f32 	[%r63+456], %f903;
	mov.f32 	%f904, 0f00000000;
	@%p13 bra 	$L__BB4_183;
	ld.global.nc.f32 	%f904, [%rd14+24];
$L__BB4_183:
	setp.ne.s32 	%p47, %r41, 0;
	setp.eq.s32 	%p48, %r40, 0;
	st.shared.f32 	[%r63+460], %f904;
	mov.b32 	%r201, 0;
	st.shared.u32 	[%r63+464], %r201;
	st.shared.u32 	[%r63+468], %r201;
	or.pred  	%p14, %p48, %p47;
	add.s32 	%r202, %r62, %r42;
	mul.wide.s32 	%rd38, %r202, 4;
	add.s64 	%rd15, %rd1, %rd38;
	mov.f32 	%f905, 0f00000000;
	@%p14 bra 	$L__BB4_185;
	ld.global.nc.f32 	%f905, [%rd15];
$L__BB4_185:
	st.shared.f32 	[%r63+472], %f905;
	mov.f32 	%f906, 0f00000000;
	@%p14 bra 	$L__BB4_187;
	ld.global.nc.f32 	%f906, [%rd15+4];
$L__BB4_187:
	st.shared.f32 	[%r63+476], %f906;
	mov.f32 	%f907, 0f00000000;
	@%p14 bra 	$L__BB4_189;
	ld.global.nc.f32 	%f907, [%rd15+8];
$L__BB4_189:
	st.shared.f32 	[%r63+480], %f907;
	mov.f32 	%f908, 0f00000000;
	@%p14 bra 	$L__BB4_191;
	ld.global.nc.f32 	%f908, [%rd15+12];
$L__BB4_191:
	st.shared.f32 	[%r63+484], %f908;
	mov.f32 	%f909, 0f00000000;
	@%p14 bra 	$L__BB4_193;
	ld.global.nc.f32 	%f909, [%rd15+16];
$L__BB4_193:
	st.shared.f32 	[%r63+488], %f909;
	mov.f32 	%f910, 0f00000000;
	@%p14 bra 	$L__BB4_195;
	ld.global.nc.f32 	%f910, [%rd15+20];
$L__BB4_195:
	st.shared.f32 	[%r63+492], %f910;
	mov.f32 	%f911, 0f00000000;
	@%p14 bra 	$L__BB4_197;
	ld.global.nc.f32 	%f911, [%rd15+24];
$L__BB4_197:
	setp.ne.s32 	%p49, %r44, 0;
	setp.eq.s32 	%p50, %r43, 0;
	st.shared.f32 	[%r63+496], %f911;
	mov.b32 	%r204, 0;
	st.shared.u32 	[%r63+500], %r204;
	st.shared.u32 	[%r63+504], %r204;
	or.pred  	%p15, %p50, %p49;
	add.s32 	%r205, %r62, %r45;
	mul.wide.s32 	%rd39, %r205, 4;
	add.s64 	%rd16, %rd1, %rd39;
	mov.f32 	%f912, 0f00000000;
	@%p15 bra 	$L__BB4_199;
	ld.global.nc.f32 	%f912, [%rd16];
$L__BB4_199:
	st.shared.f32 	[%r63+508], %f912;
	mov.f32 	%f913, 0f00000000;
	@%p15 bra 	$L__BB4_201;
	ld.global.nc.f32 	%f913, [%rd16+4];
$L__BB4_201:
	st.shared.f32 	[%r63+512], %f913;
	mov.f32 	%f914, 0f00000000;
	@%p15 bra 	$L__BB4_203;
	ld.global.nc.f32 	%f914, [%rd16+8];
$L__BB4_203:
	st.shared.f32 	[%r63+516], %f914;
	mov.f32 	%f915, 0f00000000;
	@%p15 bra 	$L__BB4_205;
	ld.global.nc.f32 	%f915, [%rd16+12];
$L__BB4_205:
	st.shared.f32 	[%r63+520], %f915;
	mov.f32 	%f916, 0f00000000;
	@%p15 bra 	$L__BB4_207;
	ld.global.nc.f32 	%f916, [%rd16+16];
$L__BB4_207:
	st.shared.f32 	[%r63+524], %f916;
	mov.f32 	%f917, 0f00000000;
	@%p15 bra 	$L__BB4_209;
	ld.global.nc.f32 	%f917, [%rd16+20];
$L__BB4_209:
	st.shared.f32 	[%r63+528], %f917;
	mov.f32 	%f918, 0f00000000;
	@%p15 bra 	$L__BB4_211;
	ld.global.nc.f32 	%f918, [%rd16+24];
$L__BB4_211:
	setp.ne.s32 	%p51, %r47, 0;
	setp.eq.s32 	%p52, %r46, 0;
	st.shared.f32 	[%r63+532], %f918;
	mov.b32 	%r207, 0;
	st.shared.u32 	[%r63+536], %r207;
	st.shared.u32 	[%r63+540], %r207;
	or.pred  	%p16, %p52, %p51;
	add.s32 	%r208, %r62, %r48;
	mul.wide.s32 	%rd40, %r208, 4;
	add.s64 	%rd17, %rd1, %rd40;
	mov.f32 	%f919, 0f00000000;
	@%p16 bra 	$L__BB4_213;
	ld.global.nc.f32 	%f919, [%rd17];
$L__BB4_213:
	st.shared.f32 	[%r63+544], %f919;
	mov.f32 	%f920, 0f00000000;
	@%p16 bra 	$L__BB4_215;
	ld.global.nc.f32 	%f920, [%rd17+4];
$L__BB4_215:
	st.shared.f32 	[%r63+548], %f920;
	mov.f32 	%f921, 0f00000000;
	@%p16 bra 	$L__BB4_217;
	ld.global.nc.f32 	%f921, [%rd17+8];
$L__BB4_217:
	st.shared.f32 	[%r63+552], %f921;
	mov.f32 	%f922, 0f00000000;
	@%p16 bra 	$L__BB4_219;
	ld.global.nc.f32 	%f922, [%rd17+12];
$L__BB4_219:
	st.shared.f32 	[%r63+556], %f922;
	mov.f32 	%f923, 0f00000000;
	@%p16 bra 	$L__BB4_221;
	ld.global.nc.f32 	%f923, [%rd17+16];
$L__BB4_221:
	st.shared.f32 	[%r63+560], %f923;
	mov.f32 	%f924, 0f00000000;
	@%p16 bra 	$L__BB4_223;
	ld.global.nc.f32 	%f924, [%rd17+20];
$L__BB4_223:
	st.shared.f32 	[%r63+564], %f924;
	mov.f32 	%f925, 0f00000000;
	@%p16 bra 	$L__BB4_225;
	ld.global.nc.f32 	%f925, [%rd17+24];
$L__BB4_225:
	setp.ne.s32 	%p53, %r50, 0;
	setp.eq.s32 	%p54, %r49, 0;
	st.shared.f32 	[%r63+568], %f925;
	mov.b32 	%r210, 0;
	st.shared.u32 	[%r63+572], %r210;
	st.shared.u32 	[%r63+576], %r210;
	or.pred  	%p17, %p54, %p53;
	add.s32 	%r211, %r62, %r51;
	mul.wide.s32 	%rd41, %r211, 4;
	add.s64 	%rd18, %rd1, %rd41;
	mov.f32 	%f926, 0f00000000;
	@%p17 bra 	$L__BB4_227;
	ld.global.nc.f32 	%f926, [%rd18];
$L__BB4_227:
	st.shared.f32 	[%r63+580], %f926;
	mov.f32 	%f927, 0f00000000;
	@%p17 bra 	$L__BB4_229;
	ld.global.nc.f32 	%f927, [%rd18+4];
$L__BB4_229:
	st.shared.f32 	[%r63+584], %f927;
	mov.f32 	%f928, 0f00000000;
	@%p17 bra 	$L__BB4_231;
	ld.global.nc.f32 	%f928, [%rd18+8];
$L__BB4_231:
	st.shared.f32 	[%r63+588], %f928;
	mov.f32 	%f929, 0f00000000;
	@%p17 bra 	$L__BB4_233;
	ld.global.nc.f32 	%f929, [%rd18+12];
$L__BB4_233:
	st.shared.f32 	[%r63+592], %f929;
	mov.f32 	%f930, 0f00000000;
	@%p17 bra 	$L__BB4_235;
	ld.global.nc.f32 	%f930, [%rd18+16];
$L__BB4_235:
	st.shared.f32 	[%r63+596], %f930;
	mov.f32 	%f931, 0f00000000;
	@%p17 bra 	$L__BB4_237;
	ld.global.nc.f32 	%f931, [%rd18+20];
$L__BB4_237:
	st.shared.f32 	[%r63+600], %f931;
	mov.f32 	%f932, 0f00000000;
	@%p17 bra 	$L__BB4_239;
	ld.global.nc.f32 	%f932, [%rd18+24];
$L__BB4_239:
	setp.ne.s32 	%p55, %r53, 0;
	setp.eq.s32 	%p56, %r52, 0;
	st.shared.f32 	[%r63+604], %f932;
	mov.b32 	%r213, 0;
	st.shared.u32 	[%r63+608], %r213;
	st.shared.u32 	[%r63+612], %r213;
	or.pred  	%p18, %p56, %p55;
	add.s32 	%r214, %r62, %r54;
	mul.wide.s32 	%rd42, %r214, 4;
	add.s64 	%rd19, %rd1, %rd42;
	mov.f32 	%f933, 0f00000000;
	@%p18 bra 	$L__BB4_241;
	ld.global.nc.f32 	%f933, [%rd19];
$L__BB4_241:
	st.shared.f32 	[%r63+616], %f933;
	mov.f32 	%f934, 0f00000000;
	@%p18 bra 	$L__BB4_243;
	ld.global.nc.f32 	%f934, [%rd19+4];
$L__BB4_243:
	st.shared.f32 	[%r63+620], %f934;
	mov.f32 	%f935, 0f00000000;
	@%p18 bra 	$L__BB4_245;
	ld.global.nc.f32 	%f935, [%rd19+8];
$L__BB4_245:
	st.shared.f32 	[%r63+624], %f935;
	mov.f32 	%f936, 0f00000000;
	@%p18 bra 	$L__BB4_247;
	ld.global.nc.f32 	%f936, [%rd19+12];
$L__BB4_247:
	st.shared.f32 	[%r63+628], %f936;
	mov.f32 	%f937, 0f00000000;
	@%p18 bra 	$L__BB4_249;
	ld.global.nc.f32 	%f937, [%rd19+16];
$L__BB4_249:
	st.shared.f32 	[%r63+632], %f937;
	mov.f32 	%f938, 0f00000000;
	@%p18 bra 	$L__BB4_251;
	ld.global.nc.f32 	%f938, [%rd19+20];
$L__BB4_251:
	st.shared.f32 	[%r63+636], %f938;
	mov.f32 	%f939, 0f00000000;
	@%p18 bra 	$L__BB4_253;
	ld.global.nc.f32 	%f939, [%rd19+24];
$L__BB4_253:
	setp.ne.s32 	%p57, %r56, 0;
	setp.eq.s32 	%p58, %r55, 0;
	st.shared.f32 	[%r63+640], %f939;
	mov.b32 	%r216, 0;
	st.shared.u32 	[%r63+644], %r216;
	st.shared.u32 	[%r63+648], %r216;
	or.pred  	%p19, %p58, %p57;
	add.s32 	%r217, %r62, %r57;
	mul.wide.s32 	%rd43, %r217, 4;
	add.s64 	%rd20, %rd1, %rd43;
	mov.f32 	%f940, 0f00000000;
	@%p19 bra 	$L__BB4_255;
	ld.global.nc.f32 	%f940, [%rd20];
$L__BB4_255:
	st.shared.f32 	[%r63+652], %f940;
	mov.f32 	%f941, 0f00000000;
	@%p19 bra 	$L__BB4_257;
	ld.global.nc.f32 	%f941, [%rd20+4];
$L__BB4_257:
	st.shared.f32 	[%r63+656], %f941;
	mov.f32 	%f942, 0f00000000;
	@%p19 bra 	$L__BB4_259;
	ld.global.nc.f32 	%f942, [%rd20+8];
$L__BB4_259:
	st.shared.f32 	[%r63+660], %f942;
	mov.f32 	%f943, 0f00000000;
	@%p19 bra 	$L__BB4_261;
	ld.global.nc.f32 	%f943, [%rd20+12];
$L__BB4_261:
	st.shared.f32 	[%r63+664], %f943;
	mov.f32 	%f944, 0f00000000;
	@%p19 bra 	$L__BB4_263;
	ld.global.nc.f32 	%f944, [%rd20+16];
$L__BB4_263:
	st.shared.f32 	[%r63+668], %f944;
	mov.f32 	%f945, 0f00000000;
	@%p19 bra 	$L__BB4_265;
	ld.global.nc.f32 	%f945, [%rd20+20];
$L__BB4_265:
	st.shared.f32 	[%r63+672], %f945;
	mov.f32 	%f946, 0f00000000;
	@%p19 bra 	$L__BB4_267;
	ld.global.nc.f32 	%f946, [%rd20+24];
$L__BB4_267:
	setp.ne.s32 	%p59, %r59, 0;
	setp.eq.s32 	%p60, %r58, 0;
	st.shared.f32 	[%r63+676], %f946;
	mov.b32 	%r219, 0;
	st.shared.u32 	[%r63+680], %r219;
	st.shared.u32 	[%r63+684], %r219;
	or.pred  	%p20, %p60, %p59;
	add.s32 	%r220, %r62, %r60;
	mul.wide.s32 	%rd44, %r220, 4;
	add.s64 	%rd21, %rd1, %rd44;
	mov.f32 	%f947, 0f00000000;
	@%p20 bra 	$L__BB4_269;
	ld.global.nc.f32 	%f947, [%rd21];
$L__BB4_269:
	st.shared.f32 	[%r63+688], %f947;
	mov.f32 	%f948, 0f00000000;
	@%p20 bra 	$L__BB4_271;
	ld.global.nc.f32 	%f948, [%rd21+4];
$L__BB4_271:
	st.shared.f32 	[%r63+692], %f948;
	mov.f32 	%f949, 0f00000000;
	@%p20 bra 	$L__BB4_273;
	ld.global.nc.f32 	%f949, [%rd21+8];
$L__BB4_273:
	st.shared.f32 	[%r63+696], %f949;
	mov.f32 	%f950, 0f00000000;
	@%p20 bra 	$L__BB4_275;
	ld.global.nc.f32 	%f950, [%rd21+12];
$L__BB4_275:
	st.shared.f32 	[%r63+700], %f950;
	mov.f32 	%f951, 0f00000000;
	@%p20 bra 	$L__BB4_277;
	ld.global.nc.f32 	%f951, [%rd21+16];
$L__BB4_277:
	st.shared.f32 	[%r63+704], %f951;
	mov.f32 	%f952, 0f00000000;
	@%p20 bra 	$L__BB4_279;
	ld.global.nc.f32 	%f952, [%rd21+20];
$L__BB4_279:
	st.shared.f32 	[%r63+708], %f952;
	mov.f32 	%f953, 0f00000000;
	@%p20 bra 	$L__BB4_281;
	ld.global.nc.f32 	%f953, [%rd21+24];
$L__BB4_281:
	mul.lo.s32 	%r223, %r160, 2880;
	mov.u32 	%r224, _ZZ16conv_192_160_7_7E13kernel_shared;
	add.s32 	%r225, %r223, %r224;
	add.s32 	%r275, %r225, 16;
	st.shared.f32 	[%r63+712], %f953;
	mov.b32 	%r277, 0;
	st.shared.u32 	[%r63+716], %r277;
	mov.u32 	%r226, %ctaid.z;
	mad.lo.s32 	%r227, %r226, 17280, %r223;
	mad.lo.s32 	%r65, %r274, 360, %r227;
	mov.u32 	%r276, %r65;
$L__BB4_282:
	ld.param.u64 	%rd66, [conv_192_160_7_7_param_1];
	setp.gt.u32 	%p61, %r277, 359;
	selp.b32 	%r228, 1440, 0, %p61;
	setp.lt.u32 	%p62, %r277, 360;
	add.s32 	%r229, %r277, -360;
	selp.b32 	%r230, %r277, %r229, %p62;
	add.s32 	%r231, %r65, %r228;
	add.s32 	%r232, %r231, %r230;
	cvta.to.global.u64 	%rd45, %rd66;
	mul.wide.u32 	%rd46, %r232, 4;
	add.s64 	%rd47, %rd45, %rd46;
	ld.global.nc.f32 	%f464, [%rd47];
	st.shared.f32 	[%r275+-16], %f464;
	setp.gt.u32 	%p63, %r277, 358;
	selp.b32 	%r233, 1440, 0, %p63;
	setp.lt.u32 	%p64, %r277, 359;
	selp.b32 	%r234, 1, -359, %p64;
	add.s32 	%r235, %r233, %r234;
	add.s32 	%r236, %r276, %r235;
	mul.wide.u32 	%rd48, %r236, 4;
	add.s64 	%rd49, %rd45, %rd48;
	ld.global.nc.f32 	%f465, [%rd49];
	st.shared.f32 	[%r275+-12], %f465;
	setp.gt.u32 	%p65, %r277, 357;
	selp.b32 	%r237, 1440, 0, %p65;
	setp.lt.u32 	%p66, %r277, 358;
	selp.b32 	%r238, 2, -358, %p66;
	add.s32 	%r239, %r237, %r238;
	add.s32 	%r240, %r276, %r239;
	mul.wide.u32 	%rd50, %r240, 4;
	add.s64 	%rd51, %rd45, %rd50;
	ld.global.nc.f32 	%f466, [%rd51];
	st.shared.f32 	[%r275+-8], %f466;
	setp.gt.u32 	%p67, %r277, 356;
	selp.b32 	%r241, 1440, 0, %p67;
	setp.lt.u32 	%p68, %r277, 357;
	selp.b32 	%r242, 3, -357, %p68;
	add.s32 	%r243, %r241, %r242;
	add.s32 	%r244, %r276, %r243;
	mul.wide.u32 	%rd52, %r244, 4;
	add.s64 	%rd53, %rd45, %rd52;
	ld.global.nc.f32 	%f467, [%rd53];
	st.shared.f32 	[%r275+-4], %f467;
	setp.gt.u32 	%p69, %r277, 355;
	selp.b32 	%r245, 1440, 0, %p69;
	setp.lt.u32 	%p70, %r277, 356;
	selp.b32 	%r246, 4, -356, %p70;
	add.s32 	%r247, %r245, %r246;
	add.s32 	%r248, %r276, %r247;
	mul.wide.u32 	%rd54, %r248, 4;
	add.s64 	%rd55, %rd45, %rd54;
	ld.global.nc.f32 	%f468, [%rd55];
	st.shared.f32 	[%r275], %f468;
	setp.gt.u32 	%p71, %r277, 354;
	selp.b32 	%r249, 1440, 0, %p71;
	setp.lt.u32 	%p72, %r277, 355;
	selp.b32 	%r250, 5, -355, %p72;
	add.s32 	%r251, %r249, %r250;
	add.s32 	%r252, %r276, %r251;
	mul.wide.u32 	%rd56, %r252, 4;
	add.s64 	%rd57, %rd45, %rd56;
	ld.global.nc.f32 	%f469, [%rd57];
	st.shared.f32 	[%r275+4], %f469;
	setp.gt.u32 	%p73, %r277, 353;
	selp.b32 	%r253, 1440, 0, %p73;
	setp.lt.u32 	%p74, %r277, 354;
	selp.b32 	%r254, 6, -354, %p74;
	add.s32 	%r255, %r253, %r254;
	add.s32 	%r256, %r276, %r255;
	mul.wide.u32 	%rd58, %r256, 4;
	add.s64 	%rd59, %rd45, %rd58;
	ld.global.nc.f32 	%f470, [%rd59];
	st.shared.f32 	[%r275+8], %f470;
	setp.gt.u32 	%p75, %r277, 352;
	selp.b32 	%r257, 1440, 0, %p75;
	setp.lt.u32 	%p76, %r277, 353;
	selp.b32 	%r258, 7, -353, %p76;
	add.s32 	%r259, %r257, %r258;
	add.s32 	%r260, %r276, %r259;
	mul.wide.u32 	%rd60, %r260, 4;
	add.s64 	%rd61, %rd45, %rd60;
	ld.global.nc.f32 	%f471, [%rd61];
	st.shared.f32 	[%r275+12], %f471;
	add.s32 	%r276, %r276, 8;
	add.s32 	%r275, %r275, 32;
	add.s32 	%r277, %r277, 8;
	setp.ne.s32 	%p77, %r277, 720;
	@%p77 bra 	$L__BB4_282;
	bar.sync 	0;
	mov.b32 	%r278, 0;
$L__BB4_284:
	mov.u32 	%r73, %tid.z;
	mul.lo.s32 	%r262, %r73, 360;
	mad.lo.s32 	%r263, %r278, 18, %r262;
	mov.u32 	%r264, _ZZ16conv_192_160_7_7E15pad_temp_shared;
	mad.lo.s32 	%r265, %r278, 216, %r264;
	ld.shared.f32 	%f472, [%r265];
	ld.shared.f32 	%f473, [%r265+4];
	ld.shared.f32 	%f474, [%r265+8];
	ld.shared.f32 	%f475, [%r265+12];
	ld.shared.f32 	%f476, [%r265+16];
	ld.shared.f32 	%f477, [%r265+20];
	ld.shared.f32 	%f478, [%r265+24];
	ld.shared.f32 	%f479, [%r265+36];
	ld.shared.f32 	%f480, [%r265+40];
	ld.shared.f32 	%f481, [%r265+44];
	ld.shared.f32 	%f482, [%r265+48];
	ld.shared.f32 	%f483, [%r265+52];
	ld.shared.f32 	%f484, [%r265+56];
	ld.shared.f32 	%f485, [%r265+60];
	ld.shared.f32 	%f486, [%r265+72];
	ld.shared.f32 	%f487, [%r265+76];
	ld.shared.f32 	%f488, [%r265+80];
	ld.shared.f32 	%f489, [%r265+84];
	ld.shared.f32 	%f490, [%r265+88];
	ld.shared.f32 	%f491, [%r265+92];
	ld.shared.f32 	%f492, [%r265+96];
	ld.shared.f32 	%f493, [%r265+108];
	ld.shared.f32 	%f494, [%r265+112];
	ld.shared.f32 	%f495, [%r265+116];
	ld.shared.f32 	%f496, [%r265+120];
	ld.shared.f32 	%f497, [%r265+124];
	ld.shared.f32 	%f498, [%r265+128];
	ld.shared.f32 	%f499, [%r265+132];
	ld.shared.f32 	%f500, [%r265+144];
	ld.shared.f32 	%f501, [%r265+148];
	ld.shared.f32 	%f502, [%r265+152];
	ld.shared.f32 	%f503, [%r265+156];
	ld.shared.f32 	%f504, [%r265+160];
	ld.shared.f32 	%f505, [%r265+164];
	ld.shared.f32 	%f506, [%r265+168];
	ld.shared.f32 	%f507, [%r265+180];
	ld.shared.f32 	%f508, [%r265+184];
	ld.shared.f32 	%f509, [%r265+188];
	ld.shared.f32 	%f510, [%r265+192];
	ld.shared.f32 	%f511, [%r265+196];
	ld.shared.f32 	%f512, [%r265+200];
	ld.shared.f32 	%f513, [%r265+204];
	shl.b32 	%r266, %r263, 2;
	mov.u32 	%r267, _ZZ16conv_192_160_7_7E13kernel_shared;
	add.s32 	%r268, %r267, %r266;
	ld.shared.f32 	%f514, [%r268];
	ld.shared.f32 	%f515, [%r268+8640];
	ld.shared.f32 	%f516, [%r268+12];
	ld.shared.f32 	%f517, [%r268+8652];
	ld.shared.f32 	%f518, [%r268+24];
	ld.shared.f32 	%f519, [%r268+8664];
	ld.shared.f32 	%f520, [%r268+36];
	ld.shared.f32 	%f521, [%r268+8676];
	ld.shared.f32 	%f522, [%r268+48];
	ld.shared.f32 	%f523, [%r268+8688];
	ld.shared.f32 	%f524, [%r268+60];
	ld.shared.f32 	%f525, [%r268+8700];
	fma.rn.f32 	%f526, %f472, %f514, %f800;
	fma.rn.f32 	%f527, %f472, %f515, %f807;
	fma.rn.f32 	%f528, %f473, %f514, %f801;
	fma.rn.f32 	%f529, %f473, %f515, %f808;
	fma.rn.f32 	%f530, %f474, %f514, %f802;
	fma.rn.f32 	%f531, %f474, %f515, %f809;
	fma.rn.f32 	%f532, %f475, %f514, %f803;
	fma.rn.f32 	%f533, %f475, %f515, %f810;
	fma.rn.f32 	%f534, %f476, %f514, %f804;
	fma.rn.f32 	%f535, %f476, %f515, %f811;
	fma.rn.f32 	%f536, %f477, %f514, %f805;
	fma.rn.f32 	%f537, %f477, %f515, %f812;
	fma.rn.f32 	%f538, %f478, %f514, %f806;
	fma.rn.f32 	%f539, %f478, %f515, %f813;
	fma.rn.f32 	%f540, %f479, %f516, %f526;
	fma.rn.f32 	%f541, %f479, %f517, %f527;
	fma.rn.f32 	%f542, %f480, %f516, %f528;
	fma.rn.f32 	%f543, %f480, %f517, %f529;
	fma.rn.f32 	%f544, %f481, %f516, %f530;
	fma.rn.f32 	%f545, %f481, %f517, %f531;
	fma.rn.f32 	%f546, %f482, %f516, %f532;
	fma.rn.f32 	%f547, %f482, %f517, %f533;
	fma.rn.f32 	%f548, %f483, %f516, %f534;
	fma.rn.f32 	%f549, %f483, %f517, %f535;
	fma.rn.f32 	%f550, %f484, %f516, %f536;
	fma.rn.f32 	%f551, %f484, %f517, %f537;
	fma.rn.f32 	%f552, %f485, %f516, %f538;
	fma.rn.f32 	%f553, %f485, %f517, %f539;
	fma.rn.f32 	%f554, %f486, %f518, %f540;
	fma.rn.f32 	%f555, %f486, %f519, %f541;
	fma.rn.f32 	%f556, %f487, %f518, %f542;
	fma.rn.f32 	%f557, %f487, %f519, %f543;
	fma.rn.f32 	%f558, %f488, %f518, %f544;
	fma.rn.f32 	%f559, %f488, %f519, %f545;
	fma.rn.f32 	%f560, %f489, %f518, %f546;
	fma.rn.f32 	%f561, %f489, %f519, %f547;
	fma.rn.f32 	%f562, %f490, %f518, %f548;
	fma.rn.f32 	%f563, %f490, %f519, %f549;
	fma.rn.f32 	%f564, %f491, %f518, %f550;
	fma.rn.f32 	%f565, %f491, %f519, %f551;
	fma.rn.f32 	%f566, %f492, %f518, %f552;
	fma.rn.f32 	%f567, %f492, %f519, %f553;
	fma.rn.f32 	%f568, %f493, %f520, %f554;
	fma.rn.f32 	%f569, %f493, %f521, %f555;
	fma.rn.f32 	%f570, %f494, %f520, %f556;
	fma.rn.f32 	%f571, %f494, %f521, %f557;
	fma.rn.f32 	%f572, %f495, %f520, %f558;
	fma.rn.f32 	%f573, %f495, %f521, %f559;
	fma.rn.f32 	%f574, %f496, %f520, %f560;
	fma.rn.f32 	%f575, %f496, %f521, %f561;
	fma.rn.f32 	%f576, %f497, %f520, %f562;
	fma.rn.f32 	%f577, %f497, %f521, %f563;
	fma.rn.f32 	%f578, %f498, %f520, %f564;
	fma.rn.f32 	%f579, %f498, %f521, %f565;
	fma.rn.f32 	%f580, %f499, %f520, %f566;
	fma.rn.f32 	%f581, %f499, %f521, %f567;
	fma.rn.f32 	%f582, %f500, %f522, %f568;
	fma.rn.f32 	%f583, %f500, %f523, %f569;
	fma.rn.f32 	%f584, %f501, %f522, %f570;
	fma.rn.f32 	%f585, %f501, %f523, %f571;
	fma.rn.f32 	%f586, %f502, %f522, %f572;
	fma.rn.f32 	%f587, %f502, %f523, %f573;
	fma.rn.f32 	%f588, %f503, %f522, %f574;
	fma.rn.f32 	%f589, %f503, %f523, %f575;
	fma.rn.f32 	%f590, %f504, %f522, %f576;
	fma.rn.f32 	%f591, %f504, %f523, %f577;
	fma.rn.f32 	%f592, %f505, %f522, %f578;
	fma.rn.f32 	%f593, %f505, %f523, %f579;
	fma.rn.f32 	%f594, %f506, %f522, %f580;
	fma.rn.f32 	%f595, %f506, %f523, %f581;
	fma.rn.f32 	%f596, %f507, %f524, %f582;
	fma.rn.f32 	%f597, %f507, %f525, %f583;
	fma.rn.f32 	%f598, %f508, %f524, %f584;
	fma.rn.f32 	%f599, %f508, %f525, %f585;
	fma.rn.f32 	%f600, %f509, %f524, %f586;
	fma.rn.f32 	%f601, %f509, %f525, %f587;
	fma.rn.f32 	%f602, %f510, %f524, %f588;
	fma.rn.f32 	%f603, %f510, %f525, %f589;
	fma.rn.f32 	%f604, %f511, %f524, %f590;
	fma.rn.f32 	%f605, %f511, %f525, %f591;
	fma.rn.f32 	%f606, %f512, %f524, %f592;
	fma.rn.f32 	%f607, %f512, %f525, %f593;
	fma.rn.f32 	%f608, %f513, %f524, %f594;
	fma.rn.f32 	%f609, %f513, %f525, %f595;
	ld.shared.f32 	%f610, [%r265+28];
	ld.shared.f32 	%f611, [%r265+64];
	ld.shared.f32 	%f612, [%r265+100];
	ld.shared.f32 	%f613, [%r265+136];
	ld.shared.f32 	%f614, [%r265+172];
	ld.shared.f32 	%f615, [%r265+208];
	ld.shared.f32 	%f616, [%r268+4];
	ld.shared.f32 	%f617, [%r268+8644];
	ld.shared.f32 	%f618, [%r268+16];
	ld.shared.f32 	%f619, [%r268+8656];
	ld.shared.f32 	%f620, [%r268+28];
	ld.shared.f32 	%f621, [%r268+8668];
	ld.shared.f32 	%f622, [%r268+40];
	ld.shared.f32 	%f623, [%r268+8680];
	ld.shared.f32 	%f624, [%r268+52];
	ld.shared.f32 	%f625, [%r268+8692];
	ld.shared.f32 	%f626, [%r268+64];
	ld.shared.f32 	%f627, [%r268+8704];
	fma.rn.f32 	%f628, %f473, %f616, %f596;
	fma.rn.f32 	%f629, %f473, %f617, %f597;
	fma.rn.f32 	%f630, %f474, %f616, %f598;
	fma.rn.f32 	%f631, %f474, %f617, %f599;
	fma.rn.f32 	%f632, %f475, %f616, %f600;
	fma.rn.f32 	%f633, %f475, %f617, %f601;
	fma.rn.f32 	%f634, %f476, %f616, %f602;
	fma.rn.f32 	%f635, %f476, %f617, %f603;
	fma.rn.f32 	%f636, %f477, %f616, %f604;
	fma.rn.f32 	%f637, %f477, %f617, %f605;
	fma.rn.f32 	%f638, %f478, %f616, %f606;
	fma.rn.f32 	%f639, %f478, %f617, %f607;
	fma.rn.f32 	%f640, %f610, %f616, %f608;
	fma.rn.f32 	%f641, %f610, %f617, %f609;
	fma.rn.f32 	%f642, %f480, %f618, %f628;
	fma.rn.f32 	%f643, %f480, %f619, %f629;
	fma.rn.f32 	%f644, %f481, %f618, %f630;
	fma.rn.f32 	%f645, %f481, %f619, %f631;
	fma.rn.f32 	%f646, %f482, %f618, %f632;
	fma.rn.f32 	%f647, %f482, %f619, %f633;
	fma.rn.f32 	%f648, %f483, %f618, %f634;
	fma.rn.f32 	%f649, %f483, %f619, %f635;
	fma.rn.f32 	%f650, %f484, %f618, %f636;
	fma.rn.f32 	%f651, %f484, %f619, %f637;
	fma.rn.f32 	%f652, %f485, %f618, %f638;
	fma.rn.f32 	%f653, %f485, %f619, %f639;
	fma.rn.f32 	%f654, %f611, %f618, %f640;
	fma.rn.f32 	%f655, %f611, %f619, %f641;
	fma.rn.f32 	%f656, %f487, %f620, %f642;
	fma.rn.f32 	%f657, %f487, %f621, %f643;
	fma.rn.f32 	%f658, %f488, %f620, %f644;
	fma.rn.f32 	%f659, %f488, %f621, %f645;
	fma.rn.f32 	%f660, %f489, %f620, %f646;
	fma.rn.f32 	%f661, %f489, %f621, %f647;
	fma.rn.f32 	%f662, %f490, %f620, %f648;
	fma.rn.f32 	%f663, %f490, %f621, %f649;
	fma.rn.f32 	%f664, %f491, %f620, %f650;
	fma.rn.f32 	%f665, %f491, %f621, %f651;
	fma.rn.f32 	%f666, %f492, %f620, %f652;
	fma.rn.f32 	%f667, %f492, %f621, %f653;
	fma.rn.f32 	%f668, %f612, %f620, %f654;
	fma.rn.f32 	%f669, %f612, %f621, %f655;
	fma.rn.f32 	%f670, %f494, %f622, %f656;
	fma.rn.f32 	%f671, %f494, %f623, %f657;
	fma.rn.f32 	%f672, %f495, %f622, %f658;
	fma.rn.f32 	%f673, %f495, %f623, %f659;
	fma.rn.f32 	%f674, %f496, %f622, %f660;
	fma.rn.f32 	%f675, %f496, %f623, %f661;
	fma.rn.f32 	%f676, %f497, %f622, %f662;
	fma.rn.f32 	%f677, %f497, %f623, %f663;
	fma.rn.f32 	%f678, %f498, %f622, %f664;
	fma.rn.f32 	%f679, %f498, %f623, %f665;
	fma.rn.f32 	%f680, %f499, %f622, %f666;
	fma.rn.f32 	%f681, %f499, %f623, %f667;
	fma.rn.f32 	%f682, %f613, %f622, %f668;
	fma.rn.f32 	%f683, %f613, %f623, %f669;
	fma.rn.f32 	%f684, %f501, %f624, %f670;
	fma.rn.f32 	%f685, %f501, %f625, %f671;
	fma.rn.f32 	%f686, %f502, %f624, %f672;
	fma.rn.f32 	%f687, %f502, %f625, %f673;
	fma.rn.f32 	%f688, %f503, %f624, %f674;
	fma.rn.f32 	%f689, %f503, %f625, %f675;
	fma.rn.f32 	%f690, %f504, %f624, %f676;
	fma.rn.f32 	%f691, %f504, %f625, %f677;
	fma.rn.f32 	%f692, %f505, %f624, %f678;
	fma.rn.f32 	%f693, %f505, %f625, %f679;
	fma.rn.f32 	%f694, %f506, %f624, %f680;
	fma.rn.f32 	%f695, %f506, %f625, %f681;
	fma.rn.f32 	%f696, %f614, %f624, %f682;
	fma.rn.f32 	%f697, %f614, %f625, %f683;
	fma.rn.f32 	%f698, %f508, %f626, %f684;
	fma.rn.f32 	%f699, %f508, %f627, %f685;
	fma.rn.f32 	%f700, %f509, %f626, %f686;
	fma.rn.f32 	%f701, %f509, %f627, %f687;
	fma.rn.f32 	%f702, %f510, %f626, %f688;
	fma.rn.f32 	%f703, %f510, %f627, %f689;
	fma.rn.f32 	%f704, %f511, %f626, %f690;
	fma.rn.f32 	%f705, %f511, %f627, %f691;
	fma.rn.f32 	%f706, %f512, %f626, %f692;
	fma.rn.f32 	%f707, %f512, %f627, %f693;
	fma.rn.f32 	%f708, %f513, %f626, %f694;
	fma.rn.f32 	%f709, %f513, %f627, %f695;
	fma.rn.f32 	%f710, %f615, %f626, %f696;
	fma.rn.f32 	%f711, %f615, %f627, %f697;
	ld.shared.f32 	%f712, [%r265+32];
	ld.shared.f32 	%f713, [%r265+68];
	ld.shared.f32 	%f714, [%r265+104];
	ld.shared.f32 	%f715, [%r265+140];
	ld.shared.f32 	%f716, [%r265+176];
	ld.shared.f32 	%f717, [%r265+212];
	ld.shared.f32 	%f718, [%r268+8];
	ld.shared.f32 	%f719, [%r268+8648];
	ld.shared.f32 	%f720, [%r268+20];
	ld.shared.f32 	%f721, [%r268+8660];
	ld.shared.f32 	%f722, [%r268+32];
	ld.shared.f32 	%f723, [%r268+8672];
	ld.shared.f32 	%f724, [%r268+44];
	ld.shared.f32 	%f725, [%r268+8684];
	ld.shared.f32 	%f726, [%r268+56];
	ld.shared.f32 	%f727, [%r268+8696];
	ld.shared.f32 	%f728, [%r268+68];
	ld.shared.f32 	%f729, [%r268+8708];
	fma.rn.f32 	%f730, %f474, %f718, %f698;
	fma.rn.f32 	%f731, %f474, %f719, %f699;
	fma.rn.f32 	%f732, %f475, %f718, %f700;
	fma.rn.f32 	%f733, %f475, %f719, %f701;
	fma.rn.f32 	%f734, %f476, %f718, %f702;
	fma.rn.f32 	%f735, %f476, %f719, %f703;
	fma.rn.f32 	%f736, %f477, %f718, %f704;
	fma.rn.f32 	%f737, %f477, %f719, %f705;
	fma.rn.f32 	%f738, %f478, %f718, %f706;
	fma.rn.f32 	%f739, %f478, %f719, %f707;
	fma.rn.f32 	%f740, %f610, %f718, %f708;
	fma.rn.f32 	%f741, %f610, %f719, %f709;
	fma.rn.f32 	%f742, %f712, %f718, %f710;
	fma.rn.f32 	%f743, %f712, %f719, %f711;
	fma.rn.f32 	%f744, %f481, %f720, %f730;
	fma.rn.f32 	%f745, %f481, %f721, %f731;
	fma.rn.f32 	%f746, %f482, %f720, %f732;
	fma.rn.f32 	%f747, %f482, %f721, %f733;
	fma.rn.f32 	%f748, %f483, %f720, %f734;
	fma.rn.f32 	%f749, %f483, %f721, %f735;
	fma.rn.f32 	%f750, %f484, %f720, %f736;
	fma.rn.f32 	%f751, %f484, %f721, %f737;
	fma.rn.f32 	%f752, %f485, %f720, %f738;
	fma.rn.f32 	%f753, %f485, %f721, %f739;
	fma.rn.f32 	%f754, %f611, %f720, %f740;
	fma.rn.f32 	%f755, %f611, %f721, %f741;
	fma.rn.f32 	%f756, %f713, %f720, %f742;
	fma.rn.f32 	%f757, %f713, %f721, %f743;
	fma.rn.f32 	%f758, %f488, %f722, %f744;
	fma.rn.f32 	%f759, %f488, %f723, %f745;
	fma.rn.f32 	%f760, %f489, %f722, %f746;
	fma.rn.f32 	%f761, %f489, %f723, %f747;
	fma.rn.f32 	%f762, %f490, %f722, %f748;
	fma.rn.f32 	%f763, %f490, %f723, %f749;
	fma.rn.f32 	%f764, %f491, %f722, %f750;
	fma.rn.f32 	%f765, %f491, %f723, %f751;
	fma.rn.f32 	%f766, %f492, %f722, %f752;
	fma.rn.f32 	%f767, %f492, %f723, %f753;
	fma.rn.f32 	%f768, %f612, %f722, %f754;
	fma.rn.f32 	%f769, %f612, %f723, %f755;
	fma.rn.f32 	%f770, %f714, %f722, %f756;
	fma.rn.f32 	%f771, %f714, %f723, %f757;
	fma.rn.f32 	%f772, %f495, %f724, %f758;
	fma.rn.f32 	%f773, %f495, %f725, %f759;
	fma.rn.f32 	%f774, %f496, %f724, %f760;
	fma.rn.f32 	%f775, %f496, %f725, %f761;
	fma.rn.f32 	%f776, %f497, %f724, %f762;
	fma.rn.f32 	%f777, %f497, %f725, %f763;
	fma.rn.f32 	%f778, %f498, %f724, %f764;
	fma.rn.f32 	%f779, %f498, %f725, %f765;
	fma.rn.f32 	%f780, %f499, %f724, %f766;
	fma.rn.f32 	%f781, %f499, %f725, %f767;
	fma.rn.f32 	%f782, %f613, %f724, %f768;
	fma.rn.f32 	%f783, %f613, %f725, %f769;
	fma.rn.f32 	%f784, %f715, %f724, %f770;
	fma.rn.f32 	%f785, %f715, %f725, %f771;
	fma.rn.f32 	%f786, %f502, %f726, %f772;
	fma.rn.f32 	%f787, %f502, %f727, %f773;
	fma.rn.f32 	%f788, %f503, %f726, %f774;
	fma.rn.f32 	%f789, %f503, %f727, %f775;
	fma.rn.f32 	%f790, %f504, %f726, %f776;
	fma.rn.f32 	%f791, %f504, %f727, %f777;
	fma.rn.f32 	%f792, %f505, %f726, %f778;
	fma.rn.f32 	%f793, %f505, %f727, %f779;
	fma.rn.f32 	%f794, %f506, %f726, %f780;
	fma.rn.f32 	%f795, %f506, %f727, %f781;
	fma.rn.f32 	%f796, %f614, %f726, %f782;
	fma.rn.f32 	%f797, %f614, %f727, %f783;
	fma.rn.f32 	%f798, %f716, %f726, %f784;
	fma.rn.f32 	%f799, %f716, %f727, %f785;
	fma.rn.f32 	%f800, %f509, %f728, %f786;
	fma.rn.f32 	%f807, %f509, %f729, %f787;
	fma.rn.f32 	%f801, %f510, %f728, %f788;
	fma.rn.f32 	%f808, %f510, %f729, %f789;
	fma.rn.f32 	%f802, %f511, %f728, %f790;
	fma.rn.f32 	%f809, %f511, %f729, %f791;
	fma.rn.f32 	%f803, %f512, %f728, %f792;
	fma.rn.f32 	%f810, %f512, %f729, %f793;
	fma.rn.f32 	%f804, %f513, %f728, %f794;
	fma.rn.f32 	%f811, %f513, %f729, %f795;
	fma.rn.f32 	%f805, %f615, %f728, %f796;
	fma.rn.f32 	%f812, %f615, %f729, %f797;
	fma.rn.f32 	%f806, %f717, %f728, %f798;
	fma.rn.f32 	%f813, %f717, %f729, %f799;
	add.s32 	%r278, %r278, 1;
	setp.ne.s32 	%p78, %r278, 20;
	@%p78 bra 	$L__BB4_284;
	add.s32 	%r274, %r274, 1;
	setp.ne.s32 	%p79, %r274, 4;
	@%p79 bra 	$L__BB4_1;
	ld.param.u64 	%rd67, [conv_192_160_7_7_param_2];
	cvta.to.global.u64 	%rd62, %rd67;
	mov.u32 	%r269, %ctaid.z;
	mul.lo.s32 	%r270, %r73, 49;
	mad.lo.s32 	%r271, %r269, 588, %r270;
	mov.u32 	%r272, %ctaid.y;
	mad.lo.s32 	%r273, %r272, 7, %r271;
	mul.wide.u32 	%rd63, %r273, 4;
	add.s64 	%rd64, %rd62, %rd63;
	st.global.f32 	[%rd64], %f800;
	st.global.f32 	[%rd64+1176], %f807;
	st.global.f32 	[%rd64+4], %f801;
	st.global.f32 	[%rd64+1180], %f808;
	st.global.f32 	[%rd64+8], %f802;
	st.global.f32 	[%rd64+1184], %f809;
	st.global.f32 	[%rd64+12], %f803;
	st.global.f32 	[%rd64+1188], %f810;
	st.global.f32 	[%rd64+16], %f804;
	st.global.f32 	[%rd64+1192], %f811;
	st.global.f32 	[%rd64+20], %f805;
	st.global.f32 	[%rd64+1196], %f812;
	st.global.f32 	[%rd64+24], %f806;
	st.global.f32 	[%rd64+1200], %f813;
	ret;

}
	// .globl	conv_64_32_224_224
.visible .entry conv_64_32_224_224(
	.param .u64 .ptr .align 1 conv_64_32_224_224_param_0,
	.param .u64 .ptr .align 1 conv_64_32_224_224_param_1,
	.param .u64 .ptr .align 1 conv_64_32_224_224_param_2
)
{
	.reg .pred 	%p<64>;
	.reg .b16 	%rs<8>;
	.reg .b32 	%r<278>;
	.reg .b32 	%f<1953>;
	.reg .b64 	%rd<84>;
	// demoted variable
	.shared .align 4 .b8 _ZZ18conv_64_32_224_224E15pad_temp_shared[8064];
	// demoted variable
	.shared .align 4 .b8 _ZZ18conv_64_32_224_224E13kernel_shared[192];
	mov.u32 	%r16, %tid.z;
	mov.u32 	%r17, %tid.y;
	mad.lo.s32 	%r18, %r16, 28, %r17;
	mov.u32 	%r19, %ctaid.x;
	shl.b32 	%r21, %r19, 4;
	shl.b32 	%r22, %r16, 2;
	cvt.u16.u32 	%rs1, %r17;
	mul.hi.u16 	%rs2, %rs1, 21846;
	cvt.u32.u16 	%r23, %rs2;
	add.s32 	%r24, %r22, %r23;
	setp.gt.u32 	%p6, %r24, 15;
	shl.b32 	%r25, %r16, 4;
	sub.s32 	%r26, %r18, %r25;
	setp.gt.u32 	%p7, %r26, 47;
	setp.gt.u32 	%p8, %r17, 11;
	or.pred  	%p9, %p8, %p7;
	mov.u32 	%r27, %ctaid.z;
	mul.lo.s32 	%r28, %r16, 1152;
	mul.wide.u16 	%r29, %rs2, 288;
	and.b16  	%rs3, %rs1, 255;
	mul.lo.s16 	%rs4, %rs3, 171;
	shr.u16 	%rs5, %rs4, 9;
	mul.lo.s16 	%rs6, %rs5, 3;
	sub.s16 	%rs7, %rs1, %rs6;
	cvt.u32.u16 	%r30, %rs7;
	and.b32  	%r31, %r30, 255;
	setp.ne.s32 	%p11, %r19, 0;
	setp.lt.u32 	%p12, %r21, 225;
	and.pred  	%p1, %p11, %p12;
	setp.lt.u32 	%p2, %r21, 221;
	or.pred  	%p3, %p6, %p9;
	mad.lo.s32 	%r32, %r27, 4608, %r28;
	add.s32 	%r33, %r32, %r29;
	or.b32  	%r1, %r33, %r31;
	mov.b32 	%r273, 0;
	mov.f32 	%f1679, 0f00000000;
	not.pred 	%p17, %p1;
	mov.f32 	%f1680, %f1679;
	mov.f32 	%f1681, %f1679;
	mov.f32 	%f1682, %f1679;
	mov.f32 	%f1683, %f1679;
	mov.f32 	%f1684, %f1679;
	mov.f32 	%f1685, %f1679;
	mov.f32 	%f1686, %f1679;
	mov.f32 	%f1687, %f1679;
	mov.f32 	%f1688, %f1679;
	mov.f32 	%f1689, %f1679;
	mov.f32 	%f1690, %f1679;
	mov.f32 	%f1691, %f1679;
	mov.f32 	%f1692, %f1679;
	mov.f32 	%f1693, %f1679;
	mov.f32 	%f1694, %f1679;
	mov.f32 	%f1695, %f1679;
	mov.f32 	%f1696, %f1679;
	mov.f32 	%f1697, %f1679;
	mov.f32 	%f1698, %f1679;
	mov.f32 	%f1699, %f1679;
	mov.f32 	%f1700, %f1679;
	mov.f32 	%f1701, %f1679;
	mov.f32 	%f1702, %f1679;
	mov.f32 	%f1703, %f1679;
	mov.f32 	%f1704, %f1679;
	mov.f32 	%f1705, %f1679;
	mov.f32 	%f1706, %f1679;
	mov.f32 	%f1707, %f1679;
	mov.f32 	%f1708, %f1679;
	mov.f32 	%f1709, %f1679;
	mov.f32 	%f1710, %f1679;
	mov.f32 	%f1711, %f1679;
	mov.f32 	%f1712, %f1679;
	mov.f32 	%f1713, %f1679;
	mov.f32 	%f1714, %f1679;
	mov.f32 	%f1715, %f1679;
	mov.f32 	%f1716, %f1679;
	mov.f32 	%f1717, %f1679;
	mov.f32 	%f1718, %f1679;
	mov.f32 	%f1719, %f1679;
	mov.f32 	%f1720, %f1679;
	mov.f32 	%f1721, %f1679;
	mov.f32 	%f1722, %f1679;
	mov.f32 	%f1723, %f1679;
	mov.f32 	%f1724, %f1679;
	mov.f32 	%f1725, %f1679;
	mov.f32 	%f1726, %f1679;
	mov.f32 	%f1727, %f1679;
	mov.f32 	%f1728, %f1679;
	mov.f32 	%f1729, %f1679;
	mov.f32 	%f1730, %f1679;
	mov.f32 	%f1731, %f1679;
	mov.f32 	%f1732, %f1679;
	mov.f32 	%f1733, %f1679;
	mov.f32 	%f1734, %f1679;
	mov.f32 	%f1735, %f1679;
	mov.f32 	%f1736, %f1679;
	mov.f32 	%f1737, %f1679;
	mov.f32 	%f1738, %f1679;
	mov.f32 	%f1739, %f1679;
	mov.f32 	%f1740, %f1679;
	mov.f32 	%f1741, %f1679;
	mov.f32 	%f1742, %f1679;
	mov.f32 	%f1743, %f1679;
	mov.f32 	%f1744, %f1679;
	mov.f32 	%f1745, %f1679;
	mov.f32 	%f1746, %f1679;
	mov.f32 	%f1747, %f1679;
	mov.f32 	%f1748, %f1679;
	mov.f32 	%f1749, %f1679;
	mov.f32 	%f1750, %f1679;
	mov.f32 	%f1751, %f1679;
	mov.f32 	%f1752, %f1679;
	mov.f32 	%f1753, %f1679;
	mov.f32 	%f1754, %f1679;
	mov.f32 	%f1755, %f1679;
	mov.f32 	%f1756, %f1679;
	mov.f32 	%f1757, %f1679;
	mov.f32 	%f1758, %f1679;
	mov.f32 	%f1759, %f1679;
	mov.f32 	%f1760, %f1679;
	mov.f32 	%f1761, %f1679;
	mov.f32 	%f1762, %f1679;
	mov.f32 	%f1763, %f1679;
	mov.f32 	%f1764, %f1679;
	mov.f32 	%f1765, %f1679;
	mov.f32 	%f1766, %f1679;
	mov.f32 	%f1767, %f1679;
	mov.f32 	%f1768, %f1679;
	mov.f32 	%f1769, %f1679;
	mov.f32 	%f1770, %f1679;
	mov.f32 	%f1771, %f1679;
	mov.f32 	%f1772, %f1679;
	mov.f32 	%f1773, %f1679;
	mov.f32 	%f1774, %f1679;
	mov.f32 	%f1775, %f1679;
	mov.f32 	%f1776, %f1679;
	mov.f32 	%f1777, %f1679;
	mov.f32 	%f1778, %f1679;
	mov.f32 	%f1779, %f1679;
	mov.f32 	%f1780, %f1679;
	mov.f32 	%f1781, %f1679;
	mov.f32 	%f1782, %f1679;
	mov.f32 	%f1783, %f1679;
	mov.f32 	%f1784, %f1679;
	mov.f32 	%f1785, %f1679;
	mov.f32 	%f1786, %f1679;
	mov.f32 	%f1787, %f1679;
	mov.f32 	%f1788, %f1679;
	mov.f32 	%f1789, %f1679;
	mov.f32 	%f1790, %f1679;
	mov.f32 	%f1791, %f1679;
	mov.f32 	%f1792, %f1679;
	mov.f32 	%f1793, %f1679;
	mov.f32 	%f1794, %f1679;
	mov.f32 	%f1795, %f1679;
	mov.f32 	%f1796, %f1679;
	mov.f32 	%f1797, %f1679;
	mov.f32 	%f1798, %f1679;
	mov.f32 	%f1799, %f1679;
	mov.f32 	%f1800, %f1679;
	mov.f32 	%f1801, %f1679;
	mov.f32 	%f1802, %f1679;
	mov.f32 	%f1803, %f1679;
	mov.f32 	%f1804, %f1679;
	mov.f32 	%f1805, %f1679;
	mov.f32 	%f1806, %f1679;
	mov.f32 	%f1807, %f1679;
	mov.f32 	%f1808, %f1679;
	mov.f32 	%f1809, %f1679;
	mov.f32 	%f1810, %f1679;
	mov.f32 	%f1811, %f1679;
	mov.f32 	%f1812, %f1679;
	mov.f32 	%f1813, %f1679;
	mov.f32 	%f1814, %f1679;
	mov.f32 	%f1815, %f1679;
	mov.f32 	%f1816, %f1679;
	mov.f32 	%f1817, %f1679;
	mov.f32 	%f1818, %f1679;
	mov.f32 	%f1819, %f1679;
	mov.f32 	%f1820, %f1679;
	mov.f32 	%f1821, %f1679;
	mov.f32 	%f1822, %f1679;
	mov.f32 	%f1823, %f1679;
	mov.f32 	%f1824, %f1679;
	mov.f32 	%f1825, %f1679;
	mov.f32 	%f1826, %f1679;
	mov.f32 	%f1827, %f1679;
	mov.f32 	%f1828, %f1679;
	mov.f32 	%f1829, %f1679;
	mov.f32 	%f1830, %f1679;
	mov.f32 	%f1831, %f1679;
	mov.f32 	%f1832, %f1679;
	mov.f32 	%f1833, %f1679;
	mov.f32 	%f1834, %f1679;
	mov.f32 	%f1835, %f1679;
	mov.f32 	%f1836, %f1679;
	mov.f32 	%f1837, %f1679;
	mov.f32 	%f1838, %f1679;
	mov.f32 	%f1839, %f1679;
	mov.f32 	%f1840, %f1679;
	mov.f32 	%f1841, %f1679;
	mov.f32 	%f1842, %f1679;
	mov.f32 	%f1843, %f1679;
	mov.f32 	%f1844, %f1679;
	mov.f32 	%f1845, %f1679;
	mov.f32 	%f1846, %f1679;
	mov.f32 	%f1847, %f1679;
	mov.f32 	%f1848, %f1679;
	mov.f32 	%f1849, %f1679;
	mov.f32 	%f1850, %f1679;
	mov.f32 	%f1851, %f1679;
	mov.f32 	%f1852, %f1679;
	mov.f32 	%f1853, %f1679;
	mov.f32 	%f1854, %f1679;
	mov.f32 	%f1855, %f1679;
	mov.f32 	%f1856, %f1679;
	mov.f32 	%f1857, %f1679;
	mov.f32 	%f1858, %f1679;
	mov.f32 	%f1859, %f1679;
	mov.f32 	%f1860, %f1679;
	mov.f32 	%f1861, %f1679;
	mov.f32 	%f1862, %f1679;
	mov.f32 	%f1863, %f1679;
	mov.f32 	%f1864, %f1679;
	mov.f32 	%f1865, %f1679;
	mov.f32 	%f1866, %f1679;
	mov.f32 	%f1867, %f1679;
	mov.f32 	%f1868, %f1679;
	mov.f32 	%f1869, %f1679;
	mov.f32 	%f1870, %f1679;
	mov.f32 	%f1871, %f1679;
	mov.f32 	%f1872, %f1679;
	mov.f32 	%f1873, %f1679;
	mov.f32 	%f1874, %f1679;
	mov.f32 	%f1875, %f1679;
	mov.f32 	%f1876, %f1679;
	mov.f32 	%f1877, %f1679;
	mov.f32 	%f1878, %f1679;
	mov.f32 	%f1879, %f1679;
	mov.f32 	%f1880, %f1679;
	mov.f32 	%f1881, %f1679;
	mov.f32 	%f1882, %f1679;
	mov.f32 	%f1883, %f1679;
	mov.f32 	%f1884, %f1679;
	mov.f32 	%f1885, %f1679;
	mov.f32 	%f1886, %f1679;
	mov.f32 	%f1887, %f1679;
	mov.f32 	%f1888, %f1679;
	mov.f32 	%f1889, %f1679;
	mov.f32 	%f1890, %f1679;
	mov.f32 	%f1891, %f1679;
	mov.f32 	%f1892, %f1679;
	mov.f32 	%f1893, %f1679;
	mov.f32 	%f1894, %f1679;
	mov.f32 	%f1895, %f1679;
	mov.f32 	%f1896, %f1679;
	mov.f32 	%f1897, %f1679;
	mov.f32 	%f1898, %f1679;
	mov.f32 	%f1899, %f1679;
	mov.f32 	%f1900, %f1679;
	mov.f32 	%f1901, %f1679;
	mov.f32 	%f1902, %f1679;
	mov.f32 	%f1903, %f1679;
	mov.f32 	%f1904, %f1679;
	mov.f32 	%f1905, %f1679;
	mov.f32 	%f1906, %f1679;
	mov.f32 	%f1907, %f1679;
	mov.f32 	%f1908, %f1679;
	mov.f32 	%f1909, %f1679;
	mov.f32 	%f1910, %f1679;
	mov.f32 	%f1911, %f1679;
	mov.f32 	%f1912, %f1679;
	mov.f32 	%f1913, %f1679;
	mov.f32 	%f1914, %f1679;
	mov.f32 	%f1915, %f1679;
	mov.f32 	%f1916, %f1679;
	mov.f32 	%f1917, %f1679;
	mov.f32 	%f1918, %f1679;
	mov.f32 	%f1919, %f1679;
	mov.f32 	%f1920, %f1679;
	mov.f32 	%f1921, %f1679;
	mov.f32 	%f1922, %f1679;
	mov.f32 	%f1923, %f1679;
	mov.f32 	%f1924, %f1679;
	mov.f32 	%f1925, %f1679;
	mov.f32 	%f1926, %f1679;
	mov.f32 	%f1927, %f1679;
	mov.f32 	%f1928, %f1679;
	mov.f32 	%f1929, %f1679;
	mov.f32 	%f1930, %f1679;
	mov.f32 	%f1931, %f1679;
	mov.f32 	%f1932, %f1679;
	mov.f32 	%f1933, %f1679;
	mov.f32 	%f1934, %f1679;
$L__BB5_1:
	mov.u32 	%r35, %tid.z;
	mov.u32 	%r36, %tid.y;
	mad.lo.s32 	%r37, %r35, 28, %r36;
	mov.u32 	%r38, %ctaid.y;
	mad.lo.s32 	%r275, %r38, 112, %r37;
	mad.lo.s32 	%r276, %r273, 9, %r1;
	mul.lo.s32 	%r39, %r35, 6272;
	mad.lo.s32 	%r40, %r38, 25088, %r39;
	mad.lo.s32 	%r41, %r36, 224, %r40;
	mov.u32 	%r42, %ctaid.x;
	shl.b32 	%r43, %r42, 4;
	add.s32 	%r44, %r41, %r43;
	mad.lo.s32 	%r274, %r273, 50176, %r44;
	mov.b32 	%r277, 0;
$L__BB5_2:
	bar.sync 	0;
	mov.u32 	%r45, %tid.z;
	mov.u32 	%r46, %tid.y;
	mad.lo.s32 	%r47, %r45, 28, %r46;
	mov.u32 	%r48, %ctaid.y;
	mad.lo.s32 	%r49, %r48, 112, %r47;
	or.b32  	%r50, %r277, %r49;
	setp.ne.s32 	%p13, %r50, 0;
	setp.lt.u32 	%p14, %r275, 225;
	and.pred  	%p4, %p13, %p14;
	not.pred 	%p15, %p4;
	mov.f32 	%f1938, 0f00000000;
	@%p15 bra 	$L__BB5_44;
	mov.f32 	%f1935, 0f00000000;
	@%p17 bra 	$L__BB5_5;
	ld.param.u64 	%rd64, [conv_64_32_224_224_param_0];
	cvta.to.global.u64 	%rd4, %rd64;
	add.s32 	%r59, %r274, -225;
	mul.wide.s32 	%rd5, %r59, 4;
	add.s64 	%rd6, %rd4, %rd5;
	ld.global.nc.f32 	%f1935, [%rd6];
$L__BB5_5:
	mov.u32 	%r60, %ctaid.x;
	shl.b32 	%r61, %r60, 4;
	setp.gt.u32 	%p18, %r61, 223;
	mov.u32 	%r62, %tid.z;
	mov.u32 	%r63, %tid.y;
	mul.lo.s32 	%r64, %r63, 18;
	mad.lo.s32 	%r65, %r62, 504, %r64;
	shl.b32 	%r66, %r65, 2;
	mov.u32 	%r67, _ZZ18conv_64_32_224_224E15pad_temp_shared;
	add.s32 	%r68, %r67, %r66;
	st.shared.f32 	[%r68], %f1935;
	mov.f32 	%f1936, 0f00000000;
	@%p18 bra 	$L__BB5_7;
	ld.param.u64 	%rd65, [conv_64_32_224_224_param_0];
	cvta.to.global.u64 	%rd7, %rd65;
	add.s32 	%r69, %r274, -225;
	mul.wide.s32 	%rd8, %r69, 4;
	add.s64 	%rd9, %rd7, %rd8;
	ld.global.nc.f32 	%f1936, [%rd9+4];
$L__BB5_7:
	mov.u32 	%r70, %ctaid.x;
	shl.b32 	%r71, %r70, 4;
	setp.gt.u32 	%p19, %r71, 222;
	mov.u32 	%r72, %tid.z;
	mov.u32 	%r73, %tid.y;
	mul.lo.s32 	%r74, %r73, 18;
	mad.lo.s32 	%r75, %r72, 504, %r74;
	shl.b32 	%r76, %r75, 2;
	mov.u32 	%r77, _ZZ18conv_64_32_224_224E15pad_temp_shared;
	add.s32 	%r78, %r77, %r76;
	st.shared.f32 	[%r78+4], %f1936;
	mov.f32 	%f1937, 0f00000000;
	@%p19 bra 	$L__BB5_9;
	ld.param.u64 	%rd66, [conv_64_32_224_224_param_0];
	cvta.to.global.u64 	%rd10, %rd66;
	add.s32 	%r79, %r274, -225;
	mul.wide.s32 	%rd11, %r79, 4;
	add.s64 	%rd12, %rd10, %rd11;
	ld.global.nc.f32 	%f1937, [%rd12+8];
$L__BB5_9:
	mov.u32 	%r80, %ctaid.x;
	shl.b32 	%r81, %r80, 4;
	setp.gt.u32 	%p20, %r81, 221;
	mov.u32 	%r82, %tid.z;
	mov.u32 	%r83, %tid.y;
	mul.lo.s32 	%r84, %r83, 18;
	mad.lo.s32 	%r85, %r82, 504, %r84;
	shl.b32 	%r86, %r85, 2;
	mov.u32 	%r87, _ZZ18conv_64_32_224_224E15pad_temp_shared;
	add.s32 	%r88, %r87, %r86;
	st.shared.f32 	[%r88+8], %f1937;
	mov.pred 	%p63, %p2;
	@%p20 bra 	$L__BB5_11;
	ld.param.u64 	%rd67, [conv_64_32_224_224_param_0];
	cvta.to.global.u64 	%rd13, %rd67;
	add.s32 	%r89, %r274, -225;
	mul.wide.s32 	%rd14, %r89, 4;
	add.s64 	%rd15, %rd13, %rd14;
	ld.global.nc.f32 	%f1938, [%rd15+12];
$L__BB5_11:
	mov.u32 	%r90, %tid.z;
	mov.u32 	%r91, %tid.y;
	mul.lo.s32 	%r92, %r91, 18;
	mad.lo.s32 	%r93, %r90, 504, %r92;
	shl.b32 	%r94, %r93, 2;
	mov.u32 	%r95, _ZZ18conv_64_32_224_224E15pad_temp_shared;
	add.s32 	%r96, %r95, %r94;
	st.shared.f32 	[%r96+12], %f1938;
	mov.f32 	%f1939, 0f00000000;
	not.pred 	%p21, %p63;
	@%p21 bra 	$L__BB5_13;
	ld.param.u64 	%rd68, [conv_64_32_224_224_param_0];
	cvta.to.global.u64 	%rd16, %rd68;
	add.s32 	%r97, %r274, -225;
	mul.wide.s32 	%rd17, %r97, 4;
	add.s64 	%rd18, %rd16, %rd17;
	ld.global.nc.f32 	%f1939, [%rd18+16];
$L__BB5_13:
	mov.u32 	%r98, %ctaid.x;
	shl.b32 	%r100, %r98, 4;
	setp.gt.u32 	%p22, %r100, 219;
	mov.u32 	%r101, %tid.z;
	mov.u32 	%r102, %tid.y;
	mul.lo.s32 	%r103, %r102, 18;
	mad.lo.s32 	%r104, %r101, 504, %r103;
	shl.b32 	%r105, %r104, 2;
	mov.u32 	%r106, _ZZ18conv_64_32_224_224E15pad_temp_shared;
	add.s32 	%r107, %r106, %r105;
	st.shared.f32 	[%r107+16], %f1939;
	mov.f32 	%f1940, 0f00000000;
	or.pred  	%p24, %p15, %p22;
	@%p24 bra 	$L__BB5_15;
	ld.param.u64 	%rd69, [conv_64_32_224_224_param_0];
	cvta.to.global.u64 	%rd19, %rd69;
	add.s32 	%r108, %r274, -225;
	mul.wide.s32 	%rd20, %r108, 4;
	add.s64 	%rd21, %rd19, %rd20;
	ld.global.nc.f32 	%f1940, [%rd21+20];
$L__BB5_15:
	mov.u32 	%r109, %ctaid.x;
	shl.b32 	%r111, %r109, 4;
	setp.gt.u32 	%p25, %r111, 218;
	mov.u32 	%r112, %tid.z;
	mov.u32 	%r113, %tid.y;
	mul.lo.s32 	%r114, %r113, 18;
	mad.lo.s32 	%r115, %r112, 504, %r114;
	shl.b32 	%r116, %r115, 2;
	mov.u32 	%r117, _ZZ18conv_64_32_224_224E15pad_temp_shared;
	add.s32 	%r118, %r117, %r116;
	st.shared.f32 	[%r118+20], %f1940;
	mov.f32 	%f1941, 0f00000000;
	or.pred  	%p27, %p15, %p25;
	@%p27 bra 	$L__BB5_17;
	ld.param.u64 	%rd70, [conv_64_32_224_224_param_0];
	cvta.to.global.u64 	%rd22, %rd70;
	add.s32 	%r119, %r274, -225;
	mul.wide.s32 	%rd23, %r119, 4;
	add.s64 	%rd24, %rd22, %rd23;
	ld.global.nc.f32 	%f1941, [%rd24+24];
$L__BB5_17:
	mov.u32 	%r120, %ctaid.x;
	shl.b32 	%r122, %r120, 4;
	setp.gt.u32 	%p28, %r122, 217;
	mov.u32 	%r123, %tid.z;
	mov.u32 	%r124, %tid.y;
	mul.lo.s32 	%r125, %r124, 18;
	mad.lo.s32 	%r126, %r123, 504, %r125;
	shl.b32 	%r127, %r126, 2;
	mov.u32 	%r128, _ZZ18conv_64_32_224_224E15pad_temp_shared;
	add.s32 	%r129, %r128, %r127;
	st.shared.f32 	[%r129+24], %f1941;
	mov.f32 	%f1942, 0f00000000;
	or.pred  	%p30, %p15, %p28;
	@%p30 bra 	$L__BB5_19;
	ld.param.u64 	%rd71, [conv_64_32_224_224_param_0];
	cvta.to.global.u64 	%rd25, %rd71;
	add.s32 	%r130, %r274, -225;
	mul.wide.s32 	%rd26, %r130, 4;
	add.s64 	%rd27, %rd25, %rd26;
	ld.global.nc.f32 	%f1942, [%rd27+28];
$L__BB5_19:
	mov.u32 	%r131, %ctaid.x;
	shl.b32 	%r133, %r131, 4;
	setp.gt.u32 	%p31, %r133, 216;
	mov.u32 	%r134, %tid.z;
	mov.u32 	%r135, %tid.y;
	mul.lo.s32 	%r136, %r135, 18;
	mad.lo.s32 	%r137, %r134, 504, %r136;
	shl.b32 	%r138, %r137, 2;
	mov.u32 	%r139, _ZZ18conv_64_32_224_224E15pad_temp_shared;
	add.s32 	%r140, %r139, %r138;
	st.shared.f32 	[%r140+28], %f1942;
	mov.f32 	%f1943, 0f00000000;
	or.pred  	%p33, %p15, %p31;
	@%p33 bra 	$L__BB5_21;
	ld.param.u64 	%rd72, [conv_64_32_224_224_param_0];
	cvta.to.global.u64 	%rd28, %rd72;
	add.s32 	%r141, %r274, -225;
	mul.wide.s32 	%rd29, %r141, 4;
	add.s64 	%rd30, %rd28, %rd29;
	ld.global.nc.f32 	%f1943, [%rd30+32];
$L__BB5_21:
	mov.u32 	%r142, %ctaid.x;
	shl.b32 	%r144, %r142, 4;
	setp.gt.u32 	%p34, %r144, 215;
	mov.u32 	%r145, %tid.z;
	mov.u32 	%r146, %tid.y;
	mul.lo.s32 	%r147, %r146, 18;
	mad.lo.s32 	%r148, %r145, 504, %r147;
	shl.b32 	%r149, %r148, 2;
	mov.u32 	%r150, _ZZ18conv_64_32_224_224E15pad_temp_shared;
	add.s32 	%r151, %r150, %r149;
	st.shared.f32 	[%r151+32], %f1943;
	mov.f32 	%f1944, 0f00000000;
	or.pred  	%p36, %p15, %p34;
	@%p36 bra 	$L__BB5_23;
	ld.param.u64 	%rd73, [conv_64_32_224_224_param_0];
	cvta.to.global.u64 	%rd31, %rd73;
	add.s32 	%r152, %r274, -225;
	mul.wide.s32 	%rd32, %r152, 4;
	add.s64 	%rd33, %rd31, %rd32;
	ld.global.nc.f32 	%f1944, [%rd33+36];
$L__BB5_23:
	mov.u32 	%r153, %ctaid.x;
	shl.b32 	%r155, %r153, 4;
	setp.gt.u32 	%p37, %r155, 214;
	mov.u32 	%r156, %tid.z;
	mov.u32 	%r157, %tid.y;
	mul.lo.s32 	%r158, %r157, 18;
	mad.lo.s32 	%r159, %r156, 504, %r158;
	shl.b32 	%r160, %r159, 2;
	mov.u32 	%r161, _ZZ18conv_64_32_224_224E15pad_temp_shared;
	add.s32 	%r162, %r161, %r160;
	st.shared.f32 	[%r162+36], %f1944;
	mov.f32 	%f1945, 0f00000000;
	or.pred  	%p39, %p15, %p37;
	@%p39 bra 	$L__BB5_25;
	ld.param.u64 	%rd74, [conv_64_32_224_224_param_0];
	cvta.to.global.u64 	%rd34, %rd74;
	add.s32 	%r163, %r274, -225;
	mul.wide.s32 	%rd35, %r163, 4;
	add.s64 	%rd36, %rd34, %rd35;
	ld.global.nc.f32 	%f1945, [%rd36+40];
$L__BB5_25:
	mov.u32 	%r164, %ctaid.x;
	shl.b32 	%r166, %r164, 4;
	setp.gt.u32 	%p40, %r166, 213;
	mov.u32 	%r167, %tid.z;
	mov.u32 	%r168, %tid.y;
	mul.lo.s32 	%r169, %r168, 18;
	mad.lo.s32 	%r170, %r167, 504, %r169;
	shl.b32 	%r171, %r170, 2;
	mov.u32 	%r172, _ZZ18conv_64_32_224_224E15pad_temp_shared;
	add.s32 	%r173, %r172, %r171;
	st.shared.f32 	[%r173+40], %f1945;
	mov.f32 	%f1946, 0f00000000;
	or.pred  	%p42, %p15, %p40;
	@%p42 bra 	$L__BB5_27;
	ld.param.u64 	%rd75, [conv_64_32_224_224_param_0];
	cvta.to.global.u64 	%rd37, %rd75;
	add.s32 	%r174, %r274, -225;
	mul.wide.s32 	%rd38, %r174, 4;
	add.s64 	%rd39, %rd37, %rd38;
	ld.global.nc.f32 	%f1946, [%rd39+44];
$L__BB5_27:
	mov.u32 	%r175, %ctaid.x;
	shl.b32 	%r177, %r175, 4;
	setp.gt.u32 	%p43, %r177, 212;
	mov.u32 	%r178, %tid.z;
	mov.u32 	%r179, %tid.y;
	mul.lo.s32 	%r180, %r179, 18;
	mad.lo.s32 	%r181, %r178, 504, %r180;
	shl.b32 	%r182, %r181, 2;
	mov.u32 	%r183, _ZZ18conv_64_32_224_224E15pad_temp_shared;
	add.s32 	%r184, %r183, %r182;
	st.shared.f32 	[%r184+44], %f1946;
	mov.f32 	%f1947, 0f00000000;
	or.pred  	%p45, %p15, %p43;
	@%p45 bra 	$L__BB5_29;
	ld.param.u64 	%rd76, [conv_64_32_224_224_param_0];
	cvta.to.global.u64 	%rd40, %rd76;
	add.s32 	%r185, %r274, -225;
	mul.wide.s32 	%rd41, %r185, 4;
	add.s64 	%rd42, %rd40, %rd41;
	ld.global.nc.f32 	%f1947, [%rd42+48];
$L__BB5_29:
	mov.u32 	%r186, %ctaid.x;
	shl.b32 	%r188, %r186, 4;
	setp.gt.u32 	%p46, %r188, 211;
	mov.u32 	%r189, %tid.z;
	mov.u32 	%r190, %tid.y;
	mul.lo.s32 	%r191, %r190, 18;
	mad.lo.s32 	%r192, %r189, 504, %r191;
	shl.b32 	%r193, %r192, 2;
	mov.u32 	%r194, _ZZ18conv_64_32_224_224E15pad_temp_shared;
	add.s32 	%r195, %r194, %r193;
	st.shared.f32 	[%r195+48], %f1947;
	mov.f32 	%f1948, 0f00000000;
	or.pred  	%p48, %p15, %p46;
	@%p48 bra 	$L__BB5_31;
	ld.param.u64 	%rd77, [conv_64_32_224_224_param_0];
	cvta.to.global.u64 	%rd43, %rd77;
	add.s32 	%r196, %r274, -225;
	mul.wide.s32 	%rd44, %r196, 4;
	add.s64 	%rd45, %rd43, %rd44;
	ld.global.nc.f32 	%f1948, [%rd45+52];
$L__BB5_31:
	mov.u32 	%r197, %ctaid.x;
	shl.b32 	%r199, %r197, 4;
	setp.gt.u32 	%p49, %r199, 210;
	mov.u32 	%r200, %tid.z;
	mov.u32 	%r201, %tid.y;
	mul.lo.s32 	%r202, %r201, 18;
	mad.lo.s32 	%r203, %r200, 504, %r202;
	shl.b32 	%r204, %r203, 2;
	mov.u32 	%r205, _ZZ18conv_64_32_224_224E15pad_temp_shared;
	add.s32 	%r206, %r205, %r204;
	st.shared.f32 	[%r206+52], %f1948;
	mov.f32 	%f1949, 0f00000000;
	or.pred  	%p51, %p15, %p49;
	@%p51 bra 	$L__BB5_33;
	ld.param.u64 	%rd78, [conv_64_32_224_224_param_0];
	cvta.to.global.u64 	%rd46, %rd78;
	add.s32 	%r207, %r274, -225;
	mul.wide.s32 	%rd47, %r207, 4;
	add.s64 	%rd48, %rd46, %rd47;
	ld.global.nc.f32 	%f1949, [%rd48+56];
$L__BB5_33:
	mov.u32 	%r208, %ctaid.x;
	shl.b32 	%r210, %r208, 4;
	setp.gt.u32 	%p52, %r210, 209;
	mov.u32 	%r211, %tid.z;
	mov.u32 	%r212, %tid.y;
	mul.lo.s32 	%r213, %r212, 18;
	mad.lo.s32 	%r214, %r211, 504, %r213;
	shl.b32 	%r215, %r214, 2;
	mov.u32 	%r216, _ZZ18conv_64_32_224_224E15pad_temp_shared;
	add.s32 	%r217, %r216, %r215;
	st.shared.f32 	[%r217+56], %f1949;
	mov.f32 	%f1950, 0f00000000;
	or.pred  	%p54, %p15, %p52;
	@%p54 bra 	$L__BB5_35;
	ld.param.u64 	%rd79, [conv_64_32_224_224_param_0];
	cvta.to.global.u64 	%rd49, %rd79;
	add.s32 	%r218, %r274, -225;
	mul.wide.s32 	%rd50, %r218, 4;
	add.s64 	%rd51, %rd49, %rd50;
	ld.global.nc.f32 	%f1950, [%rd51+60];
$L__BB5_35:
	mov.u32 	%r219, %ctaid.x;
	shl.b32 	%r221, %r219, 4;
	setp.gt.u32 	%p55, %r221, 208;
	mov.u32 	%r222, %tid.z;
	mov.u32 	%r223, %tid.y;
	mul.lo.s32 	%r224, %r223, 18;
	mad.lo.s32 	%r225, %r222, 504, %r224;
	shl.b32 	%r226, %r225, 2;
	mov.u32 	%r227, _ZZ18conv_64_32_224_224E15pad_temp_shared;
	add.s32 	%r228, %r227, %r226;
	st.shared.f32 	[%r228+60], %f1950;
	mov.f32 	%f1951, 0f00000000;
	or.pred  	%p57, %p15, %p55;
	@%p57 bra 	$L__BB5_37;
	ld.param.u64 	%rd80, [conv_64_32_224_224_param_0];
	cvta.to.global.u64 	%rd52, %rd80;
	add.s32 	%r229, %r274, -225;
	mul.wide.s32 	%rd53, %r229, 4;
	add.s64 	%rd54, %rd52, %rd53;
	ld.global.nc.f32 	%f1951, [%rd54+64];
$L__BB5_37:
	mov.u32 	%r230, %ctaid.x;
	shl.b32 	%r232, %r230, 4;
	setp.gt.u32 	%p58, %r232, 207;
	mov.u32 	%r233, %tid.z;
	mov.u32 	%r234, %tid.y;
	mul.lo.s32 	%r235, %r234, 18;
	mad.lo.s32 	%r236, %r233, 504, %r235;
	shl.b32 	%r237, %r236, 2;
	mov.u32 	%r238, _ZZ18conv_64_32_224_224E15pad_temp_shared;
	add.s32 	%r239, %r238, %r237;
	st.shared.f32 	[%r239+64], %f1951;
	mov.f32 	%f1952, 0f00000000;
	or.pred  	%p60, %p15, %p58;
	@%p60 bra 	$L__BB5_39;
	ld.param.u64 	%rd81, [conv_64_32_224_224_param_0];
	cvta.to.global.u64 	%rd55, %rd81;
	add.s32 	%r240, %r274, -225;
	mul.wide.s32 	%rd56, %r240, 4;
	add.s64 	%rd57, %rd55, %rd56;
	ld.global.nc.f32 	%f1952, [%rd57+68];
$L__BB5_39:
	mov.u32 	%r241, %tid.z;
	mov.u32 	%r242, %tid.y;
	mul.lo.s32 	%r243, %r242, 18;
	mad.lo.s32 	%r244, %r241, 504, %r243;
	shl.b32 	%r245, %r244, 2;
	mov.u32 	%r246, _ZZ18conv_64_32_224_224E15pad_temp_shared;
	add.s32 	%r247, %r246, %r245;
	st.shared.f32 	[%r247+68], %f1952;
	@%p3 bra 	$L__BB5_41;
	ld.param.u64 	%rd82, [conv_64_32_224_224_param_1];
	mul.wide.u32 	%rd58, %r276, 4;
	cvta.to.global.u64 	%rd59, %rd82;
	add.s64 	%rd60, %rd59, %rd58;
	ld.global.nc.f32 	%f825, [%rd60];
	mov.u32 	%r248, %tid.z;
	mov.u32 	%r249, %tid.y;
	mad.lo.s32 	%r250, %r248, 28, %r249;
	shl.b32 	%r251, %r248, 4;
	sub.s32 	%r252, %r250, %r251;
	shl.b32 	%r253, %r252, 2;
	mov.u32 	%r254, _ZZ18conv_64_32_224_224E13kernel_shared;
	add.s32 	%r255, %r254, %r253;
	st.shared.f32 	[%r255], %f825;
$L__BB5_41:
	bar.sync 	0;
	mov.u32 	%r256, %tid.y;
	mov.u32 	%r257, _ZZ18conv_64_32_224_224E15pad_temp_shared;
	mad.lo.s32 	%r258, %r256, 288, %r257;
	ld.shared.f32 	%f826, [%r258];
	ld.shared.f32 	%f827, [%r258+8];
	ld.shared.f32 	%f828, [%r258+16];
	ld.shared.f32 	%f829, [%r258+24];
	ld.shared.f32 	%f830, [%r258+32];
	ld.shared.f32 	%f831, [%r258+40];
	ld.shared.f32 	%f832, [%r258+48];
	ld.shared.f32 	%f833, [%r258+56];
	ld.shared.f32 	%f834, [%r258+4];
	ld.shared.f32 	%f835, [%r258+12];
	ld.shared.f32 	%f836, [%r258+20];
	ld.shared.f32 	%f837, [%r258+28];
	ld.shared.f32 	%f838, [%r258+36];
	ld.shared.f32 	%f839, [%r258+44];
	ld.shared.f32 	%f840, [%r258+52];
	ld.shared.f32 	%f841, [%r258+60];
	ld.shared.f32 	%f842, [%r258+64];
	ld.shared.f32 	%f843, [%r258+68];
	ld.shared.f32 	%f844, [%r258+72];
	ld.shared.f32 	%f845, [%r258+80];
	ld.shared.f32 	%f846, [%r258+88];
	ld.shared.f32 	%f847, [%r258+96];
	ld.shared.f32 	%f848, [%r258+104];
	ld.shared.f32 	%f849, [%r258+112];
	ld.shared.f32 	%f850, [%r258+120];
	ld.shared.f32 	%f851, [%r258+128];
	ld.shared.f32 	%f852, [%r258+76];
	ld.shared.f32 	%f853, [%r258+84];
	ld.shared.f32 	%f854, [%r258+92];
	ld.shared.f32 	%f855, [%r258+100];
	ld.shared.f32 	%f856, [%r258+108];
	ld.shared.f32 	%f857, [%r258+116];
	ld.shared.f32 	%f858, [%r258+124];
	ld.shared.f32 	%f859, [%r258+132];
	ld.shared.f32 	%f860, [%r258+136];
	ld.shared.f32 	%f861, [%r258+140];
	ld.shared.f32 	%f862, [%r258+144];
	ld.shared.f32 	%f863, [%r258+152];
	ld.shared.f32 	%f864, [%r258+160];
	ld.shared.f32 	%f865, [%r258+168];
	ld.shared.f32 	%f866, [%r258+176];
	ld.shared.f32 	%f867, [%r258+184];
	ld.shared.f32 	%f868, [%r258+192];
	ld.shared.f32 	%f869, [%r258+200];
	ld.shared.f32 	%f870, [%r258+148];
	ld.shared.f32 	%f871, [%r258+156];
	ld.shared.f32 	%f872, [%r258+164];
	ld.shared.f32 	%f873, [%r258+172];
	ld.shared.f32 	%f874, [%r258+180];
	ld.shared.f32 	%f875, [%r258+188];
	ld.shared.f32 	%f876, [%r258+196];
	ld.shared.f32 	%f877, [%r258+204];
	ld.shared.f32 	%f878, [%r258+208];
	ld.shared.f32 	%f879, [%r258+212];
	ld.shared.f32 	%f880, [%r258+216];
	ld.shared.f32 	%f881, [%r258+224];
	ld.shared.f32 	%f882, [%r258+232];
	ld.shared.f32 	%f883, [%r258+240];
	ld.shared.f32 	%f884, [%r258+248];
	ld.shared.f32 	%f885, [%r258+256];
	ld.shared.f32 	%f886, [%r258+264];
	ld.shared.f32 	%f887, [%r258+272];
	ld.shared.f32 	%f888, [%r258+220];
	ld.shared.f32 	%f889, [%r258+228];
	ld.shared.f32 	%f890, [%r258+236];
	ld.shared.f32 	%f891, [%r258+244];
	ld.shared.f32 	%f892, [%r258+252];
	ld.shared.f32 	%f893, [%r258+260];
	ld.shared.f32 	%f894, [%r258+268];
	ld.shared.f32 	%f895, [%r258+276];
	ld.shared.f32 	%f896, [%r258+280];
	ld.shared.f32 	%f897, [%r258+284];
	mov.u32 	%r259, %tid.z;
	mov.u32 	%r260, _ZZ18conv_64_32_224_224E13kernel_shared;
	mad.lo.s32 	%r261, %r259, 12, %r260;
	ld.shared.f32 	%f898, [%r261];
	ld.shared.f32 	%f899, [%r261+48];
	ld.shared.f32 	%f900, [%r261+96];
	ld.shared.f32 	%f901, [%r261+144];
	ld.shared.f32 	%f902, [%r261+4];
	ld.shared.f32 	%f903, [%r261+52];
	ld.shared.f32 	%f904, [%r261+100];
	ld.shared.f32 	%f905, [%r261+148];
	ld.shared.f32 	%f906, [%r261+8];
	ld.shared.f32 	%f907, [%r261+56];
	ld.shared.f32 	%f908, [%r261+104];
	ld.shared.f32 	%f909, [%r261+152];
	fma.rn.f32 	%f910, %f826, %f898, %f1794;
	fma.rn.f32 	%f911, %f826, %f899, %f1730;
	fma.rn.f32 	%f912, %f826, %f900, %f1807;
	fma.rn.f32 	%f913, %f826, %f901, %f1871;
	fma.rn.f32 	%f914, %f827, %f898, %f1786;
	fma.rn.f32 	%f915, %f827, %f899, %f1722;
	fma.rn.f32 	%f916, %f827, %f900, %f1815;
	fma.rn.f32 	%f917, %f827, %f901, %f1879;
	fma.rn.f32 	%f918, %f828, %f898, %f1778;
	fma.rn.f32 	%f919, %f828, %f899, %f1714;
	fma.rn.f32 	%f920, %f828, %f900, %f1823;
	fma.rn.f32 	%f921, %f828, %f901, %f1887;
	fma.rn.f32 	%f922, %f829, %f898, %f1770;
	fma.rn.f32 	%f923, %f829, %f899, %f1706;
	fma.rn.f32 	%f924, %f829, %f900, %f1831;
	fma.rn.f32 	%f925, %f829, %f901, %f1895;
	fma.rn.f32 	%f926, %f830, %f898, %f1762;
	fma.rn.f32 	%f927, %f830, %f899, %f1698;
	fma.rn.f32 	%f928, %f830, %f900, %f1839;
	fma.rn.f32 	%f929, %f830, %f901, %f1903;
	fma.rn.f32 	%f930, %f831, %f898, %f1754;
	fma.rn.f32 	%f931, %f831, %f899, %f1690;
	fma.rn.f32 	%f932, %f831, %f900, %f1847;
	fma.rn.f32 	%f933, %f831, %f901, %f1911;
	fma.rn.f32 	%f934, %f832, %f898, %f1746;
	fma.rn.f32 	%f935, %f832, %f899, %f1682;
	fma.rn.f32 	%f936, %f832, %f900, %f1855;
	fma.rn.f32 	%f937, %f832, %f901, %f1919;
	fma.rn.f32 	%f938, %f833, %f898, %f1738;
	fma.rn.f32 	%f939, %f833, %f899, %f1799;
	fma.rn.f32 	%f940, %f833, %f900, %f1863;
	fma.rn.f32 	%f941, %f833, %f901, %f1927;
	fma.rn.f32 	%f942, %f834, %f898, %f1793;
	fma.rn.f32 	%f943, %f834, %f899, %f1729;
	fma.rn.f32 	%f944, %f834, %f900, %f1808;
	fma.rn.f32 	%f945, %f834, %f901, %f1872;
	fma.rn.f32 	%f946, %f835, %f898, %f1785;
	fma.rn.f32 	%f947, %f835, %f899, %f1721;
	fma.rn.f32 	%f948, %f835, %f900, %f1816;
	fma.rn.f32 	%f949, %f835, %f901, %f1880;
	fma.rn.f32 	%f950, %f836, %f898, %f1777;
	fma.rn.f32 	%f951, %f836, %f899, %f1713;
	fma.rn.f32 	%f952, %f836, %f900, %f1824;
	fma.rn.f32 	%f953, %f836, %f901, %f1888;
	fma.rn.f32 	%f954, %f837, %f898, %f1769;
	fma.rn.f32 	%f955, %f837, %f899, %f1705;
	fma.rn.f32 	%f956, %f837, %f900, %f1832;
	fma.rn.f32 	%f957, %f837, %f901, %f1896;
	fma.rn.f32 	%f958, %f838, %f898, %f1761;
	fma.rn.f32 	%f959, %f838, %f899, %f1697;
	fma.rn.f32 	%f960, %f838, %f900, %f1840;
	fma.rn.f32 	%f961, %f838, %f901, %f1904;
	fma.rn.f32 	%f962, %f839, %f898, %f1753;
	fma.rn.f32 	%f963, %f839, %f899, %f1689;
	fma.rn.f32 	%f964, %f839, %f900, %f1848;
	fma.rn.f32 	%f965, %f839, %f901, %f1912;
	fma.rn.f32 	%f966, %f840, %f898, %f1745;
	fma.rn.f32 	%f967, %f840, %f899, %f1681;
	fma.rn.f32 	%f968, %f840, %f900, %f1856;
	fma.rn.f32 	%f969, %f840, %f901, %f1920;
	fma.rn.f32 	%f970, %f841, %f898, %f1737;
	fma.rn.f32 	%f971, %f841, %f899, %f1800;
	fma.rn.f32 	%f972, %f841, %f900, %f1864;
	fma.rn.f32 	%f973, %f841, %f901, %f1928;
	fma.rn.f32 	%f974, %f844, %f898, %f1792;
	fma.rn.f32 	%f975, %f844, %f899, %f1728;
	fma.rn.f32 	%f976, %f844, %f900, %f1809;
	fma.rn.f32 	%f977, %f844, %f901, %f1873;
	fma.rn.f32 	%f978, %f845, %f898, %f1784;
	fma.rn.f32 	%f979, %f845, %f899, %f1720;
	fma.rn.f32 	%f980, %f845, %f900, %f1817;
	fma.rn.f32 	%f981, %f845, %f901, %f1881;
	fma.rn.f32 	%f982, %f846, %f898, %f1776;
	fma.rn.f32 	%f983, %f846, %f899, %f1712;
	fma.rn.f32 	%f984, %f846, %f900, %f1825;
	fma.rn.f32 	%f985, %f846, %f901, %f1889;
	fma.rn.f32 	%f986, %f847, %f898, %f1768;
	fma.rn.f32 	%f987, %f847, %f899, %f1704;
	fma.rn.f32 	%f988, %f847, %f900, %f1833;
	fma.rn.f32 	%f989, %f847, %f901, %f1897;
	fma.rn.f32 	%f990, %f848, %f898, %f1760;
	fma.rn.f32 	%f991, %f848, %f899, %f1696;
	fma.rn.f32 	%f992, %f848, %f900, %f1841;
	fma.rn.f32 	%f993, %f848, %f901, %f1905;
	fma.rn.f32 	%f994, %f849, %f898, %f1752;
	fma.rn.f32 	%f995, %f849, %f899, %f1688;
	fma.rn.f32 	%f996, %f849, %f900, %f1849;
	fma.rn.f32 	%f997, %f849, %f901, %f1913;
	fma.rn.f32 	%f998, %f850, %f898, %f1744;
	fma.rn.f32 	%f999, %f850, %f899, %f1680;
	fma.rn.f32 	%f1000, %f850, %f900, %f1857;
	fma.rn.f32 	%f1001, %f850, %f901, %f1921;
	fma.rn.f32 	%f1002, %f851, %f898, %f1736;
	fma.rn.f32 	%f1003, %f851, %f899, %f1801;
	fma.rn.f32 	%f1004, %f851, %f900, %f1865;
	fma.rn.f32 	%f1005, %f851, %f901, %f1929;
	fma.rn.f32 	%f1006, %f852, %f898, %f1791;
	fma.rn.f32 	%f1007, %f852, %f899, %f1727;
	fma.rn.f32 	%f1008, %f852, %f900, %f1810;
	fma.rn.f32 	%f1009, %f852, %f901, %f1874;
	fma.rn.f32 	%f1010, %f853, %f898, %f1783;
	fma.rn.f32 	%f1011, %f853, %f899, %f1719;
	fma.rn.f32 	%f1012, %f853, %f900, %f1818;
	fma.rn.f32 	%f1013, %f853, %f901, %f1882;
	fma.rn.f32 	%f1014, %f854, %f898, %f1775;
	fma.rn.f32 	%f1015, %f854, %f899, %f1711;
	fma.rn.f32 	%f1016, %f854, %f900, %f1826;
	fma.rn.f32 	%f1017, %f854, %f901, %f1890;
	fma.rn.f32 	%f1018, %f855, %f898, %f1767;
	fma.rn.f32 	%f1019, %f855, %f899, %f1703;
	fma.rn.f32 	%f1020, %f855, %f900, %f1834;
	fma.rn.f32 	%f1021, %f855, %f901, %f1898;
	fma.rn.f32 	%f1022, %f856, %f898, %f1759;
	fma.rn.f32 	%f1023, %f856, %f899, %f1695;
	fma.rn.f32 	%f1024, %f856, %f900, %f1842;
	fma.rn.f32 	%f1025, %f856, %f901, %f1906;
	fma.rn.f32 	%f1026, %f857, %f898, %f1751;
	fma.rn.f32 	%f1027, %f857, %f899, %f1687;
	fma.rn.f32 	%f1028, %f857, %f900, %f1850;
	fma.rn.f32 	%f1029, %f857, %f901, %f1914;
	fma.rn.f32 	%f1030, %f858, %f898, %f1743;
	fma.rn.f32 	%f1031, %f858, %f899, %f1679;
	fma.rn.f32 	%f1032, %f858, %f900, %f1858;
	fma.rn.f32 	%f1033, %f858, %f901, %f1922;
	fma.rn.f32 	%f1034, %f859, %f898, %f1735;
	fma.rn.f32 	%f1035, %f859, %f899, %f1802;
	fma.rn.f32 	%f1036, %f859, %f900, %f1866;
	fma.rn.f32 	%f1037, %f859, %f901, %f1930;
	fma.rn.f32 	%f1038, %f862, %f898, %f1790;
	fma.rn.f32 	%f1039, %f862, %f899, %f1726;
	fma.rn.f32 	%f1040, %f862, %f900, %f1811;
	fma.rn.f32 	%f1041, %f862, %f901, %f1875;
	fma.rn.f32 	%f1042, %f863, %f898, %f1782;
	fma.rn.f32 	%f1043, %f863, %f899, %f1718;
	fma.rn.f32 	%f1044, %f863, %f900, %f1819;
	fma.rn.f32 	%f1045, %f863, %f901, %f1883;
	fma.rn.f32 	%f1046, %f864, %f898, %f1774;
	fma.rn.f32 	%f1047, %f864, %f899, %f1710;
	fma.rn.f32 	%f1048, %f864, %f900, %f1827;
	fma.rn.f32 	%f1049, %f864, %f901, %f1891;
	fma.rn.f32 	%f1050, %f865, %f898, %f1766;
	fma.rn.f32 	%f1051, %f865, %f899, %f1702;
	fma.rn.f32 	%f1052, %f865, %f900, %f1835;
	fma.rn.f32 	%f1053, %f865, %f901, %f1899;
	fma.rn.f32 	%f1054, %f866, %f898, %f1758;
	fma.rn.f32 	%f1055, %f866, %f899, %f1694;
	fma.rn.f32 	%f1056, %f866, %f900, %f1843;
	fma.rn.f32 	%f1057, %f866, %f901, %f1907;
	fma.rn.f32 	%f1058, %f867, %f898, %f1750;
	fma.rn.f32 	%f1059, %f867, %f899, %f1686;
	fma.rn.f32 	%f1060, %f867, %f900, %f1851;
	fma.rn.f32 	%f1061, %f867, %f901, %f1915;
	fma.rn.f32 	%f1062, %f868, %f898, %f1742;
	fma.rn.f32 	%f1063, %f868, %f899, %f1795;
	fma.rn.f32 	%f1064, %f868, %f900, %f1859;
	fma.rn.f32 	%f1065, %f868, %f901, %f1923;
	fma.rn.f32 	%f1066, %f869, %f898, %f1734;
	fma.rn.f32 	%f1067, %f869, %f899, %f1803;
	fma.rn.f32 	%f1068, %f869, %f900, %f1867;
	fma.rn.f32 	%f1069, %f869, %f901, %f1931;
	fma.rn.f32 	%f1070, %f870, %f898, %f1789;
	fma.rn.f32 	%f1071, %f870, %f899, %f1725;
	fma.rn.f32 	%f1072, %f870, %f900, %f1812;
	fma.rn.f32 	%f1073, %f870, %f901, %f1876;
	fma.rn.f32 	%f1074, %f871, %f898, %f1781;
	fma.rn.f32 	%f1075, %f871, %f899, %f1717;
	fma.rn.f32 	%f1076, %f871, %f900, %f1820;
	fma.rn.f32 	%f1077, %f871, %f901, %f1884;
	fma.rn.f32 	%f1078, %f872, %f898, %f1773;
	fma.rn.f32 	%f1079, %f872, %f899, %f1709;
	fma.rn.f32 	%f1080, %f872, %f900, %f1828;
	fma.rn.f32 	%f1081, %f872, %f901, %f1892;
	fma.rn.f32 	%f1082, %f873, %f898, %f1765;
	fma.rn.f32 	%f1083, %f873, %f899, %f1701;
	fma.rn.f32 	%f1084, %f873, %f900, %f1836;
	fma.rn.f32 	%f1085, %f873, %f901, %f1900;
	fma.rn.f32 	%f1086, %f874, %f898, %f1757;
	fma.rn.f32 	%f1087, %f874, %f899, %f1693;
	fma.rn.f32 	%f1088, %f874, %f900, %f1844;
	fma.rn.f32 	%f1089, %f874, %f901, %f1908;
	fma.rn.f32 	%f1090, %f875, %f898, %f1749;
	fma.rn.f32 	%f1091, %f875, %f899, %f1685;
	fma.rn.f32 	%f1092, %f875, %f900, %f1852;
	fma.rn.f32 	%f1093, %f875, %f901, %f1916;
	fma.rn.f32 	%f1094, %f876, %f898, %f1741;
	fma.rn.f32 	%f1095, %f876, %f899, %f1796;
	fma.rn.f32 	%f1096, %f876, %f900, %f1860;
	fma.rn.f32 	%f1097, %f876, %f901, %f1924;
	fma.rn.f32 	%f1098, %f877, %f898, %f1733;
	fma.rn.f32 	%f1099, %f877, %f899, %f1804;
	fma.rn.f32 	%f1100, %f877, %f900, %f1868;
	fma.rn.f32 	%f1101, %f877, %f901, %f1932;
	fma.rn.f32 	%f1102, %f880, %f898, %f1788;
	fma.rn.f32 	%f1103, %f880, %f899, %f1724;
	fma.rn.f32 	%f1104, %f880, %f900, %f1813;
	fma.rn.f32 	%f1105, %f880, %f901, %f1877;
	fma.rn.f32 	%f1106, %f881, %f898, %f1780;
	fma.rn.f32 	%f1107, %f881, %f899, %f1716;
	fma.rn.f32 	%f1108, %f881, %f900, %f1821;
	fma.rn.f32 	%f1109, %f881, %f901, %f1885;
	fma.rn.f32 	%f1110, %f882, %f898, %f1772;
	fma.rn.f32 	%f1111, %f882, %f899, %f1708;
	fma.rn.f32 	%f1112, %f882, %f900, %f1829;
	fma.rn.f32 	%f1113, %f882, %f901, %f1893;
	fma.rn.f32 	%f1114, %f883, %f898, %f1764;
	fma.rn.f32 	%f1115, %f883, %f899, %f1700;
	fma.rn.f32 	%f1116, %f883, %f900, %f1837;
	fma.rn.f32 	%f1117, %f883, %f901, %f1901;
	fma.rn.f32 	%f1118, %f884, %f898, %f1756;
	fma.rn.f32 	%f1119, %f884, %f899, %f1692;
	fma.rn.f32 	%f1120, %f884, %f900, %f1845;
	fma.rn.f32 	%f1121, %f884, %f901, %f1909;
	fma.rn.f32 	%f1122, %f885, %f898, %f1748;
	fma.rn.f32 	%f1123, %f885, %f899, %f1684;
	fma.rn.f32 	%f1124, %f885, %f900, %f1853;
	fma.rn.f32 	%f1125, %f885, %f901, %f1917;
	fma.rn.f32 	%f1126, %f886, %f898, %f1740;
	fma.rn.f32 	%f1127, %f886, %f899, %f1797;
	fma.rn.f32 	%f1128, %f886, %f900, %f1861;
	fma.rn.f32 	%f1129, %f886, %f901, %f1925;
	fma.rn.f32 	%f1130, %f887, %f898, %f1732;
	fma.rn.f32 	%f1131, %f887, %f899, %f1805;
	fma.rn.f32 	%f1132, %f887, %f900, %f1869;
	fma.rn.f32 	%f1133, %f887, %f901, %f1933;
	fma.rn.f32 	%f1134, %f888, %f898, %f1787;
	fma.rn.f32 	%f1135, %f888, %f899, %f1723;
	fma.rn.f32 	%f1136, %f888, %f900, %f1814;
	fma.rn.f32 	%f1137, %f888, %f901, %f1878;
	fma.rn.f32 	%f1138, %f889, %f898, %f1779;
	fma.rn.f32 	%f1139, %f889, %f899, %f1715;
	fma.rn.f32 	%f1140, %f889, %f900, %f1822;
	fma.rn.f32 	%f1141, %f889, %f901, %f1886;
	fma.rn.f32 	%f1142, %f890, %f898, %f1771;
	fma.rn.f32 	%f1143, %f890, %f899, %f1707;
	fma.rn.f32 	%f1144, %f890, %f900, %f1830;
	fma.rn.f32 	%f1145, %f890, %f901, %f1894;
	fma.rn.f32 	%f1146, %f891, %f898, %f1763;
	fma.rn.f32 	%f1147, %f891, %f899, %f1699;
	fma.rn.f32 	%f1148, %f891, %f900, %f1838;
	fma.rn.f32 	%f1149, %f891, %f901, %f1902;
	fma.rn.f32 	%f1150, %f892, %f898, %f1755;
	fma.rn.f32 	%f1151, %f892, %f899, %f1691;
	fma.rn.f32 	%f1152, %f892, %f900, %f1846;
	fma.rn.f32 	%f1153, %f892, %f901, %f1910;
	fma.rn.f32 	%f1154, %f893, %f898, %f1747;
	fma.rn.f32 	%f1155, %f893, %f899, %f1683;
	fma.rn.f32 	%f1156, %f893, %f900, %f1854;
	fma.rn.f32 	%f1157, %f893, %f901, %f1918;
	fma.rn.f32 	%f1158, %f894, %f898, %f1739;
	fma.rn.f32 	%f1159, %f894, %f899, %f1798;
	fma.rn.f32 	%f1160, %f894, %f900, %f1862;
	fma.rn.f32 	%f1161, %f894, %f901, %f1926;
	fma.rn.f32 	%f1162, %f895, %f898, %f1731;
	fma.rn.f32 	%f1163, %f895, %f899, %f1806;
	fma.rn.f32 	%f1164, %f895, %f900, %f1870;
	fma.rn.f32 	%f1165, %f895, %f901, %f1934;
	fma.rn.f32 	%f1166, %f834, %f902, %f910;
	fma.rn.f32 	%f1167, %f834, %f903, %f911;
	fma.rn.f32 	%f1168, %f834, %f904, %f912;
	fma.rn.f32 	%f1169, %f834, %f905, %f913;
	fma.rn.f32 	%f1170, %f835, %f902, %f914;
	fma.rn.f32 	%f1171, %f835, %f903, %f915;
	fma.rn.f32 	%f1172, %f835, %f904, %f916;
	fma.rn.f32 	%f1173, %f835, %f905, %f917;
	fma.rn.f32 	%f1174, %f836, %f902, %f918;
	fma.rn.f32 	%f1175, %f836, %f903, %f919;
	fma.rn.f32 	%f1176, %f836, %f904, %f920;
	fma.rn.f32 	%f1177, %f836, %f905, %f921;
	fma.rn.f32 	%f1178, %f837, %f902, %f922;
	fma.rn.f32 	%f1179, %f837, %f903, %f923;
	fma.rn.f32 	%f1180, %f837, %f904, %f924;
	fma.rn.f32 	%f1181, %f837, %f905, %f925;
	fma.rn.f32 	%f1182, %f838, %f902, %f926;
	fma.rn.f32 	%f1183, %f838, %f903, %f927;
	fma.rn.f32 	%f1184, %f838, %f904, %f928;
	fma.rn.f32 	%f1185, %f838, %f905, %f929;
	fma.rn.f32 	%f1186, %f839, %f902, %f930;
	fma.rn.f32 	%f1187, %f839, %f903, %f931;
	fma.rn.f32 	%f1188, %f839, %f904, %f932;
	fma.rn.f32 	%f1189, %f839, %f905, %f933;
	fma.rn.f32 	%f1190, %f840, %f902, %f934;
	fma.rn.f32 	%f1191, %f840, %f903, %f935;
	fma.rn.f32 	%f1192, %f840, %f904, %f936;
	fma.rn.f32 	%f1193, %f840, %f905, %f937;
	fma.rn.f32 	%f1194, %f841, %f902, %f938;
	fma.rn.f32 	%f1195, %f841, %f903, %f939;
	fma.rn.f32 	%f1196, %f841, %f904, %f940;
	fma.rn.f32 	%f1197, %f841, %f905, %f941;
	fma.rn.f32 	%f1198, %f827, %f902, %f942;
	fma.rn.f32 	%f1199, %f827, %f903, %f943;
	fma.rn.f32 	%f1200, %f827, %f904, %f944;
	fma.rn.f32 	%f1201, %f827, %f905, %f945;
	fma.rn.f32 	%f1202, %f828, %f902, %f946;
	fma.rn.f32 	%f1203, %f828, %f903, %f947;
	fma.rn.f32 	%f1204, %f828, %f904, %f948;
	fma.rn.f32 	%f1205, %f828, %f905, %f949;
	fma.rn.f32 	%f1206, %f829, %f902, %f950;
	fma.rn.f32 	%f1207, %f829, %f903, %f951;
	fma.rn.f32 	%f1208, %f829, %f904, %f952;
	fma.rn.f32 	%f1209, %f829, %f905, %f953;
	fma.rn.f32 	%f1210, %f830, %f902, %f954;
	fma.rn.f32 	%f1211, %f830, %f903, %f955;
	fma.rn.f32 	%f1212, %f830, %f904, %f956;
	fma.rn.f32 	%f1213, %f830, %f905, %f957;
	fma.rn.f32 	%f1214, %f831, %f902, %f958;
	fma.rn.f32 	%f1215, %f831, %f903, %f959;
	fma.rn.f32 	%f1216, %f831, %f904, %f960;
	fma.rn.f32 	%f1217, %f831, %f905, %f961;
	fma.rn.f32 	%f1218, %f832, %f902, %f962;
	fma.rn.f32 	%f1219, %f832, %f903, %f963;
	fma.rn.f32 	%f1220, %f832, %f904, %f964;
	fma.rn.f32 	%f1221, %f832, %f905, %f965;
	fma.rn.f32 	%f1222, %f833, %f902, %f966;
	fma.rn.f32 	%f1223, %f833, %f903, %f967;
	fma.rn.f32 	%f1224, %f833, %f904, %f968;
	fma.rn.f32 	%f1225, %f833, %f905, %f969;
	fma.rn.f32 	%f1226, %f842, %f902, %f970;
	fma.rn.f32 	%f1227, %f842, %f903, %f971;
	fma.rn.f32 	%f1228, %f842, %f904, %f972;
	fma.rn.f32 	%f1229, %f842, %f905, %f973;
	fma.rn.f32 	%f1230, %f852, %f902, %f974;
	fma.rn.f32 	%f1231, %f852, %f903, %f975;
	fma.rn.f32 	%f1232, %f852, %f904, %f976;
	fma.rn.f32 	%f1233, %f852, %f905, %f977;
	fma.rn.f32 	%f1234, %f853, %f902, %f978;
	fma.rn.f32 	%f1235, %f853, %f903, %f979;
	fma.rn.f32 	%f1236, %f853, %f904, %f980;
	fma.rn.f32 	%f1237, %f853, %f905, %f981;
	fma.rn.f32 	%f1238, %f854, %f902, %f982;
	fma.rn.f32 	%f1239, %f854, %f903, %f983;
	fma.rn.f32 	%f1240, %f854, %f904, %f984;
	fma.rn.f32 	%f1241, %f854, %f905, %f985;
	fma.rn.f32 	%f1242, %f855, %f902, %f986;
	fma.rn.f32 	%f1243, %f855, %f903, %f987;
	fma.rn.f32 	%f1244, %f855, %f904, %f988;
	fma.rn.f32 	%f1245, %f855, %f905, %f989;
	fma.rn.f32 	%f1246, %f856, %f902, %f990;
	fma.rn.f32 	%f1247, %f856, %f903, %f991;
	fma.rn.f32 	%f1248, %f856, %f904, %f992;
	fma.rn.f32 	%f1249, %f856, %f905, %f993;
	fma.rn.f32 	%f1250, %f857, %f902, %f994;
	fma.rn.f32 	%f1251, %f857, %f903, %f995;
	fma.rn.f32 	%f1252, %f857, %f904, %f996;
	fma.rn.f32 	%f1253, %f857, %f905, %f997;
	fma.rn.f32 	%f1254, %f858, %f902, %f998;
	fma.rn.f32 	%f1255, %f858, %f903, %f999;
	fma.rn.f32 	%f1256, %f858, %f904, %f1000;
	fma.rn.f32 	%f1257, %f858, %f905, %f1001;
	fma.rn.f32 	%f1258, %f859, %f902, %f1002;
	fma.rn.f32 	%f1259, %f859, %f903, %f1003;
	fma.rn.f32 	%f1260, %f859, %f904, %f1004;
	fma.rn.f32 	%f1261, %f859, %f905, %f1005;
	fma.rn.f32 	%f1262, %f845, %f902, %f1006;
	fma.rn.f32 	%f1263, %f845, %f903, %f1007;
	fma.rn.f32 	%f1264, %f845, %f904, %f1008;
	fma.rn.f32 	%f1265, %f845, %f905, %f1009;
	fma.rn.f32 	%f1266, %f846, %f902, %f1010;
	fma.rn.f32 	%f1267, %f846, %f903, %f1011;
	fma.rn.f32 	%f1268, %f846, %f904, %f1012;
	fma.rn.f32 	%f1269, %f846, %f905, %f1013;
	fma.rn.f32 	%f1270, %f847, %f902, %f1014;
	fma.rn.f32 	%f1271, %f847, %f903, %f1015;
	fma.rn.f32 	%f1272, %f847, %f904, %f1016;
	fma.rn.f32 	%f1273, %f847, %f905, %f1017;
	fma.rn.f32 	%f1274, %f848, %f902, %f1018;
	fma.rn.f32 	%f1275, %f848, %f903, %f1019;
	fma.rn.f32 	%f1276, %f848, %f904, %f1020;
	fma.rn.f32 	%f1277, %f848, %f905, %f1021;
	fma.rn.f32 	%f1278, %f849, %f902, %f1022;
	fma.rn.f32 	%f1279, %f849, %f903, %f1023;
	fma.rn.f32 	%f1280, %f849, %f904, %f1024;
	fma.rn.f32 	%f1281, %f849, %f905, %f1025;
	fma.rn.f32 	%f1282, %f850, %f902, %f1026;
	fma.rn.f32 	%f1283, %f850, %f903, %f1027;
	fma.rn.f32 	%f1284, %f850, %f904, %f1028;
	fma.rn.f32 	%f1285, %f850, %f905, %f1029;
	fma.rn.f32 	%f1286, %f851, %f902, %f1030;
	fma.rn.f32 	%f1287, %f851, %f903, %f1031;
	fma.rn.f32 	%f1288, %f851, %f904, %f1032;
	fma.rn.f32 	%f1289, %f851, %f905, %f1033;
	fma.rn.f32 	%f1290, %f860, %f902, %f1034;
	fma.rn.f32 	%f1291, %f860, %f903, %f1035;
	fma.rn.f32 	%f1292, %f860, %f904, %f1036;
	fma.rn.f32 	%f1293, %f860, %f905, %f1037;
	fma.rn.f32 	%f1294, %f870, %f902, %f1038;
	fma.rn.f32 	%f1295, %f870, %f903, %f1039;
	fma.rn.f32 	%f1296, %f870, %f904, %f1040;
	fma.rn.f32 	%f1297, %f870, %f905, %f1041;
	fma.rn.f32 	%f1298, %f871, %f902, %f1042;
	fma.rn.f32 	%f1299, %f871, %f903, %f1043;
	fma.rn.f32 	%f1300, %f871, %f904, %f1044;
	fma.rn.f32 	%f1301, %f871, %f905, %f1045;
	fma.rn.f32 	%f1302, %f872, %f902, %f1046;
	fma.rn.f32 	%f1303, %f872, %f903, %f1047;
	fma.rn.f32 	%f1304, %f872, %f904, %f1048;
	fma.rn.f32 	%f1305, %f872, %f905, %f1049;
	fma.rn.f32 	%f1306, %f873, %f902, %f1050;
	fma.rn.f32 	%f1307, %f873, %f903, %f1051;
	fma.rn.f32 	%f1308, %f873, %f904, %f1052;
	fma.rn.f32 	%f1309, %f873, %f905, %f1053;
	fma.rn.f32 	%f1310, %f874, %f902, %f1054;
	fma.rn.f32 	%f1311, %f874, %f903, %f1055;
	fma.rn.f32 	%f1312, %f874, %f904, %f1056;
	fma.rn.f32 	%f1313, %f874, %f905, %f1057;
	fma.rn.f32 	%f1314, %f875, %f902, %f1058;
	fma.rn.f32 	%f1315, %f875, %f903, %f1059;
	fma.rn.f32 	%f1316, %f875, %f904, %f1060;
	fma.rn.f32 	%f1317, %f875, %f905, %f1061;
	fma.rn.f32 	%f1318, %f876, %f902, %f1062;
	fma.rn.f32 	%f1319, %f876, %f903, %f1063;
	fma.rn.f32 	%f1320, %f876, %f904, %f1064;
	fma.rn.f32 	%f1321, %f876, %f905, %f1065;
	fma.rn.f32 	%f1322, %f877, %f902, %f1066;
	fma.rn.f32 	%f1323, %f877, %f903, %f1067;
	fma.rn.f32 	%f1324, %f877, %f904, %f1068;
	fma.rn.f32 	%f1325, %f877, %f905, %f1069;
	fma.rn.f32 	%f1326, %f863, %f902, %f1070;
	fma.rn.f32 	%f1327, %f863, %f903, %f1071;
	fma.rn.f32 	%f1328, %f863, %f904, %f1072;
	fma.rn.f32 	%f1329, %f863, %f905, %f1073;
	fma.rn.f32 	%f1330, %f864, %f902, %f1074;
	fma.rn.f32 	%f1331, %f864, %f903, %f1075;
	fma.rn.f32 	%f1332, %f864, %f904, %f1076;
	fma.rn.f32 	%f1333, %f864, %f905, %f1077;
	fma.rn.f32 	%f1334, %f865, %f902, %f1078;
	fma.rn.f32 	%f1335, %f865, %f903, %f1079;
	fma.rn.f32 	%f1336, %f865, %f904, %f1080;
	fma.rn.f32 	%f1337, %f865, %f905, %f1081;
	fma.rn.f32 	%f1338, %f866, %f902, %f1082;
	fma.rn.f32 	%f1339, %f866, %f903, %f1083;
	fma.rn.f32 	%f1340, %f866, %f904, %f1084;
	fma.rn.f32 	%f1341, %f866, %f905, %f1085;
	fma.rn.f32 	%f1342, %f867, %f902, %f1086;
	fma.rn.f32 	%f1343, %f867, %f903, %f1087;
	fma.rn.f32 	%f1344, %f867, %f904, %f1088;
	fma.rn.f32 	%f1345, %f867, %f905, %f1089;
	fma.rn.f32 	%f1346, %f868, %f902, %f1090;
	fma.rn.f32 	%f1347, %f868, %f903, %f1091;
	fma.rn.f32 	%f1348, %f868, %f904, %f1092;
	fma.rn.f32 	%f1349, %f868, %f905, %f1093;
	fma.rn.f32 	%f1350, %f869, %f902, %f1094;
	fma.rn.f32 	%f1351, %f869, %f903, %f1095;
	fma.rn.f32 	%f1352, %f869, %f904, %f1096;
	fma.rn.f32 	%f1353, %f869, %f905, %f1097;
	fma.rn.f32 	%f1354, %f878, %f902, %f1098;
	fma.rn.f32 	%f1355, %f878, %f903, %f1099;
	fma.rn.f32 	%f1356, %f878, %f904, %f1100;
	fma.rn.f32 	%f1357, %f878, %f905, %f1101;
	fma.rn.f32 	%f1358, %f888, %f902, %f1102;
	fma.rn.f32 	%f1359, %f888, %f903, %f1103;
	fma.rn.f32 	%f1360, %f888, %f904, %f1104;
	fma.rn.f32 	%f1361, %f888, %f905, %f1105;
	fma.rn.f32 	%f1362, %f889, %f902, %f1106;
	fma.rn.f32 	%f1363, %f889, %f903, %f1107;
	fma.rn.f32 	%f1364, %f889, %f904, %f1108;
	fma.rn.f32 	%f1365, %f889, %f905, %f1109;
	fma.rn.f32 	%f1366, %f890, %f902, %f1110;
	fma.rn.f32 	%f1367, %f890, %f903, %f1111;
	fma.rn.f32 	%f1368, %f890, %f904, %f1112;
	fma.rn.f32 	%f1369, %f890, %f905, %f1113;
	fma.rn.f32 	%f1370, %f891, %f902, %f1114;
	fma.rn.f32 	%f1371, %f891, %f903, %f1115;
	fma.rn.f32 	%f1372, %f891, %f904, %f1116;
	fma.rn.f32 	%f1373, %f891, %f905, %f1117;
	fma.rn.f32 	%f1374, %f892, %f902, %f1118;
	fma.rn.f32 	%f1375, %f892, %f903, %f1119;
	fma.rn.f32 	%f1376, %f892, %f904, %f1120;
	fma.rn.f32 	%f1377, %f892, %f905, %f1121;
	fma.rn.f32 	%f1378, %f893, %f902, %f1122;
	fma.rn.f32 	%f1379, %f893, %f903, %f1123;
	fma.rn.f32 	%f1380, %f893, %f904, %f1124;
	fma.rn.f32 	%f1381, %f893, %f905, %f1125;
	fma.rn.f32 	%f1382, %f894, %f902, %f1126;
	fma.rn.f32 	%f1383, %f894, %f903, %f1127;
	fma.rn.f32 	%f1384, %f894, %f904, %f1128;
	fma.rn.f32 	%f1385, %f894, %f905, %f1129;
	fma.rn.f32 	%f1386, %f895, %f902, %f1130;
	fma.rn.f32 	%f1387, %f895, %f903, %f1131;
	fma.rn.f32 	%f1388, %f895, %f904, %f1132;
	fma.rn.f32 	%f1389, %f895, %f905, %f1133;
	fma.rn.f32 	%f1390, %f881, %f902, %f1134;
	fma.rn.f32 	%f1391, %f881, %f903, %f1135;
	fma.rn.f32 	%f1392, %f881, %f904, %f1136;
	fma.rn.f32 	%f1393, %f881, %f905, %f1137;
	fma.rn.f32 	%f1394, %f882, %f902, %f1138;
	fma.rn.f32 	%f1395, %f882, %f903, %f1139;
	fma.rn.f32 	%f1396, %f882, %f904, %f1140;
	fma.rn.f32 	%f1397, %f882, %f905, %f1141;
	fma.rn.f32 	%f1398, %f883, %f902, %f1142;
	fma.rn.f32 	%f1399, %f883, %f903, %f1143;
	fma.rn.f32 	%f1400, %f883, %f904, %f1144;
	fma.rn.f32 	%f1401, %f883, %f905, %f1145;
	fma.rn.f32 	%f1402, %f884, %f902, %f1146;
	fma.rn.f32 	%f1403, %f884, %f903, %f1147;
	fma.rn.f32 	%f1404, %f884, %f904, %f1148;
	fma.rn.f32 	%f1405, %f884, %f905, %f1149;
	fma.rn.f32 	%f1406, %f885, %f902, %f1150;
	fma.rn.f32 	%f1407, %f885, %f903, %f1151;
	fma.rn.f32 	%f1408, %f885, %f904, %f1152;
	fma.rn.f32 	%f1409, %f885, %f905, %f1153;
	fma.rn.f32 	%f1410, %f886, %f902, %f1154;
	fma.rn.f32 	%f1411, %f886, %f903, %f1155;
	fma.rn.f32 	%f1412, %f886, %f904, %f1156;
	fma.rn.f32 	%f1413, %f886, %f905, %f1157;
	fma.rn.f32 	%f1414, %f887, %f902, %f1158;
	fma.rn.f32 	%f1415, %f887, %f903, %f1159;
	fma.rn.f32 	%f1416, %f887, %f904, %f1160;
	fma.rn.f32 	%f1417, %f887, %f905, %f1161;
	fma.rn.f32 	%f1418, %f896, %f902, %f1162;
	fma.rn.f32 	%f1419, %f896, %f903, %f1163;
	fma.rn.f32 	%f1420, %f896, %f904, %f1164;
	fma.rn.f32 	%f1421, %f896, %f905, %f1165;
	fma.rn.f32 	%f1794, %f827, %f906, %f1166;
	fma.rn.f32 	%f1730, %f827, %f907, %f1167;
	fma.rn.f32 	%f1807, %f827, %f908, %f1168;
	fma.rn.f32 	%f1871, %f827, %f909, %f1169;
	fma.rn.f32 	%f1786, %f828, %f906, %f1170;
	fma.rn.f32 	%f1722, %f828, %f907, %f1171;
	fma.rn.f32 	%f1815, %f828, %f908, %f1172;
	fma.rn.f32 	%f1879, %f828, %f909, %f1173;
	fma.rn.f32 	%f1778, %f829, %f906, %f1174;
	fma.rn.f32 	%f1714, %f829, %f907, %f1175;
	fma.rn.f32 	%f1823, %f829, %f908, %f1176;
	fma.rn.f32 	%f1887, %f829, %f909, %f1177;
	fma.rn.f32 	%f1770, %f830, %f906, %f1178;
	fma.rn.f32 	%f1706, %f830, %f907, %f1179;
	fma.rn.f32 	%f1831, %f830, %f908, %f1180;
	fma.rn.f32 	%f1895, %f830, %f909, %f1181;
	fma.rn.f32 	%f1762, %f831, %f906, %f1182;
	fma.rn.f32 	%f1698, %f831, %f907, %f1183;
	fma.rn.f32 	%f1839, %f831, %f908, %f1184;
	fma.rn.f32 	%f1903, %f831, %f909, %f1185;
	fma.rn.f32 	%f1754, %f832, %f906, %f1186;
	fma.rn.f32 	%f1690, %f832, %f907, %f1187;
	fma.rn.f32 	%f1847, %f832, %f908, %f1188;
	fma.rn.f32 	%f1911, %f832, %f909, %f1189;
	fma.rn.f32 	%f1746, %f833, %f906, %f1190;
	fma.rn.f32 	%f1682, %f833, %f907, %f1191;
	fma.rn.f32 	%f1855, %f833, %f908, %f1192;
	fma.rn.f32 	%f1919, %f833, %f909, %f1193;
	fma.rn.f32 	%f1738, %f842, %f906, %f1194;
	fma.rn.f32 	%f1799, %f842, %f907, %f1195;
	fma.rn.f32 	%f1863, %f842, %f908, %f1196;
	fma.rn.f32 	%f1927, %f842, %f909, %f1197;
	fma.rn.f32 	%f1793, %f835, %f906, %f1198;
	fma.rn.f32 	%f1729, %f835, %f907, %f1199;
	fma.rn.f32 	%f1808, %f835, %f908, %f1200;
	fma.rn.f32 	%f1872, %f835, %f909, %f1201;
	fma.rn.f32 	%f1785, %f836, %f906, %f1202;
	fma.rn.f32 	%f1721, %f836, %f907, %f1203;
	fma.rn.f32 	%f1816, %f836, %f908, %f1204;
	fma.rn.f32 	%f1880, %f836, %f909, %f1205;
	fma.rn.f32 	%f1777, %f837, %f906, %f1206;
	fma.rn.f32 	%f1713, %f837, %f907, %f1207;
	fma.rn.f32 	%f1824, %f837, %f908, %f1208;
	fma.rn.f32 	%f1888, %f837, %f909, %f1209;
	fma.rn.f32 	%f1769, %f838, %f906, %f1210;
	fma.rn.f32 	%f1705, %f838, %f907, %f1211;
	fma.rn.f32 	%f1832, %f838, %f908, %f1212;
	fma.rn.f32 	%f1896, %f838, %f909, %f1213;
	fma.rn.f32 	%f1761, %f839, %f906, %f1214;
	fma.rn.f32 	%f1697, %f839, %f907, %f1215;
	fma.rn.f32 	%f1840, %f839, %f908, %f1216;
	fma.rn.f32 	%f1904, %f839, %f909, %f1217;
	fma.rn.f32 	%f1753, %f840, %f906, %f1218;
	fma.rn.f32 	%f1689, %f840, %f907, %f1219;
	fma.rn.f32 	%f1848, %f840, %f908, %f1220;
	fma.rn.f32 	%f1912, %f840, %f909, %f1221;
	fma.rn.f32 	%f1745, %f841, %f906, %f1222;
	fma.rn.f32 	%f1681, %f841, %f907, %f1223;
	fma.rn.f32 	%f1856, %f841, %f908, %f1224;
	fma.rn.f32 	%f1920, %f841, %f909, %f1225;
	fma.rn.f32 	%f1737, %f843, %f906, %f1226;
	fma.rn.f32 	%f1800, %f843, %f907, %f1227;
	fma.rn.f32 	%f1864, %f843, %f908, %f1228;
	fma.rn.f32 	%f1928, %f843, %f909, %f1229;
	fma.rn.f32 	%f1792, %f845, %f906, %f1230;
	fma.rn.f32 	%f1728, %f845, %f907, %f1231;
	fma.rn.f32 	%f1809, %f845, %f908, %f1232;
	fma.rn.f32 	%f1873, %f845, %f909, %f1233;
	fma.rn.f32 	%f1784, %f846, %f906, %f1234;
	fma.rn.f32 	%f1720, %f846, %f907, %f1235;
	fma.rn.f32 	%f1817, %f846, %f908, %f1236;
	fma.rn.f32 	%f1881, %f846, %f909, %f1237;
	fma.rn.f32 	%f1776, %f847, %f906, %f1238;
	fma.rn.f32 	%f1712, %f847, %f907, %f1239;
	fma.rn.f32 	%f1825, %f847, %f908, %f1240;
	fma.rn.f32 	%f1889, %f847, %f909, %f1241;
	fma.rn.f32 	%f1768, %f848, %f906, %f1242;
	fma.rn.f32 	%f1704, %f848, %f907, %f1243;
	fma.rn.f32 	%f1833, %f848, %f908, %f1244;
	fma.rn.f32 	%f1897, %f848, %f909, %f1245;
	fma.rn.f32 	%f1760, %f849, %f906, %f1246;
	fma.rn.f32 	%f1696, %f849, %f907, %f1247;
	fma.rn.f32 	%f1841, %f849, %f908, %f1248;
	fma.rn.f32 	%f1905, %f849, %f909, %f1249;
	fma.rn.f32 	%f1752, %f850, %f906, %f1250;
	fma.rn.f32 	%f1688, %f850, %f907, %f1251;
	fma.rn.f32 	%f1849, %f850, %f908, %f1252;
	fma.rn.f32 	%f1913, %f850, %f909, %f1253;
	fma.rn.f32 	%f1744, %f851, %f906, %f1254;
	fma.rn.f32 	%f1680, %f851, %f907, %f1255;
	fma.rn.f32 	%f1857, %f851, %f908, %f1256;
	fma.rn.f32 	%f1921, %f851, %f909, %f1257;
	fma.rn.f32 	%f1736, %f860, %f906, %f1258;
	fma.rn.f32 	%f1801, %f860, %f907, %f1259;
	fma.rn.f32 	%f1865, %f860, %f908, %f1260;
	fma.rn.f32 	%f1929, %f860, %f909, %f1261;
	fma.rn.f32 	%f1791, %f853, %f906, %f1262;
	fma.rn.f32 	%f1727, %f853, %f907, %f1263;
	fma.rn.f32 	%f1810, %f853, %f908, %f1264;
	fma.rn.f32 	%f1874, %f853, %f909, %f1265;
	fma.rn.f32 	%f1783, %f854, %f906, %f1266;
	fma.rn.f32 	%f1719, %f854, %f907, %f1267;
	fma.rn.f32 	%f1818, %f854, %f908, %f1268;
	fma.rn.f32 	%f1882, %f854, %f909, %f1269;
	fma.rn.f32 	%f1775, %f855, %f906, %f1270;
	fma.rn.f32 	%f1711, %f855, %f907, %f1271;
	fma.rn.f32 	%f1826, %f855, %f908, %f1272;
	fma.rn.f32 	%f1890, %f855, %f909, %f1273;
	fma.rn.f32 	%f1767, %f856, %f906, %f1274;
	fma.rn.f32 	%f1703, %f856, %f907, %f1275;
	fma.rn.f32 	%f1834, %f856, %f908, %f1276;
	fma.rn.f32 	%f1898, %f856, %f909, %f1277;
	fma.rn.f32 	%f1759, %f857, %f906, %f1278;
	fma.rn.f32 	%f1695, %f857, %f907, %f1279;
	fma.rn.f32 	%f1842, %f857, %f908, %f1280;
	fma.rn.f32 	%f1906, %f857, %f909, %f1281;
	fma.rn.f32 	%f1751, %f858, %f906, %f1282;
	fma.rn.f32 	%f1687, %f858, %f907, %f1283;
	fma.rn.f32 	%f1850, %f858, %f908, %f1284;
	fma.rn.f32 	%f1914, %f858, %f909, %f1285;
	fma.rn.f32 	%f1743, %f859, %f906, %f1286;
	fma.rn.f32 	%f1679, %f859, %f907, %f1287;
	fma.rn.f32 	%f1858, %f859, %f908, %f1288;
	fma.rn.f32 	%f1922, %f859, %f909, %f1289;
	fma.rn.f32 	%f1735, %f861, %f906, %f1290;
	fma.rn.f32 	%f1802, %f861, %f907, %f1291;
	fma.rn.f32 	%f1866, %f861, %f908, %f1292;
	fma.rn.f32 	%f1930, %f861, %f909, %f1293;
	fma.rn.f32 	%f1790, %f863, %f906, %f1294;
	fma.rn.f32 	%f1726, %f863, %f907, %f1295;
	fma.rn.f32 	%f1811, %f863, %f908, %f1296;
	fma.rn.f32 	%f1875, %f863, %f909, %f1297;
	fma.rn.f32 	%f1782, %f864, %f906, %f1298;
	fma.rn.f32 	%f1718, %f864, %f907, %f1299;
	fma.rn.f32 	%f1819, %f864, %f908, %f1300;
	fma.rn.f32 	%f1883, %f864, %f909, %f1301;
	fma.rn.f32 	%f1774, %f865, %f906, %f1302;
	fma.rn.f32 	%f1710, %f865, %f907, %f1303;
	fma.rn.f32 	%f1827, %f865, %f908, %f1304;
	fma.rn.f32 	%f1891, %f865, %f909, %f1305;
	fma.rn.f32 	%f1766, %f866, %f906, %f1306;
	fma.rn.f32 	%f1702, %f866, %f907, %f1307;
	fma.rn.f32 	%f1835, %f866, %f908, %f1308;
	fma.rn.f32 	%f1899, %f866, %f909, %f1309;
	fma.rn.f32 	%f1758, %f867, %f906, %f1310;
	fma.rn.f32 	%f1694, %f867, %f907, %f1311;
	fma.rn.f32 	%f1843, %f867, %f908, %f1312;
	fma.rn.f32 	%f1907, %f867, %f909, %f1313;
	fma.rn.f32 	%f1750, %f868, %f906, %f1314;
	fma.rn.f32 	%f1686, %f868, %f907, %f1315;
	fma.rn.f32 	%f1851, %f868, %f908, %f1316;
	fma.rn.f32 	%f1915, %f868, %f909, %f1317;
	fma.rn.f32 	%f1742, %f869, %f906, %f1318;
	fma.rn.f32 	%f1795, %f869, %f907, %f1319;
	fma.rn.f32 	%f1859, %f869, %f908, %f1320;
	fma.rn.f32 	%f1923, %f869, %f909, %f1321;
	fma.rn.f32 	%f1734, %f878, %f906, %f1322;
	fma.rn.f32 	%f1803, %f878, %f907, %f1323;
	fma.rn.f32 	%f1867, %f878, %f908, %f1324;
	fma.rn.f32 	%f1931, %f878, %f909, %f1325;
	fma.rn.f32 	%f1789, %f871, %f906, %f1326;
	fma.rn.f32 	%f1725, %f871, %f907, %f1327;
	fma.rn.f32 	%f1812, %f871, %f908, %f1328;
	fma.rn.f32 	%f1876, %f871, %f909, %f1329;
	fma.rn.f32 	%f1781, %f872, %f906, %f1330;
	fma.rn.f32 	%f1717, %f872, %f907, %f1331;
	fma.rn.f32 	%f1820, %f872, %f908, %f1332;
	fma.rn.f32 	%f1884, %f872, %f909, %f1333;
	fma.rn.f32 	%f1773, %f873, %f906, %f1334;
	fma.rn.f32 	%f1709, %f873, %f907, %f1335;
	fma.rn.f32 	%f1828, %f873, %f908, %f1336;
	fma.rn.f32 	%f1892, %f873, %f909, %f1337;
	fma.rn.f32 	%f1765, %f874, %f906, %f1338;
	fma.rn.f32 	%f1701, %f874, %f907, %f1339;
	fma.rn.f32 	%f1836, %f874, %f908, %f1340;
	fma.rn.f32 	%f1900, %f874, %f909, %f1341;
	fma.rn.f32 	%f1757, %f875, %f906, %f1342;
	fma.rn.f32 	%f1693, %f875, %f907, %f1343;
	fma.rn.f32 	%f1844, %f875, %f908, %f1344;
	fma.rn.f32 	%f1908, %f875, %f909, %f1345;
	fma.rn.f32 	%f1749, %f876, %f906, %f1346;
	fma.rn.f32 	%f1685, %f876, %f907, %f1347;
	fma.rn.f32 	%f1852, %f876, %f908, %f1348;
	fma.rn.f32 	%f1916, %f876, %f909, %f1349;
	fma.rn.f32 	%f1741, %f877, %f906, %f1350;
	fma.rn.f32 	%f1796, %f877, %f907, %f1351;
	fma.rn.f32 	%f1860, %f877, %f908, %f1352;
	fma.rn.f32 	%f1924, %f877, %f909, %f1353;
	fma.rn.f32 	%f1733, %f879, %f906, %f1354;
	fma.rn.f32 	%f1804, %f879, %f907, %f1355;
	fma.rn.f32 	%f1868, %f879, %f908, %f1356;
	fma.rn.f32 	%f1932, %f879, %f909, %f1357;
	fma.rn.f32 	%f1788, %f881, %f906, %f1358;
	fma.rn.f32 	%f1724, %f881, %f907, %f1359;
	fma.rn.f32 	%f1813, %f881, %f908, %f1360;
	fma.rn.f32 	%f1877, %f881, %f909, %f1361;
	fma.rn.f32 	%f1780, %f882, %f906, %f1362;
	fma.rn.f32 	%f1716, %f882, %f907, %f1363;
	fma.rn.f32 	%f1821, %f882, %f908, %f1364;
	fma.rn.f32 	%f1885, %f882, %f909, %f1365;
	fma.rn.f32 	%f1772, %f883, %f906, %f1366;
	fma.rn.f32 	%f1708, %f883, %f907, %f1367;
	fma.rn.f32 	%f1829, %f883, %f908, %f1368;
	fma.rn.f32 	%f1893, %f883, %f909, %f1369;
	fma.rn.f32 	%f1764, %f884, %f906, %f1370;
	fma.rn.f32 	%f1700, %f884, %f907, %f1371;
	fma.rn.f32 	%f1837, %f884, %f908, %f1372;
	fma.rn.f32 	%f1901, %f884, %f909, %f1373;
	fma.rn.f32 	%f1756, %f885, %f906, %f1374;
	fma.rn.f32 	%f1692, %f885, %f907, %f1375;
	fma.rn.f32 	%f1845, %f885, %f908, %f1376;
	fma.rn.f32 	%f1909, %f885, %f909, %f1377;
	fma.rn.f32 	%f1748, %f886, %f906, %f1378;
	fma.rn.f32 	%f1684, %f886, %f907, %f1379;
	fma.rn.f32 	%f1853, %f886, %f908, %f1380;
	fma.rn.f32 	%f1917, %f886, %f909, %f1381;
	fma.rn.f32 	%f1740, %f887, %f906, %f1382;
	fma.rn.f32 	%f1797, %f887, %f907, %f1383;
	fma.rn.f32 	%f1861, %f887, %f908, %f1384;
	fma.rn.f32 	%f1925, %f887, %f909, %f1385;
	fma.rn.f32 	%f1732, %f896, %f906, %f1386;
	fma.rn.f32 	%f1805, %f896, %f907, %f1387;
	fma.rn.f32 	%f1869, %f896, %f908, %f1388;
	fma.rn.f32 	%f1933, %f896, %f909, %f1389;
	fma.rn.f32 	%f1787, %f889, %f906, %f1390;
	fma.rn.f32 	%f1723, %f889, %f907, %f1391;
	fma.rn.f32 	%f1814, %f889, %f908, %f1392;
	fma.rn.f32 	%f1878, %f889, %f909, %f1393;
	fma.rn.f32 	%f1779, %f890, %f906, %f1394;
	fma.rn.f32 	%f1715, %f890, %f907, %f1395;
	fma.rn.f32 	%f1822, %f890, %f908, %f1396;
	fma.rn.f32 	%f1886, %f890, %f909, %f1397;
	fma.rn.f32 	%f1771, %f891, %f906, %f1398;
	fma.rn.f32 	%f1707, %f891, %f907, %f1399;
	fma.rn.f32 	%f1830, %f891, %f908, %f1400;
	fma.rn.f32 	%f1894, %f891, %f909, %f1401;
	fma.rn.f32 	%f1763, %f892, %f906, %f1402;
	fma.rn.f32 	%f1699, %f892, %f907, %f1403;
	fma.rn.f32 	%f1838, %f892, %f908, %f1404;
	fma.rn.f32 	%f1902, %f892, %f909, %f1405;
	fma.rn.f32 	%f1755, %f893, %f906, %f1406;
	fma.rn.f32 	%f1691, %f893, %f907, %f1407;
	fma.rn.f32 	%f1846, %f893, %f908, %f1408;
	fma.rn.f32 	%f1910, %f893, %f909, %f1409;
	fma.rn.f32 	%f1747, %f894, %f906, %f1410;
	fma.rn.f32 	%f1683, %f894, %f907, %f1411;
	fma.rn.f32 	%f1854, %f894, %f908, %f1412;
	fma.rn.f32 	%f1918, %f894, %f909, %f1413;
	fma.rn.f32 	%f1739, %f895, %f906, %f1414;
	fma.rn.f32 	%f1798, %f895, %f907, %f1415;
	fma.rn.f32 	%f1862, %f895, %f908, %f1416;
	fma.rn.f32 	%f1926, %f895, %f909, %f1417;
	fma.rn.f32 	%f1731, %f897, %f906, %f1418;
	fma.rn.f32 	%f1806, %f897, %f907, %f1419;
	fma.rn.f32 	%f1870, %f897, %f908, %f1420;
	fma.rn.f32 	%f1934, %f897, %f909, %f1421;
	add.s32 	%r277, %r277, 1;
	add.s32 	%r276, %r276, 3;
	add.s32 	%r275, %r275, 1;
	add.s32 	%r274, %r274, 224;
	setp.ne.s32 	%p61, %r277, 3;
	@%p61 bra 	$L__BB5_2;
	add.s32 	%r273, %r273, 1;
	setp.ne.s32 	%p62, %r273, 32;
	@%p62 bra 	$L__BB5_1;
	ld.param.u64 	%rd83, [conv_64_32_224_224_param_2];
	cvta.to.global.u64 	%rd61, %rd83;
	mov.u32 	%r262, %ctaid.z;
	mov.u32 	%r263, %tid.z;
	mul.lo.s32 	%r264, %r263, 50176;
	mad.lo.s32 	%r265, %r262, 802816, %r264;
	mov.u32 	%r266, %ctaid.y;
	mad.lo.s32 	%r267, %r266, 25088, %r265;
	mov.u32 	%r268, %tid.y;
	mad.lo.s32 	%r269, %r268, 896, %r267;
	mov.u32 	%r270, %ctaid.x;
	shl.b32 	%r271, %r270, 4;
	add.s32 	%r272, %r269, %r271;
	mul.wide.u32 	%rd62, %r272, 4;
	add.s64 	%rd63, %rd61, %rd62;
	st.global.f32 	[%rd63], %f1794;
	st.global.f32 	[%rd63+802816], %f1730;
	st.global.f32 	[%rd63+1605632], %f1807;
	st.global.f32 	[%rd63+2408448], %f1871;
	st.global.f32 	[%rd63+8], %f1786;
	st.global.f32 	[%rd63+802824], %f1722;
	st.global.f32 	[%rd63+1605640], %f1815;
	st.global.f32 	[%rd63+2408456], %f1879;
	st.global.f32 	[%rd63+16], %f1778;
	st.global.f32 	[%rd63+802832], %f1714;
	st.global.f32 	[%rd63+1605648], %f1823;
	st.global.f32 	[%rd63+2408464], %f1887;
	st.global.f32 	[%rd63+24], %f1770;
	st.global.f32 	[%rd63+802840], %f1706;
	st.global.f32 	[%rd63+1605656], %f1831;
	st.global.f32 	[%rd63+2408472], %f1895;
	st.global.f32 	[%rd63+32], %f1762;
	st.global.f32 	[%rd63+802848], %f1698;
	st.global.f32 	[%rd63+1605664], %f1839;
	st.global.f32 	[%rd63+2408480], %f1903;
	st.global.f32 	[%rd63+40], %f1754;
	st.global.f32 	[%rd63+802856], %f1690;
	st.global.f32 	[%rd63+1605672], %f1847;
	st.global.f32 	[%rd63+2408488], %f1911;
	st.global.f32 	[%rd63+48], %f1746;
	st.global.f32 	[%rd63+802864], %f1682;
	st.global.f32 	[%rd63+1605680], %f1855;
	st.global.f32 	[%rd63+2408496], %f1919;
	st.global.f32 	[%rd63+56], %f1738;
	st.global.f32 	[%rd63+802872], %f1799;
	st.global.f32 	[%rd63+1605688], %f1863;
	st.global.f32 	[%rd63+2408504], %f1927;
	st.global.f32 	[%rd63+4], %f1793;
	st.global.f32 	[%rd63+802820], %f1729;
	st.global.f32 	[%rd63+1605636], %f1808;
	st.global.f32 	[%rd63+2408452], %f1872;
	st.global.f32 	[%rd63+12], %f1785;
	st.global.f32 	[%rd63+802828], %f1721;
	st.global.f32 	[%rd63+1605644], %f1816;
	st.global.f32 	[%rd63+2408460], %f1880;
	st.global.f32 	[%rd63+20], %f1777;
	st.global.f32 	[%rd63+802836], %f1713;
	st.global.f32 	[%rd63+1605652], %f1824;
	st.global.f32 	[%rd63+2408468], %f1888;
	st.global.f32 	[%rd63+28], %f1769;
	st.global.f32 	[%rd63+802844], %f1705;
	st.global.f32 	[%rd63+1605660], %f1832;
	st.global.f32 	[%rd63+2408476], %f1896;
	st.global.f32 	[%rd63+36], %f1761;
	st.global.f32 	[%rd63+802852], %f1697;
	st.global.f32 	[%rd63+1605668], %f1840;
	st.global.f32 	[%rd63+2408484], %f1904;
	st.global.f32 	[%rd63+44], %f1753;
	st.global.f32 	[%rd63+802860], %f1689;
	st.global.f32 	[%rd63+1605676], %f1848;
	st.global.f32 	[%rd63+2408492], %f1912;
	st.global.f32 	[%rd63+52], %f1745;
	st.global.f32 	[%rd63+802868], %f1681;
	st.global.f32 	[%rd63+1605684], %f1856;
	st.global.f32 	[%rd63+2408500], %f1920;
	st.global.f32 	[%rd63+60], %f1737;
	st.global.f32 	[%rd63+802876], %f1800;
	st.global.f32 	[%rd63+1605692], %f1864;
	st.global.f32 	[%rd63+2408508], %f1928;
	st.global.f32 	[%rd63+896], %f1792;
	st.global.f32 	[%rd63+803712], %f1728;
	st.global.f32 	[%rd63+1606528], %f1809;
	st.global.f32 	[%rd63+2409344], %f1873;
	st.global.f32 	[%rd63+904], %f1784;
	st.global.f32 	[%rd63+803720], %f1720;
	st.global.f32 	[%rd63+1606536], %f1817;
	st.global.f32 	[%rd63+2409352], %f1881;
	st.global.f32 	[%rd63+912], %f1776;
	st.global.f32 	[%rd63+803728], %f1712;
	st.global.f32 	[%rd63+1606544], %f1825;
	st.global.f32 	[%rd63+2409360], %f1889;
	st.global.f32 	[%rd63+920], %f1768;
	st.global.f32 	[%rd63+803736], %f1704;
	st.global.f32 	[%rd63+1606552], %f1833;
	st.global.f32 	[%rd63+2409368], %f1897;
	st.global.f32 	[%rd63+928], %f1760;
	st.global.f32 	[%rd63+803744], %f1696;
	st.global.f32 	[%rd63+1606560], %f1841;
	st.global.f32 	[%rd63+2409376], %f1905;
	st.global.f32 	[%rd63+936], %f1752;
	st.global.f32 	[%rd63+803752], %f1688;
	st.global.f32 	[%rd63+1606568], %f1849;
	st.global.f32 	[%rd63+2409384], %f1913;
	st.global.f32 	[%rd63+944], %f1744;
	st.global.f32 	[%rd63+803760], %f1680;
	st.global.f32 	[%rd63+1606576], %f1857;
	st.global.f32 	[%rd63+2409392], %f1921;
	st.global.f32 	[%rd63+952], %f1736;
	st.global.f32 	[%rd63+803768], %f1801;
	st.global.f32 	[%rd63+1606584], %f1865;
	st.global.f32 	[%rd63+2409400], %f1929;
	st.global.f32 	[%rd63+900], %f1791;
	st.global.f32 	[%rd63+803716], %f1727;
	st.global.f32 	[%rd63+1606532], %f1810;
	st.global.f32 	[%rd63+2409348], %f1874;
	st.global.f32 	[%rd63+908], %f1783;
	st.global.f32 	[%rd63+803724], %f1719;
	st.global.f32 	[%rd63+1606540], %f1818;
	st.global.f32 	[%rd63+2409356], %f1882;
	st.global.f32 	[%rd63+916], %f1775;
	st.global.f32 	[%rd63+803732], %f1711;
	st.global.f32 	[%rd63+1606548], %f1826;
	st.global.f32 	[%rd63+2409364], %f1890;
	st.global.f32 	[%rd63+924], %f1767;
	st.global.f32 	[%rd63+803740], %f1703;
	st.global.f32 	[%rd63+1606556], %f1834;
	st.global.f32 	[%rd63+2409372], %f1898;
	st.global.f32 	[%rd63+932], %f1759;
	st.global.f32 	[%rd63+803748], %f1695;
	st.global.f32 	[%rd63+1606564], %f1842;
	st.global.f32 	[%rd63+2409380], %f1906;
	st.global.f32 	[%rd63+940], %f1751;
	st.global.f32 	[%rd63+803756], %f1687;
	st.global.f32 	[%rd63+1606572], %f1850;
	st.global.f32 	[%rd63+2409388], %f1914;
	st.global.f32 	[%rd63+948], %f1743;
	st.global.f32 	[%rd63+803764], %f1679;
	st.global.f32 	[%rd63+1606580], %f1858;
	st.global.f32 	[%rd63+2409396], %f1922;
	st.global.f32 	[%rd63+956], %f1735;
	st.global.f32 	[%rd63+803772], %f1802;
	st.global.f32 	[%rd63+1606588], %f1866;
	st.global.f32 	[%rd63+2409404], %f1930;
	st.global.f32 	[%rd63+1792], %f1790;
	st.global.f32 	[%rd63+804608], %f1726;
	st.global.f32 	[%rd63+1607424], %f1811;
	st.global.f32 	[%rd63+2410240], %f1875;
	st.global.f32 	[%rd63+1800], %f1782;
	st.global.f32 	[%rd63+804616], %f1718;
	st.global.f32 	[%rd63+1607432], %f1819;
	st.global.f32 	[%rd63+2410248], %f1883;
	st.global.f32 	[%rd63+1808], %f1774;
	st.global.f32 	[%rd63+804624], %f1710;
	st.global.f32 	[%rd63+1607440], %f1827;
	st.global.f32 	[%rd63+2410256], %f1891;
	st.global.f32 	[%rd63+1816], %f1766;
	st.global.f32 	[%rd63+804632], %f1702;
	st.global.f32 	[%rd63+1607448], %f1835;
	st.global.f32 	[%rd63+2410264], %f1899;
	st.global.f32 	[%rd63+1824], %f1758;
	st.global.f32 	[%rd63+804640], %f1694;
	st.global.f32 	[%rd63+1607456], %f1843;
	st.global.f32 	[%rd63+2410272], %f1907;
	st.global.f32 	[%rd63+1832], %f1750;
	st.global.f32 	[%rd63+804648], %f1686;
	st.global.f32 	[%rd63+1607464], %f1851;
	st.global.f32 	[%rd63+2410280], %f1915;
	st.global.f32 	[%rd63+1840], %f1742;
	st.global.f32 	[%rd63+804656], %f1795;
	st.global.f32 	[%rd63+1607472], %f1859;
	st.global.f32 	[%rd63+2410288], %f1923;
	st.global.f32 	[%rd63+1848], %f1734;
	st.global.f32 	[%rd63+804664], %f1803;
	st.global.f32 	[%rd63+1607480], %f1867;
	st.global.f32 	[%rd63+2410296], %f1931;
	st.global.f32 	[%rd63+1796], %f1789;
	st.global.f32 	[%rd63+804612], %f1725;
	st.global.f32 	[%rd63+1607428], %f1812;
	st.global.f32 	[%rd63+2410244], %f1876;
	st.global.f32 	[%rd63+1804], %f1781;
	st.global.f32 	[%rd63+804620], %f1717;
	st.global.f32 	[%rd63+1607436], %f1820;
	st.global.f32 	[%rd63+2410252], %f1884;
	st.global.f32 	[%rd63+1812], %f1773;
	st.global.f32 	[%rd63+804628], %f1709;
	st.global.f32 	[%rd63+1607444], %f1828;
	st.global.f32 	[%rd63+2410260], %f1892;
	st.global.f32 	[%rd63+1820], %f1765;
	st.global.f32 	[%rd63+804636], %f1701;
	st.global.f32 	[%rd63+1607452], %f1836;
	st.global.f32 	[%rd63+2410268], %f1900;
	st.global.f32 	[%rd63+1828], %f1757;
	st.global.f32 	[%rd63+804644], %f1693;
	st.global.f32 	[%rd63+1607460], %f1844;
	st.global.f32 	[%rd63+2410276], %f1908;
	st.global.f32 	[%rd63+1836], %f1749;
	st.global.f32 	[%rd63+804652], %f1685;
	st.global.f32 	[%rd63+1607468], %f1852;
	st.global.f32 	[%rd63+2410284], %f1916;
	st.global.f32 	[%rd63+1844], %f1741;
	st.global.f32 	[%rd63+804660], %f1796;
	st.global.f32 	[%rd63+1607476], %f1860;
	st.global.f32 	[%rd63+2410292], %f1924;
	st.global.f32 	[%rd63+1852], %f1733;
	st.global.f32 	[%rd63+804668], %f1804;
	st.global.f32 	[%rd63+1607484], %f1868;
	st.global.f32 	[%rd63+2410300], %f1932;
	st.global.f32 	[%rd63+2688], %f1788;
	st.global.f32 	[%rd63+805504], %f1724;
	st.global.f32 	[%rd63+1608320], %f1813;
	st.global.f32 	[%rd63+2411136], %f1877;
	st.global.f32 	[%rd63+2696], %f1780;
	st.global.f32 	[%rd63+805512], %f1716;
	st.global.f32 	[%rd63+1608328], %f1821;
	st.global.f32 	[%rd63+2411144], %f1885;
	st.global.f32 	[%rd63+2704], %f1772;
	st.global.f32 	[%rd63+805520], %f1708;
	st.global.f32 	[%rd63+1608336], %f1829;
	st.global.f32 	[%rd63+2411152], %f1893;
	st.global.f32 	[%rd63+2712], %f1764;
	st.global.f32 	[%rd63+805528], %f1700;
	st.global.f32 	[%rd63+1608344], %f1837;
	st.global.f32 	[%rd63+2411160], %f1901;
	st.global.f32 	[%rd63+2720], %f1756;
	st.global.f32 	[%rd63+805536], %f1692;
	st.global.f32 	[%rd63+1608352], %f1845;
	st.global.f32 	[%rd63+2411168], %f1909;
	st.global.f32 	[%rd63+2728], %f1748;
	st.global.f32 	[%rd63+805544], %f1684;
	st.global.f32 	[%rd63+1608360], %f1853;
	st.global.f32 	[%rd63+2411176], %f1917;
	st.global.f32 	[%rd63+2736], %f1740;
	st.global.f32 	[%rd63+805552], %f1797;
	st.global.f32 	[%rd63+1608368], %f1861;
	st.global.f32 	[%rd63+2411184], %f1925;
	st.global.f32 	[%rd63+2744], %f1732;
	st.global.f32 	[%rd63+805560], %f1805;
	st.global.f32 	[%rd63+1608376], %f1869;
	st.global.f32 	[%rd63+2411192], %f1933;
	st.global.f32 	[%rd63+2692], %f1787;
	st.global.f32 	[%rd63+805508], %f1723;
	st.global.f32 	[%rd63+1608324], %f1814;
	st.global.f32 	[%rd63+2411140], %f1878;
	st.global.f32 	[%rd63+2700], %f1779;
	st.global.f32 	[%rd63+805516], %f1715;
	st.global.f32 	[%rd63+1608332], %f1822;
	st.global.f32 	[%rd63+2411148], %f1886;
	st.global.f32 	[%rd63+2708], %f1771;
	st.global.f32 	[%rd63+805524], %f1707;
	st.global.f32 	[%rd63+1608340], %f1830;
	st.global.f32 	[%rd63+2411156], %f1894;
	st.global.f32 	[%rd63+2716], %f1763;
	st.global.f32 	[%rd63+805532], %f1699;
	st.global.f32 	[%rd63+1608348], %f1838;
	st.global.f32 	[%rd63+2411164], %f1902;
	st.global.f32 	[%rd63+2724], %f1755;
	st.global.f32 	[%rd63+805540], %f1691;
	st.global.f32 	[%rd63+1608356], %f1846;
	st.global.f32 	[%rd63+2411172], %f1910;
	st.global.f32 	[%rd63+2732], %f1747;
	st.global.f32 	[%rd63+805548], %f1683;
	st.global.f32 	[%rd63+1608364], %f1854;
	st.global.f32 	[%rd63+2411180], %f1918;
	st.global.f32 	[%rd63+2740], %f1739;
	st.global.f32 	[%rd63+805556], %f1798;
	st.global.f32 	[%rd63+1608372], %f1862;
	st.global.f32 	[%rd63+2411188], %f1926;
	st.global.f32 	[%rd63+2748], %f1731;
	st.global.f32 	[%rd63+805564], %f1806;
	st.global.f32 	[%rd63+1608380], %f1870;
	st.global.f32 	[%rd63+2411196], %f1934;
	ret;
$L__BB5_44:
	mov.u32 	%r51, %tid.z;
	mov.u32 	%r52, %tid.y;
	mul.lo.s32 	%r53, %r52, 18;
	mad.lo.s32 	%r54, %r51, 504, %r53;
	shl.b32 	%r55, %r54, 2;
	mov.u32 	%r56, _ZZ18conv_64_32_224_224E15pad_temp_shared;
	add.s32 	%r57, %r56, %r55;
	mov.b32 	%r58, 0;
	st.shared.u32 	[%r57], %r58;
	st.shared.u32 	[%r57+4], %r58;
	st.shared.u32 	[%r57+8], %r58;
	mov.pred 	%p63, 0;
	bra.uni 	$L__BB5_11;

}
	// .globl	conv_64_32_112_112
.visible .entry conv_64_32_112_112(
	.param .u64 .ptr .align 1 conv_64_32_112_112_param_0,
	.param .u64 .ptr .align 1 conv_64_32_112_112_param_1,
	.param .u64 .ptr .align 1 conv_64_32_112_112_param_2
)
{
	.reg .pred 	%p<119>;
	.reg .b16 	%rs<401>;
	.reg .b32 	%r<632>;
	.reg .b32 	%f<1286>;
	.reg .b64 	%rd<128>;
	// demoted variable
	.shared .align 4 .b8 _ZZ18conv_64_32_112_112E15pad_temp_shared[3648];
	// demoted variable
	.shared .align 4 .b8 _ZZ18conv_64_32_112_112E13kernel_shared[384];
	mov.u32 	%r243, %ctaid.y;
	mov.u32 	%r244, %tid.x;
	mov.u32 	%r245, %tid.z;
	mul.lo.s32 	%r246, %r245, 25088;
	cvt.u16.u32 	%rs57, %r244;
	mul.lo.s16 	%rs58, %rs57, 57;
	shr.u16 	%rs59, %rs58, 1;
	mul.hi.u16 	%rs60, %rs59, -28743;
	shr.u16 	%rs61, %rs60, 5;
	mul.lo.s16 	%rs62, %rs61, 114;
	sub.s16 	%rs63, %rs58, %rs62;
	add.s16 	%rs1, %rs63, -1;
	cvt.u32.u16 	%r247, %rs63;
	mul.wide.u16 	%r248, %rs61, 12544;
	add.s16 	%rs64, %rs58, 1;
	shr.u16 	%rs65, %rs64, 1;
	mul.hi.u16 	%rs66, %rs65, -28743;
	shr.u16 	%rs67, %rs66, 5;
	mul.lo.s16 	%rs68, %rs67, 114;
	sub.s16 	%rs69, %rs64, %rs68;
	add.s16 	%rs2, %rs69, -1;
	cvt.u32.u16 	%r249, %rs69;
	mul.wide.u16 	%r250, %rs67, 12544;
	add.s16 	%rs70, %rs58, 2;
	shr.u16 	%rs71, %rs70, 1;
	mul.hi.u16 	%rs72, %rs71, -28743;
	shr.u16 	%rs73, %rs72, 5;
	mul.lo.s16 	%rs74, %rs73, 114;
	sub.s16 	%rs75, %rs70, %rs74;
	add.s16 	%rs3, %rs75, -113;
	cvt.u32.u16 	%r251, %rs75;
	mul.wide.u16 	%r252, %rs73, 12544;
	add.s16 	%rs76, %rs58, 3;
	shr.u16 	%rs77, %rs76, 1;
	mul.hi.u16 	%rs78, %rs77, -28743;
	shr.u16 	%rs79, %rs78, 5;
	mul.lo.s16 	%rs80, %rs79, 114;
	sub.s16 	%rs81, %rs76, %rs80;
	add.s16 	%rs82, %rs81, -113;
	setp.lt.u16 	%p1, %rs82, -112;
	cvt.u32.u16 	%r253, %rs81;
	mul.wide.u16 	%r254, %rs79, 12544;
	add.s16 	%rs83, %rs58, 4;
	shr.u16 	%rs84, %rs83, 1;
	mul.hi.u16 	%rs85, %rs84, -28743;
	shr.u16 	%rs86, %rs85, 5;
	mul.lo.s16 	%rs87, %rs86, 114;
	sub.s16 	%rs88, %rs83, %rs87;
	add.s16 	%rs4, %rs88, -113;
	cvt.u32.u16 	%r255, %rs88;
	mul.wide.u16 	%r256, %rs86, 12544;
	add.s16 	%rs89, %rs58, 5;
	shr.u16 	%rs90, %rs89, 1;
	mul.hi.u16 	%rs91, %rs90, -28743;
	shr.u16 	%rs92, %rs91, 5;
	mul.lo.s16 	%rs93, %rs92, 114;
	sub.s16 	%rs94, %rs89, %rs93;
	add.s16 	%rs5, %rs94, -113;
	cvt.u32.u16 	%r257, %rs94;
	mul.wide.u16 	%r258, %rs92, 12544;
	add.s16 	%rs95, %rs58, 6;
	shr.u16 	%rs96, %rs95, 1;
	mul.hi.u16 	%rs97, %rs96, -28743;
	shr.u16 	%rs98, %rs97, 5;
	mul.lo.s16 	%rs99, %rs98, 114;
	sub.s16 	%rs100, %rs95, %rs99;
	add.s16 	%rs6, %rs100, -113;
	cvt.u32.u16 	%r259, %rs100;
	mul.wide.u16 	%r260, %rs98, 12544;
	add.s16 	%rs101, %rs58, 7;
	shr.u16 	%rs102, %rs101, 1;
	mul.hi.u16 	%rs103, %rs102, -28743;
	shr.u16 	%rs104, %rs103, 5;
	mul.lo.s16 	%rs105, %rs104, 114;
	sub.s16 	%rs106, %rs101, %rs105;
	add.s16 	%rs7, %rs106, -113;
	cvt.u32.u16 	%r261, %rs106;
	mul.wide.u16 	%r262, %rs104, 12544;
	add.s16 	%rs107, %rs58, 8;
	shr.u16 	%rs108, %rs107, 1;
	mul.hi.u16 	%rs109, %rs108, -28743;
	shr.u16 	%rs110, %rs109, 5;
	mul.lo.s16 	%rs111, %rs110, 114;
	sub.s16 	%rs112, %rs107, %rs111;
	add.s16 	%rs8, %rs112, -113;
	cvt.u32.u16 	%r263, %rs112;
	mul.wide.u16 	%r264, %rs110, 12544;
	add.s16 	%rs113, %rs58, 9;
	shr.u16 	%rs114, %rs113, 1;
	mul.hi.u16 	%rs115, %rs114, -28743;
	shr.u16 	%rs116, %rs115, 5;
	mul.lo.s16 	%rs117, %rs116, 114;
	sub.s16 	%rs118, %rs113, %rs117;
	add.s16 	%rs9, %rs118, -113;
	cvt.u32.u16 	%r265, %rs118;
	mul.wide.u16 	%r266, %rs116, 12544;
	add.s16 	%rs119, %rs58, 10;
	shr.u16 	%rs120, %rs119, 1;
	mul.hi.u16 	%rs121, %rs120, -28743;
	shr.u16 	%rs122, %rs121, 5;
	mul.lo.s16 	%rs123, %rs122, 114;
	sub.s16 	%rs124, %rs119, %rs123;
	add.s16 	%rs10, %rs124, -113;
	cvt.u32.u16 	%r267, %rs124;
	mul.wide.u16 	%r268, %rs122, 12544;
	add.s16 	%rs125, %rs58, 11;
	shr.u16 	%rs126, %rs125, 1;
	mul.hi.u16 	%rs127, %rs126, -28743;
	shr.u16 	%rs128, %rs127, 5;
	mul.lo.s16 	%rs129, %rs128, 114;
	sub.s16 	%rs130, %rs125, %rs129;
	add.s16 	%rs11, %rs130, -113;
	cvt.u32.u16 	%r269, %rs130;
	mul.wide.u16 	%r270, %rs128, 12544;
	add.s16 	%rs131, %rs58, 12;
	shr.u16 	%rs132, %rs131, 1;
	mul.hi.u16 	%rs133, %rs132, -28743;
	shr.u16 	%rs134, %rs133, 5;
	mul.lo.s16 	%rs135, %rs134, 114;
	sub.s16 	%rs136, %rs131, %rs135;
	add.s16 	%rs12, %rs136, -113;
	cvt.u32.u16 	%r271, %rs136;
	mul.wide.u16 	%r272, %rs134, 12544;
	add.s16 	%rs137, %rs58, 13;
	shr.u16 	%rs138, %rs137, 1;
	mul.hi.u16 	%rs139, %rs138, -28743;
	shr.u16 	%rs140, %rs139, 5;
	mul.lo.s16 	%rs141, %rs140, 114;
	sub.s16 	%rs142, %rs137, %rs141;
	add.s16 	%rs13, %rs142, -113;
	cvt.u32.u16 	%r273, %rs142;
	mul.wide.u16 	%r274, %rs140, 12544;
	add.s16 	%rs143, %rs58, 14;
	shr.u16 	%rs144, %rs143, 1;
	mul.hi.u16 	%rs145, %rs144, -28743;
	shr.u16 	%rs146, %rs145, 5;
	mul.lo.s16 	%rs147, %rs146, 114;
	sub.s16 	%rs148, %rs143, %rs147;
	add.s16 	%rs14, %rs148, -113;
	cvt.u32.u16 	%r275, %rs148;
	mul.wide.u16 	%r276, %rs146, 12544;
	add.s16 	%rs149, %rs58, 15;
	shr.u16 	%rs150, %rs149, 1;
	mul.hi.u16 	%rs151, %rs150, -28743;
	shr.u16 	%rs152, %rs151, 5;
	mul.lo.s16 	%rs153, %rs152, 114;
	sub.s16 	%rs154, %rs149, %rs153;
	add.s16 	%rs15, %rs154, -113;
	cvt.u32.u16 	%r277, %rs154;
	mul.wide.u16 	%r278, %rs152, 12544;
	add.s16 	%rs155, %rs58, 16;
	shr.u16 	%rs156, %rs155, 1;
	mul.hi.u16 	%rs157, %rs156, -28743;
	shr.u16 	%rs158, %rs157, 5;
	mul.lo.s16 	%rs159, %rs158, 114;
	sub.s16 	%rs160, %rs155, %rs159;
	add.s16 	%rs16, %rs160, -113;
	cvt.u32.u16 	%r279, %rs160;
	mul.wide.u16 	%r280, %rs158, 12544;
	add.s16 	%rs161, %rs58, 17;
	shr.u16 	%rs162, %rs161, 1;
	mul.hi.u16 	%rs163, %rs162, -28743;
	shr.u16 	%rs164, %rs163, 5;
	mul.lo.s16 	%rs165, %rs164, 114;
	sub.s16 	%rs166, %rs161, %rs165;
	add.s16 	%rs17, %rs166, -113;
	cvt.u32.u16 	%r281, %rs166;
	mul.wide.u16 	%r282, %rs164, 12544;
	add.s16 	%rs167, %rs58, 18;
	shr.u16 	%rs168, %rs167, 1;
	mul.hi.u16 	%rs169, %rs168, -28743;
	shr.u16 	%rs170, %rs169, 5;
	mul.lo.s16 	%rs171, %rs170, 114;
	sub.s16 	%rs172, %rs167, %rs171;
	add.s16 	%rs18, %rs172, -113;
	cvt.u32.u16 	%r283, %rs172;
	mul.wide.u16 	%r284, %rs170, 12544;
	add.s16 	%rs173, %rs58, 19;
	shr.u16 	%rs174, %rs173, 1;
	mul.hi.u16 	%rs175, %rs174, -28743;
	shr.u16 	%rs176, %rs175, 5;
	mul.lo.s16 	%rs177, %rs176, 114;
	sub.s16 	%rs178, %rs173, %rs177;
	add.s16 	%rs19, %rs178, -113;
	cvt.u32.u16 	%r285, %rs178;
	mul.wide.u16 	%r286, %rs176, 12544;
	add.s16 	%rs179, %rs58, 20;
	shr.u16 	%rs180, %rs179, 1;
	mul.hi.u16 	%rs181, %rs180, -28743;
	shr.u16 	%rs182, %rs181, 5;
	mul.lo.s16 	%rs183, %rs182, 114;
	sub.s16 	%rs184, %rs179, %rs183;
	add.s16 	%rs20, %rs184, -113;
	cvt.u32.u16 	%r287, %rs184;
	mul.wide.u16 	%r288, %rs182, 12544;
	add.s16 	%rs185, %rs58, 21;
	shr.u16 	%rs186, %rs185, 1;
	mul.hi.u16 	%rs187, %rs186, -28743;
	shr.u16 	%rs188, %rs187, 5;
	mul.lo.s16 	%rs189, %rs188, 114;
	sub.s16 	%rs190, %rs185, %rs189;
	add.s16 	%rs21, %rs190, -113;
	cvt.u32.u16 	%r289, %rs190;
	mul.wide.u16 	%r290, %rs188, 12544;
	add.s16 	%rs191, %rs58, 22;
	shr.u16 	%rs192, %rs191, 1;
	mul.hi.u16 	%rs193, %rs192, -28743;
	shr.u16 	%rs194, %rs193, 5;
	mul.lo.s16 	%rs195, %rs194, 114;
	sub.s16 	%rs196, %rs191, %rs195;
	add.s16 	%rs22, %rs196, -113;
	cvt.u32.u16 	%r291, %rs196;
	mul.wide.u16 	%r292, %rs194, 12544;
	add.s16 	%rs197, %rs58, 23;
	shr.u16 	%rs198, %rs197, 1;
	mul.hi.u16 	%rs199, %rs198, -28743;
	shr.u16 	%rs200, %rs199, 5;
	mul.lo.s16 	%rs201, %rs200, 114;
	sub.s16 	%rs202, %rs197, %rs201;
	add.s16 	%rs23, %rs202, -113;
	cvt.u32.u16 	%r293, %rs202;
	mul.wide.u16 	%r294, %rs200, 12544;
	add.s16 	%rs203, %rs58, 24;
	shr.u16 	%rs204, %rs203, 1;
	mul.hi.u16 	%rs205, %rs204, -28743;
	shr.u16 	%rs206, %rs205, 5;
	mul.lo.s16 	%rs207, %rs206, 114;
	sub.s16 	%rs208, %rs203, %rs207;
	add.s16 	%rs24, %rs208, -113;
	cvt.u32.u16 	%r295, %rs208;
	mul.wide.u16 	%r296, %rs206, 12544;
	add.s16 	%rs209, %rs58, 25;
	shr.u16 	%rs210, %rs209, 1;
	mul.hi.u16 	%rs211, %rs210, -28743;
	shr.u16 	%rs212, %rs211, 5;
	mul.lo.s16 	%rs213, %rs212, 114;
	sub.s16 	%rs214, %rs209, %rs213;
	add.s16 	%rs25, %rs214, -113;
	cvt.u32.u16 	%r297, %rs214;
	mul.wide.u16 	%r298, %rs212, 12544;
	add.s16 	%rs215, %rs58, 26;
	shr.u16 	%rs216, %rs215, 1;
	mul.hi.u16 	%rs217, %rs216, -28743;
	shr.u16 	%rs218, %rs217, 5;
	mul.lo.s16 	%rs219, %rs218, 114;
	sub.s16 	%rs220, %rs215, %rs219;
	add.s16 	%rs26, %rs220, -113;
	cvt.u32.u16 	%r299, %rs220;
	mul.wide.u16 	%r300, %rs218, 12544;
	add.s16 	%rs221, %rs58, 27;
	shr.u16 	%rs222, %rs221, 1;
	mul.hi.u16 	%rs223, %rs222, -28743;
	shr.u16 	%rs224, %rs223, 5;
	mul.lo.s16 	%rs225, %rs224, 114;
	sub.s16 	%rs226, %rs221, %rs225;
	add.s16 	%rs27, %rs226, -113;
	cvt.u32.u16 	%r301, %rs226;
	mul.wide.u16 	%r302, %rs224, 12544;
	add.s16 	%rs227, %rs58, 28;
	shr.u16 	%rs228, %rs227, 1;
	mul.hi.u16 	%rs229, %rs228, -28743;
	shr.u16 	%rs230, %rs229, 5;
	mul.lo.s16 	%rs231, %rs230, 114;
	sub.s16 	%rs232, %rs227, %rs231;
	add.s16 	%rs28, %rs232, -113;
	cvt.u32.u16 	%r303, %rs232;
	mul.wide.u16 	%r304, %rs230, 12544;
	add.s16 	%rs233, %rs58, 29;
	shr.u16 	%rs234, %rs233, 1;
	mul.hi.u16 	%rs235, %rs234, -28743;
	shr.u16 	%rs236, %rs235, 5;
	mul.lo.s16 	%rs237, %rs236, 114;
	sub.s16 	%rs238, %rs233, %rs237;
	add.s16 	%rs29, %rs238, -113;
	cvt.u32.u16 	%r305, %rs238;
	mul.wide.u16 	%r306, %rs236, 12544;
	add.s16 	%rs239, %rs58, 30;
	shr.u16 	%rs240, %rs239, 1;
	mul.hi.u16 	%rs241, %rs240, -28743;
	shr.u16 	%rs242, %rs241, 5;
	mul.lo.s16 	%rs243, %rs242, 114;
	sub.s16 	%rs244, %rs239, %rs243;
	add.s16 	%rs30, %rs244, -113;
	cvt.u32.u16 	%r307, %rs244;
	mul.wide.u16 	%r308, %rs242, 12544;
	add.s16 	%rs245, %rs58, 31;
	shr.u16 	%rs246, %rs245, 1;
	mul.hi.u16 	%rs247, %rs246, -28743;
	shr.u16 	%rs248, %rs247, 5;
	mul.lo.s16 	%rs249, %rs248, 114;
	sub.s16 	%rs250, %rs245, %rs249;
	add.s16 	%rs31, %rs250, -113;
	cvt.u32.u16 	%r309, %rs250;
	mul.wide.u16 	%r310, %rs248, 12544;
	add.s16 	%rs251, %rs58, 32;
	shr.u16 	%rs252, %rs251, 1;
	mul.hi.u16 	%rs253, %rs252, -28743;
	shr.u16 	%rs254, %rs253, 5;
	mul.lo.s16 	%rs255, %rs254, 114;
	sub.s16 	%rs256, %rs251, %rs255;
	add.s16 	%rs32, %rs256, -113;
	cvt.u32.u16 	%r311, %rs256;
	mul.wide.u16 	%r312, %rs254, 12544;
	add.s16 	%rs257, %rs58, 33;
	shr.u16 	%rs258, %rs257, 1;
	mul.hi.u16 	%rs259, %rs258, -28743;
	shr.u16 	%rs260, %rs259, 5;
	mul.lo.s16 	%rs261, %rs260, 114;
	sub.s16 	%rs262, %rs257, %rs261;
	add.s16 	%rs33, %rs262, -113;
	cvt.u32.u16 	%r313, %rs262;
	mul.wide.u16 	%r314, %rs260, 12544;
	add.s16 	%rs263, %rs58, 34;
	shr.u16 	%rs264, %rs263, 1;
	mul.hi.u16 	%rs265, %rs264, -28743;
	shr.u16 	%rs266, %rs265, 5;
	mul.lo.s16 	%rs267, %rs266, 114;
	sub.s16 	%rs268, %rs263, %rs267;
	add.s16 	%rs34, %rs268, -113;
	cvt.u32.u16 	%r315, %rs268;
	mul.wide.u16 	%r316, %rs266, 12544;
	add.s16 	%rs269, %rs58, 35;
	shr.u16 	%rs270, %rs269, 1;
	mul.hi.u16 	%rs271, %rs270, -28743;
	shr.u16 	%rs272, %rs271, 5;
	mul.lo.s16 	%rs273, %rs272, 114;
	sub.s16 	%rs274, %rs269, %rs273;
	add.s16 	%rs35, %rs274, -113;
	cvt.u32.u16 	%r317, %rs274;
	mul.wide.u16 	%r318, %rs272, 12544;
	add.s16 	%rs275, %rs58, 36;
	shr.u16 	%rs276, %rs275, 1;
	mul.hi.u16 	%rs277, %rs276, -28743;
	shr.u16 	%rs278, %rs277, 5;
	mul.lo.s16 	%rs279, %rs278, 114;
	sub.s16 	%rs280, %rs275, %rs279;
	add.s16 	%rs36, %rs280, -113;
	cvt.u32.u16 	%r319, %rs280;
	mul.wide.u16 	%r320, %rs278, 12544;
	add.s16 	%rs281, %rs58, 37;
	shr.u16 	%rs282, %rs281, 1;
	mul.hi.u16 	%rs283, %rs282, -28743;
	shr.u16 	%rs284, %rs283, 5;
	mul.lo.s16 	%rs285, %rs284, 114;
	sub.s16 	%rs286, %rs281, %rs285;
	add.s16 	%rs37, %rs286, -113;
	cvt.u32.u16 	%r321, %rs286;
	mul.wide.u16 	%r322, %rs284, 12544;
	add.s16 	%rs287, %rs58, 38;
	shr.u16 	%rs288, %rs287, 1;
	mul.hi.u16 	%rs289, %rs288, -28743;
	shr.u16 	%rs290, %rs289, 5;
	mul.lo.s16 	%rs291, %rs290, 114;
	sub.s16 	%rs292, %rs287, %rs291;
	add.s16 	%rs38, %rs292, -113;
	cvt.u32.u16 	%r323, %rs292;
	mul.wide.u16 	%r324, %rs290, 12544;
	add.s16 	%rs293, %rs58, 39;
	shr.u16 	%rs294, %rs293, 1;
	mul.hi.u16 	%rs295, %rs294, -28743;
	shr.u16 	%rs296, %rs295, 5;
	mul.lo.s16 	%rs297, %rs296, 114;
	sub.s16 	%rs298, %rs293, %rs297;
	add.s16 	%rs39, %rs298, -113;
	cvt.u32.u16 	%r325, %rs298;
	mul.wide.u16 	%r326, %rs296, 12544;
	add.s16 	%rs299, %rs58, 40;
	shr.u16 	%rs300, %rs299, 1;
	mul.hi.u16 	%rs301, %rs300, -28743;
	shr.u16 	%rs302, %rs301, 5;
	mul.lo.s16 	%rs303, %rs302, 114;
	sub.s16 	%rs304, %rs299, %rs303;
	add.s16 	%rs40, %rs304, -113;
	cvt.u32.u16 	%r327, %rs304;
	mul.wide.u16 	%r328, %rs302, 12544;
	add.s16 	%rs305, %rs58, 41;
	shr.u16 	%rs306, %rs305, 1;
	mul.hi.u16 	%rs307, %rs306, -28743;
	shr.u16 	%rs308, %rs307, 5;
	mul.lo.s16 	%rs309, %rs308, 114;
	sub.s16 	%rs310, %rs305, %rs309;
	add.s16 	%rs41, %rs310, -113;
	cvt.u32.u16 	%r329, %rs310;
	mul.wide.u16 	%r330, %rs308, 12544;
	add.s16 	%rs311, %rs58, 42;
	shr.u16 	%rs312, %rs311, 1;
	mul.hi.u16 	%rs313, %rs312, -28743;
	shr.u16 	%rs314, %rs313, 5;
	mul.lo.s16 	%rs315, %rs314, 114;
	sub.s16 	%rs316, %rs311, %rs315;
	add.s16 	%rs42, %rs316, -113;
	cvt.u32.u16 	%r331, %rs316;
	mul.wide.u16 	%r332, %rs314, 12544;
	add.s16 	%rs317, %rs58, 43;
	shr.u16 	%rs318, %rs317, 1;
	mul.hi.u16 	%rs319, %rs318, -28743;
	shr.u16 	%rs320, %rs319, 5;
	mul.lo.s16 	%rs321, %rs320, 114;
	sub.s16 	%rs322, %rs317, %rs321;
	add.s16 	%rs43, %rs322, -113;
	cvt.u32.u16 	%r333, %rs322;
	mul.wide.u16 	%r334, %rs320, 12544;
	add.s16 	%rs323, %rs58, 44;
	shr.u16 	%rs324, %rs323, 1;
	mul.hi.u16 	%rs325, %rs324, -28743;
	shr.u16 	%rs326, %rs325, 5;
	mul.lo.s16 	%rs327, %rs326, 114;
	sub.s16 	%rs328, %rs323, %rs327;
	add.s16 	%rs44, %rs328, -113;
	cvt.u32.u16 	%r335, %rs328;
	mul.wide.u16 	%r336, %rs326, 12544;
	add.s16 	%rs329, %rs58, 45;
	shr.u16 	%rs330, %rs329, 1;
	mul.hi.u16 	%rs331, %rs330, -28743;
	shr.u16 	%rs332, %rs331, 5;
	mul.lo.s16 	%rs333, %rs332, 114;
	sub.s16 	%rs334, %rs329, %rs333;
	add.s16 	%rs45, %rs334, -113;
	cvt.u32.u16 	%r337, %rs334;
	mul.wide.u16 	%r338, %rs332, 12544;
	add.s16 	%rs335, %rs58, 46;
	shr.u16 	%rs336, %rs335, 1;
	mul.hi.u16 	%rs337, %rs336, -28743;
	shr.u16 	%rs338, %rs337, 5;
	mul.lo.s16 	%rs339, %rs338, 114;
	sub.s16 	%rs340, %rs335, %rs339;
	add.s16 	%rs46, %rs340, -113;
	cvt.u32.u16 	%r339, %rs340;
	mul.wide.u16 	%r340, %rs338, 12544;
	add.s16 	%rs341, %rs58, 47;
	shr.u16 	%rs342, %rs341, 1;
	mul.hi.u16 	%rs343, %rs342, -28743;
	shr.u16 	%rs344, %rs343, 5;
	mul.lo.s16 	%rs345, %rs344, 114;
	sub.s16 	%rs346, %rs341, %rs345;
	add.s16 	%rs47, %rs346, -113;
	cvt.u32.u16 	%r341, %rs346;
	mul.wide.u16 	%r342, %rs344, 12544;
	add.s16 	%rs347, %rs58, 48;
	shr.u16 	%rs348, %rs347, 1;
	mul.hi.u16 	%rs349, %rs348, -28743;
	shr.u16 	%rs350, %rs349, 5;
	mul.lo.s16 	%rs351, %rs350, 114;
	sub.s16 	%rs352, %rs347, %rs351;
	add.s16 	%rs48, %rs352, -113;
	cvt.u32.u16 	%r343, %rs352;
	mul.wide.u16 	%r344, %rs350, 12544;
	add.s16 	%rs353, %rs58, 49;
	shr.u16 	%rs354, %rs353, 1;
	mul.hi.u16 	%rs355, %rs354, -28743;
	shr.u16 	%rs356, %rs355, 5;
	mul.lo.s16 	%rs357, %rs356, 114;
	sub.s16 	%rs358, %rs353, %rs357;
	add.s16 	%rs49, %rs358, -113;
	cvt.u32.u16 	%r345, %rs358;
	mul.wide.u16 	%r346, %rs356, 12544;
	add.s16 	%rs359, %rs58, 50;
	shr.u16 	%rs360, %rs359, 1;
	mul.hi.u16 	%rs361, %rs360, -28743;
	shr.u16 	%rs362, %rs361, 5;
	mul.lo.s16 	%rs363, %rs362, 114;
	sub.s16 	%rs364, %rs359, %rs363;
	add.s16 	%rs50, %rs364, -113;
	cvt.u32.u16 	%r347, %rs364;
	mul.wide.u16 	%r348, %rs362, 12544;
	add.s16 	%rs365, %rs58, 51;
	shr.u16 	%rs366, %rs365, 1;
	mul.hi.u16 	%rs367, %rs366, -28743;
	shr.u16 	%rs368, %rs367, 5;
	mul.lo.s16 	%rs369, %rs368, 114;
	sub.s16 	%rs370, %rs365, %rs369;
	add.s16 	%rs51, %rs370, -113;
	cvt.u32.u16 	%r349, %rs370;
	mul.wide.u16 	%r350, %rs368, 12544;
	add.s16 	%rs371, %rs58, 52;
	shr.u16 	%rs372, %rs371, 1;
	mul.hi.u16 	%rs373, %rs372, -28743;
	shr.u16 	%rs374, %rs373, 5;
	mul.lo.s16 	%rs375, %rs374, 114;
	sub.s16 	%rs376, %rs371, %rs375;
	add.s16 	%rs52, %rs376, -113;
	cvt.u32.u16 	%r351, %rs376;
	mul.wide.u16 	%r352, %rs374, 12544;
	add.s16 	%rs377, %rs58, 53;
	shr.u16 	%rs378, %rs377, 1;
	mul.hi.u16 	%rs379, %rs378, -28743;
	shr.u16 	%rs380, %rs379, 5;
	mul.lo.s16 	%rs381, %rs380, 114;
	sub.s16 	%rs382, %rs377, %rs381;
	add.s16 	%rs53, %rs382, -113;
	cvt.u32.u16 	%r353, %rs382;
	mul.wide.u16 	%r354, %rs380, 12544;
	add.s16 	%rs383, %rs58, 54;
	shr.u16 	%rs384, %rs383, 1;
	mul.hi.u16 	%rs385, %rs384, -28743;
	shr.u16 	%rs386, %rs385, 5;
	mul.lo.s16 	%rs387, %rs386, 114;
	sub.s16 	%rs388, %rs383, %rs387;
	add.s16 	%rs54, %rs388, -113;
	cvt.u32.u16 	%r355, %rs388;
	mul.wide.u16 	%r356, %rs386, 12544;
	add.s16 	%rs389, %rs58, 55;
	shr.u16 	%rs390, %rs389, 1;
	mul.hi.u16 	%rs391, %rs390, -28743;
	shr.u16 	%rs392, %rs391, 5;
	mul.lo.s16 	%rs393, %rs392, 114;
	sub.s16 	%rs394, %rs389, %rs393;
	add.s16 	%rs55, %rs394, -113;
	cvt.u32.u16 	%r357, %rs394;
	mul.wide.u16 	%r358, %rs392, 12544;
	add.s16 	%rs395, %rs58, 56;
	shr.u16 	%rs396, %rs395, 1;
	mul.hi.u16 	%rs397, %rs396, -28743;
	shr.u16 	%rs398, %rs397, 5;
	mul.lo.s16 	%rs399, %rs398, 114;
	sub.s16 	%rs400, %rs395, %rs399;
	add.s16 	%rs56, %rs400, -113;
	cvt.u32.u16 	%r359, %rs400;
	mul.wide.u16 	%r360, %rs398, 12544;
	add.s32 	%r361, %r246, %r360;
	mul.lo.s32 	%r362, %r243, 112;
	add.s32 	%r363, %r361, %r362;
	add.s32 	%r1, %r363, %r359;
	add.s32 	%r364, %r246, %r358;
	add.s32 	%r365, %r364, %r362;
	add.s32 	%r2, %r365, %r357;
	add.s32 	%r366, %r246, %r356;
	add.s32 	%r367, %r366, %r362;
	add.s32 	%r3, %r367, %r355;
	add.s32 	%r368, %r246, %r354;
	add.s32 	%r369, %r368, %r362;
	add.s32 	%r4, %r369, %r353;
	add.s32 	%r370, %r246, %r352;
	add.s32 	%r371, %r370, %r362;
	add.s32 	%r5, %r371, %r351;
	add.s32 	%r372, %r246, %r350;
	add.s32 	%r373, %r372, %r362;
	add.s32 	%r6, %r373, %r349;
	add.s32 	%r374, %r246, %r348;
	add.s32 	%r375, %r374, %r362;
	add.s32 	%r7, %r375, %r347;
	add.s32 	%r376, %r246, %r346;
	add.s32 	%r377, %r376, %r362;
	add.s32 	%r8, %r377, %r345;
	add.s32 	%r378, %r246, %r344;
	add.s32 	%r379, %r378, %r362;
	add.s32 	%r9, %r379, %r343;
	add.s32 	%r380, %r246, %r342;
	add.s32 	%r381, %r380, %r362;
	add.s32 	%r10, %r381, %r341;
	add.s32 	%r382, %r246, %r340;
	add.s32 	%r383, %r382, %r362;
	add.s32 	%r11, %r383, %r339;
	add.s32 	%r384, %r246, %r338;
	add.s32 	%r385, %r384, %r362;
	add.s32 	%r12, %r385, %r337;
	add.s32 	%r386, %r246, %r336;
	add.s32 	%r387, %r386, %r362;
	add.s32 	%r13, %r387, %r335;
	add.s32 	%r388, %r246, %r334;
	add.s32 	%r389, %r388, %r362;
	add.s32 	%r14, %r389, %r333;
	add.s32 	%r390, %r246, %r332;
	add.s32 	%r391, %r390, %r362;
	add.s32 	%r15, %r391, %r331;
	add.s32 	%r392, %r246, %r330;
	add.s32 	%r393, %r392, %r362;
	add.s32 	%r16, %r393, %r329;
	add.s32 	%r394, %r246, %r328;
	add.s32 	%r395, %r394, %r362;
	add.s32 	%r17, %r395, %r327;
	add.s32 	%r396, %r246, %r326;
	add.s32 	%r397, %r396, %r362;
	add.s32 	%r18, %r397, %r325;
	add.s32 	%r398, %r246, %r324;
	add.s32 	%r399, %r398, %r362;
	add.s32 	%r19, %r399, %r323;
	add.s32 	%r400, %r246, %r322;
	add.s32 	%r401, %r400, %r362;
	add.s32 	%r20, %r401, %r321;
	add.s32 	%r402, %r246, %r320;
	add.s32 	%r403, %r402, %r362;
	add.s32 	%r21, %r403, %r319;
	add.s32 	%r404, %r246, %r318;
	add.s32 	%r405, %r404, %r362;
	add.s32 	%r22, %r405, %r317;
	add.s32 	%r406, %r246, %r316;
	add.s32 	%r407, %r406, %r362;
	add.s32 	%r23, %r407, %r315;
	add.s32 	%r408, %r246, %r314;
	add.s32 	%r409, %r408, %r362;
	add.s32 	%r24, %r409, %r313;
	add.s32 	%r410, %r246, %r312;
	add.s32 	%r411, %r410, %r362;
	add.s32 	%r25, %r411, %r311;
	add.s32 	%r412, %r246, %r310;
	add.s32 	%r413, %r412, %r362;
	add.s32 	%r26, %r413, %r309;
	add.s32 	%r414, %r246, %r308;
	add.s32 	%r415, %r414, %r362;
	add.s32 	%r27, %r415, %r307;
	add.s32 	%r416, %r246, %r306;
	add.s32 	%r417, %r416, %r362;
	add.s32 	%r28, %r417, %r305;
	add.s32 	%r418, %r246, %r304;
	add.s32 	%r419, %r418, %r362;
	add.s32 	%r29, %r419, %r303;
	add.s32 	%r420, %r246, %r302;
	add.s32 	%r421, %r420, %r362;
	add.s32 	%r30, %r421, %r301;
	add.s32 	%r422, %r246, %r300;
	add.s32 	%r423, %r422, %r362;
	add.s32 	%r31, %r423, %r299;
	add.s32 	%r424, %r246, %r298;
	add.s32 	%r425, %r424, %r362;
	add.s32 	%r32, %r425, %r297;
	add.s32 	%r426, %r246, %r296;
	add.s32 	%r427, %r426, %r362;
	add.s32 	%r33, %r427, %r295;
	add.s32 	%r428, %r246, %r294;
	add.s32 	%r429, %r428, %r362;
	add.s32 	%r34, %r429, %r293;
	add.s32 	%r430, %r246, %r292;
	add.s32 	%r431, %r430, %r362;
	add.s32 	%r35, %r431, %r291;
	add.s32 	%r432, %r246, %r290;
	add.s32 	%r433, %r432, %r362;
	add.s32 	%r36, %r433, %r289;
	add.s32 	%r434, %r246, %r288;
	add.s32 	%r435, %r434, %r362;
	add.s32 	%r37, %r435, %r287;
	add.s32 	%r436, %r246, %r286;
	add.s32 	%r437, %r436, %r362;
	add.s32 	%r38, %r437, %r285;
	add.s32 	%r438, %r246, %r284;
	add.s32 	%r439, %r438, %r362;
	add.s32 	%r39, %r439, %r283;
	add.s32 	%r440, %r246, %r282;
	add.s32 	%r441, %r440, %r362;
	add.s32 	%r40, %r441, %r281;
	add.s32 	%r442, %r246, %r280;
	add.s32 	%r443, %r442, %r362;
	add.s32 	%r41, %r443, %r279;
	add.s32 	%r444, %r246, %r278;
	add.s32 	%r445, %r444, %r362;
	add.s32 	%r42, %r445, %r277;
	add.s32 	%r446, %r246, %r276;
	add.s32 	%r447, %r446, %r362;
	add.s32 	%r43, %r447, %r275;
	add.s32 	%r448, %r246, %r274;
	add.s32 	%r449, %r448, %r362;
	add.s32 	%r44, %r449, %r273;
	add.s32 	%r450, %r246, %r272;
	add.s32 	%r451, %r450, %r362;
	add.s32 	%r45, %r451, %r271;
	add.s32 	%r452, %r246, %r270;
	add.s32 	%r453, %r452, %r362;
	add.s32 	%r46, %r453, %r269;
	add.s32 	%r454, %r246, %r268;
	add.s32 	%r455, %r454, %r362;
	add.s32 	%r47, %r455, %r267;
	add.s32 	%r456, %r246, %r266;
	add.s32 	%r457, %r456, %r362;
	add.s32 	%r48, %r457, %r265;
	add.s32 	%r458, %r246, %r264;
	add.s32 	%r459, %r458, %r362;
	add.s32 	%r49, %r459, %r263;
	add.s32 	%r460, %r246, %r262;
	add.s32 	%r461, %r460, %r362;
	add.s32 	%r50, %r461, %r261;
	add.s32 	%r462, %r246, %r260;
	add.s32 	%r463, %r462, %r362;
	add.s32 	%r51, %r463, %r259;
	add.s32 	%r464, %r246, %r258;
	add.s32 	%r465, %r464, %r362;
	add.s32 	%r52, %r465, %r257;
	add.s32 	%r466, %r246, %r256;
	add.s32 	%r467, %r466, %r362;
	add.s32 	%r53, %r467, %r255;
	add.s32 	%r468, %r246, %r254;
	add.s32 	%r469, %r468, %r362;
	add.s32 	%r54, %r469, %r253;
	add.s32 	%r470, %r246, %r252;
	add.s32 	%r471, %r470, %r362;
	add.s32 	%r55, %r471, %r251;
	add.s32 	%r472, %r246, %r250;
	add.s32 	%r473, %r472, %r362;
	add.s32 	%r56, %r473, %r249;
	add.s32 	%r474, %r246, %r248;
	add.s32 	%r475, %r474, %r362;
	add.s32 	%r57, %r475, %r247;
	mov.b32 	%r571, 0;
	mov.f32 	%f1201, 0f00000000;
	mov.f32 	%f1202, %f1201;
	mov.f32 	%f1203, %f1201;
	mov.f32 	%f1204, %f1201;
	mov.f32 	%f1205, %f1201;
	mov.f32 	%f1206, %f1201;
	mov.f32 	%f1207, %f1201;
	mov.f32 	%f1208, %f1201;
	mov.f32 	%f1209, %f1201;
	mov.f32 	%f1210, %f1201;
	mov.f32 	%f1211, %f1201;
	mov.f32 	%f1212, %f1201;
	mov.f32 	%f1213, %f1201;
	mov.f32 	%f1214, %f1201;
	mov.f32 	%f1215, %f1201;
	mov.f32 	%f1216, %f1201;
	mov.f32 	%f1217, %f1201;
	mov.f32 	%f1218, %f1201;
	mov.f32 	%f1219, %f1201;
	mov.f32 	%f1220, %f1201;
	mov.f32 	%f1221, %f1201;
	mov.f32 	%f1222, %f1201;
	mov.f32 	%f1223, %f1201;
	mov.f32 	%f1224, %f1201;
	mov.f32 	%f1225, %f1201;
	mov.f32 	%f1226, %f1201;
	mov.f32 	%f1227, %f1201;
	mov.f32 	%f1228, %f1201;
$L__BB6_1:
	mov.u32 	%r629, %ctaid.y;
	mul.lo.s32 	%r477, %r571, 100352;
	mov.u32 	%r478, %ctaid.z;
	mov.u32 	%r479, %tid.z;
	mul.lo.s32 	%r480, %r479, 288;
	mad.lo.s32 	%r481, %r478, 1152, %r480;
	mov.u32 	%r482, %tid.x;
	mad.lo.s32 	%r483, %r482, 18, %r481;
	mad.lo.s32 	%r630, %r571, 72, %r483;
	add.s32 	%r628, %r1, %r477;
	add.s32 	%r627, %r2, %r477;
	add.s32 	%r626, %r3, %r477;
	add.s32 	%r625, %r4, %r477;
	add.s32 	%r624, %r5, %r477;
	add.s32 	%r623, %r6, %r477;
	add.s32 	%r622, %r7, %r477;
	add.s32 	%r621, %r8, %r477;
	add.s32 	%r620, %r9, %r477;
	add.s32 	%r619, %r10, %r477;
	add.s32 	%r618, %r11, %r477;
	add.s32 	%r617, %r12, %r477;
	add.s32 	%r616, %r13, %r477;
	add.s32 	%r615, %r14, %r477;
	add.s32 	%r614, %r15, %r477;
	add.s32 	%r613, %r16, %r477;
	add.s32 	%r612, %r17, %r477;
	add.s32 	%r611, %r18, %r477;
	add.s32 	%r610, %r19, %r477;
	add.s32 	%r609, %r20, %r477;
	add.s32 	%r608, %r21, %r477;
	add.s32 	%r607, %r22, %r477;
	add.s32 	%r606, %r23, %r477;
	add.s32 	%r605, %r24, %r477;
	add.s32 	%r604, %r25, %r477;
	add.s32 	%r603, %r26, %r477;
	add.s32 	%r602, %r27, %r477;
	add.s32 	%r601, %r28, %r477;
	add.s32 	%r600, %r29, %r477;
	add.s32 	%r599, %r30, %r477;
	add.s32 	%r598, %r31, %r477;
	add.s32 	%r597, %r32, %r477;
	add.s32 	%r596, %r33, %r477;
	add.s32 	%r595, %r34, %r477;
	add.s32 	%r594, %r35, %r477;
	add.s32 	%r593, %r36, %r477;
	add.s32 	%r592, %r37, %r477;
	add.s32 	%r591, %r38, %r477;
	add.s32 	%r590, %r39, %r477;
	add.s32 	%r589, %r40, %r477;
	add.s32 	%r588, %r41, %r477;
	add.s32 	%r587, %r42, %r477;
	add.s32 	%r586, %r43, %r477;
	add.s32 	%r585, %r44, %r477;
	add.s32 	%r584, %r45, %r477;
	add.s32 	%r583, %r46, %r477;
	add.s32 	%r582, %r47, %r477;
	add.s32 	%r581, %r48, %r477;
	add.s32 	%r580, %r49, %r477;
	add.s32 	%r579, %r50, %r477;
	add.s32 	%r578, %r51, %r477;
	add.s32 	%r577, %r52, %r477;
	add.s32 	%r576, %r53, %r477;
	add.s32 	%r575, %r54, %r477;
	add.s32 	%r574, %r55, %r477;
	add.s32 	%r573, %r56, %r477;
	add.s32 	%r572, %r57, %r477;
	mov.b32 	%r631, 0;
$L__BB6_2:
	ld.param.u64 	%rd125, [conv_64_32_112_112_param_0];
	mov.u32 	%r484, %tid.z;
	mov.u32 	%r485, %tid.x;
	mul.lo.s32 	%r486, %r485, 57;
	mad.lo.s32 	%r487, %r484, 228, %r486;
	shl.b32 	%r488, %r487, 2;
	mov.u32 	%r489, _ZZ18conv_64_32_112_112E15pad_temp_shared;
	add.s32 	%r178, %r489, %r488;
	cvta.to.global.u64 	%rd1, %rd125;
	bar.sync 	0;
	mov.u32 	%r490, %ctaid.y;
	or.b32  	%r491, %r631, %r490;
	setp.eq.s32 	%p4, %r491, 0;
	setp.gt.u32 	%p5, %r629, 112;
	or.pred  	%p2, %p4, %p5;
	mov.f32 	%f1231, 0f00000000;
	@%p2 bra 	$L__BB6_120;
	setp.gt.u16 	%p6, %rs1, 111;
	mov.f32 	%f1229, 0f00000000;
	@%p6 bra 	$L__BB6_5;
	add.s32 	%r492, %r572, -113;
	mul.wide.s32 	%rd5, %r492, 4;
	add.s64 	%rd6, %rd1, %rd5;
	ld.global.nc.f32 	%f1229, [%rd6];
$L__BB6_5:
	setp.gt.u16 	%p7, %rs2, 111;
	st.shared.f32 	[%r178], %f1229;
	mov.f32 	%f1230, 0f00000000;
	@%p7 bra 	$L__BB6_7;
	add.s32 	%r493, %r573, -113;
	mul.wide.s32 	%rd7, %r493, 4;
	add.s64 	%rd8, %rd1, %rd7;
	ld.global.nc.f32 	%f1230, [%rd8];
$L__BB6_7:
	setp.lt.u16 	%p8, %rs3, -112;
	st.shared.f32 	[%r178+4], %f1230;
	mov.pred 	%p118, %p1;
	@%p8 bra 	$L__BB6_9;
	add.s32 	%r494, %r574, -113;
	mul.wide.s32 	%rd9, %r494, 4;
	add.s64 	%rd10, %rd1, %rd9;
	ld.global.nc.f32 	%f1231, [%rd10];
$L__BB6_9:
	st.shared.f32 	[%r178+8], %f1231;
	mov.f32 	%f1232, 0f00000000;
	@%p118 bra 	$L__BB6_11;
	add.s32 	%r496, %r575, -113;
	mul.wide.s32 	%rd11, %r496, 4;
	add.s64 	%rd12, %rd1, %rd11;
	ld.global.nc.f32 	%f1232, [%rd12];
$L__BB6_11:
	setp.lt.u16 	%p10, %rs4, -112;
	st.shared.f32 	[%r178+12], %f1232;
	or.pred  	%p11, %p2, %p10;
	mov.f32 	%f1233, 0f00000000;
	@%p11 bra 	$L__BB6_13;
	add.s32 	%r497, %r576, -113;
	mul.wide.s32 	%rd13, %r497, 4;
	add.s64 	%rd14, %rd1, %rd13;
	ld.global.nc.f32 	%f1233, [%rd14];
$L__BB6_13:
	setp.lt.u16 	%p12, %rs5, -112;
	st.shared.f32 	[%r178+16], %f1233;
	or.pred  	%p13, %p2, %p12;
	mov.f32 	%f1234, 0f00000000;
	@%p13 bra 	$L__BB6_15;
	add.s32 	%r498, %r577, -113;
	mul.wide.s32 	%rd15, %r498, 4;
	add.s64 	%rd16, %rd1, %rd15;
	ld.global.nc.f32 	%f1234, [%rd16];
$L__BB6_15:
	setp.lt.u16 	%p14, %rs6, -112;
	st.shared.f32 	[%r178+20], %f1234;
	or.pred  	%p15, %p2, %p14;
	mov.f32 	%f1235, 0f00000000;
	@%p15 bra 	$L__BB6_17;
	add.s32 	%r499, %r578, -113;
	mul.wide.s32 	%rd17, %r499, 4;
	add.s64 	%rd18, %rd1, %rd17;
	ld.global.nc.f32 	%f1235, [%rd18];
$L__BB6_17:
	setp.lt.u16 	%p16, %rs7, -112;
	st.shared.f32 	[%r178+24], %f1235;
	or.pred  	%p17, %p2, %p16;
	mov.f32 	%f1236, 0f00000000;
	@%p17 bra 	$L__BB6_19;
	add.s32 	%r500, %r579, -113;
	mul.wide.s32 	%rd19, %r500, 4;
	add.s64 	%rd20, %rd1, %rd19;
	ld.global.nc.f32 	%f1236, [%rd20];
$L__BB6_19:
	setp.lt.u16 	%p18, %rs8, -112;
	st.shared.f32 	[%r178+28], %f1236;
	or.pred  	%p19, %p2, %p18;
	mov.f32 	%f1237, 0f00000000;
	@%p19 bra 	$L__BB6_21;
	add.s32 	%r501, %r580, -113;
	mul.wide.s32 	%rd21, %r501, 4;
	add.s64 	%rd22, %rd1, %rd21;
	ld.global.nc.f32 	%f1237, [%rd22];
$L__BB6_21:
	setp.lt.u16 	%p20, %rs9, -112;
	st.shared.f32 	[%r178+32], %f1237;
	or.pred  	%p21, %p2, %p20;
	mov.f32 	%f1238, 0f00000000;
	@%p21 bra 	$L__BB6_23;
	add.s32 	%r502, %r581, -113;
	mul.wide.s32 	%rd23, %r502, 4;
	add.s64 	%rd24, %rd1, %rd23;
	ld.global.nc.f32 	%f1238, [%rd24];
$L__BB6_23:
	setp.lt.u16 	%p22, %rs10, -112;
	st.shared.f32 	[%r178+36], %f1238;
	or.pred  	%p23, %p2, %p22;
	mov.f32 	%f1239, 0f00000000;
	@%p23 bra 	$L__BB6_25;
	add.s32 	%r503, %r582, -113;
	mul.wide.s32 	%rd25, %r503, 4;
	add.s64 	%rd26, %rd1, %rd25;
	ld.global.nc.f32 	%f1239, [%rd26];
$L__BB6_25:
	setp.lt.u16 	%p24, %rs11, -112;
	st.shared.f32 	[%r178+40], %f1239;
	or.pred  	%p25, %p2, %p24;
	mov.f32 	%f1240, 0f00000000;
	@%p25 bra 	$L__BB6_27;
	add.s32 	%r504, %r583, -113;
	mul.wide.s32 	%rd27, %r504, 4;
	add.s64 	%rd28, %rd1, %rd27;
	ld.global.nc.f32 	%f1240, [%rd28];
$L__BB6_27:
	setp.lt.u16 	%p26, %rs12, -112;
	st.shared.f32 	[%r178+44], %f1240;
	or.pred  	%p27, %p2, %p26;
	mov.f32 	%f1241, 0f00000000;
	@%p27 bra 	$L__BB6_29;
	add.s32 	%r505, %r584, -113;
	mul.wide.s32 	%rd29, %r505, 4;
	add.s64 	%rd30, %rd1, %rd29;
	ld.global.nc.f32 	%f1241, [%rd30];
$L__BB6_29:
	setp.lt.u16 	%p28, %rs13, -112;
	st.shared.f32 	[%r178+48], %f1241;
	or.pred  	%p29, %p2, %p28;
	mov.f32 	%f1242, 0f00000000;
	@%p29 bra 	$L__BB6_31;
	add.s32 	%r506, %r585, -113;
	mul.wide.s32 	%rd31, %r506, 4;
	add.s64 	%rd32, %rd1, %rd31;
	ld.global.nc.f32 	%f1242, [%rd32];
$L__BB6_31:
	setp.lt.u16 	%p30, %rs14, -112;
	st.shared.f32 	[%r178+52], %f1242;
	or.pred  	%p31, %p2, %p30;
	mov.f32 	%f1243, 0f00000000;
	@%p31 bra 	$L__BB6_33;
	add.s32 	%r507, %r586, -113;
	mul.wide.s32 	%rd33, %r507, 4;
	add.s64 	%rd34, %rd1, %rd33;
	ld.global.nc.f32 	%f1243, [%rd34];
$L__BB6_33:
	setp.lt.u16 	%p32, %rs15, -112;
	st.shared.f32 	[%r178+56], %f1243;
	or.pred  	%p33, %p2, %p32;
	mov.f32 	%f1244, 0f00000000;
	@%p33 bra 	$L__BB6_35;
	add.s32 	%r508, %r587, -113;
	mul.wide.s32 	%rd35, %r508, 4;
	add.s64 	%rd36, %rd1, %rd35;
	ld.global.nc.f32 	%f1244, [%rd36];
$L__BB6_35:
	setp.lt.u16 	%p34, %rs16, -112;
	st.shared.f32 	[%r178+60], %f1244;
	or.pred  	%p35, %p2, %p34;
	mov.f32 	%f1245, 0f00000000;
	@%p35 bra 	$L__BB6_37;
	add.s32 	%r509, %r588, -113;
	mul.wide.s32 	%rd37, %r509, 4;
	add.s64 	%rd38, %rd1, %rd37;
	ld.global.nc.f32 	%f1245, [%rd38];
$L__BB6_37:
	setp.lt.u16 	%p36, %rs17, -112;
	st.shared.f32 	[%r178+64], %f1245;
	or.pred  	%p37, %p2, %p36;
	mov.f32 	%f1246, 0f00000000;
	@%p37 bra 	$L__BB6_39;
	add.s32 	%r510, %r589, -113;
	mul.wide.s32 	%rd39, %r510, 4;
	add.s64 	%rd40, %rd1, %rd39;
	ld.global.nc.f32 	%f1246, [%rd40];
$L__BB6_39:
	setp.lt.u16 	%p38, %rs18, -112;
	st.shared.f32 	[%r178+68], %f1246;
	or.pred  	%p39, %p2, %p38;
	mov.f32 	%f1247, 0f00000000;
	@%p39 bra 	$L__BB6_41;
	add.s32 	%r511, %r590, -113;
	mul.wide.s32 	%rd41, %r511, 4;
	add.s64 	%rd42, %rd1, %rd41;
	ld.global.nc.f32 	%f1247, [%rd42];
$L__BB6_41:
	setp.lt.u16 	%p40, %rs19, -112;
	st.shared.f32 	[%r178+72], %f1247;
	or.pred  	%p41, %p2, %p40;
	mov.f32 	%f1248, 0f00000000;
	@%p41 bra 	$L__BB6_43;
	add.s32 	%r512, %r591, -113;
	mul.wide.s32 	%rd43, %r512, 4;
	add.s64 	%rd44, %rd1, %rd43;
	ld.global.nc.f32 	%f1248, [%rd44];
$L__BB6_43:
	setp.lt.u16 	%p42, %rs20, -112;
	st.shared.f32 	[%r178+76], %f1248;
	or.pred  	%p43, %p2, %p42;
	mov.f32 	%f1249, 0f00000000;
	@%p43 bra 	$L__BB6_45;
	add.s32 	%r513, %r592, -113;
	mul.wide.s32 	%rd45, %r513, 4;
	add.s64 	%rd46, %rd1, %rd45;
	ld.global.nc.f32 	%f1249, [%rd46];
$L__BB6_45:
	setp.lt.u16 	%p44, %rs21, -112;
	st.shared.f32 	[%r178+80], %f1249;
	or.pred  	%p45, %p2, %p44;
	mov.f32 	%f1250, 0f00000000;
	@%p45 bra 	$L__BB6_47;
	add.s32 	%r514, %r593, -113;
	mul.wide.s32 	%rd47, %r514, 4;
	add.s64 	%rd48, %rd1, %rd47;
	ld.global.nc.f32 	%f1250, [%rd48];
$L__BB6_47:
	setp.lt.u16 	%p46, %rs22, -112;
	st.shared.f32 	[%r178+84], %f1250;
	or.pred  	%p47, %p2, %p46;
	mov.f32 	%f1251, 0f00000000;
	@%p47 bra 	$L__BB6_49;
	add.s32 	%r515, %r594, -113;
	mul.wide.s32 	%rd49, %r515, 4;
	add.s64 	%rd50, %rd1, %rd49;
	ld.global.nc.f32 	%f1251, [%rd50];
$L__BB6_49:
	setp.lt.u16 	%p48, %rs23, -112;
	st.shared.f32 	[%r178+88], %f1251;
	or.pred  	%p49, %p2, %p48;
	mov.f32 	%f1252, 0f00000000;
	@%p49 bra 	$L__BB6_51;
	add.s32 	%r516, %r595, -113;
	mul.wide.s32 	%rd51, %r516, 4;
	add.s64 	%rd52, %rd1, %rd51;
	ld.global.nc.f32 	%f1252, [%rd52];
$L__BB6_51:
	setp.lt.u16 	%p50, %rs24, -112;
	st.shared.f32 	[%r178+92], %f1252;
	or.pred  	%p51, %p2, %p50;
	mov.f32 	%f1253, 0f00000000;
	@%p51 bra 	$L__BB6_53;
	add.s32 	%r517, %r596, -113;
	mul.wide.s32 	%rd53, %r517, 4;
	add.s64 	%rd54, %rd1, %rd53;
	ld.global.nc.f32 	%f1253, [%rd54];
$L__BB6_53:
	setp.lt.u16 	%p52, %rs25, -112;
	st.shared.f32 	[%r178+96], %f1253;
	or.pred  	%p53, %p2, %p52;
	mov.f32 	%f1254, 0f00000000;
	@%p53 bra 	$L__BB6_55;
	add.s32 	%r518, %r597, -113;
	mul.wide.s32 	%rd55, %r518, 4;
	add.s64 	%rd56, %rd1, %rd55;
	ld.global.nc.f32 	%f1254, [%rd56];
$L__BB6_55:
	setp.lt.u16 	%p54, %rs26, -112;
	st.shared.f32 	[%r178+100], %f1254;
	or.pred  	%p55, %p2, %p54;
	mov.f32 	%f1255, 0f00000000;
	@%p55 bra 	$L__BB6_57;
	add.s32 	%r519, %r598, -113;
	mul.wide.s32 	%rd57, %r519, 4;
	add.s64 	%rd58, %rd1, %rd57;
	ld.global.nc.f32 	%f1255, [%rd58];
$L__BB6_57:
	setp.lt.u16 	%p56, %rs27, -112;
	st.shared.f32 	[%r178+104], %f1255;
	or.pred  	%p57, %p2, %p56;
	mov.f32 	%f1256, 0f00000000;
	@%p57 bra 	$L__BB6_59;
	add.s32 	%r520, %r599, -113;
	mul.wide.s32 	%rd59, %r520, 4;
	add.s64 	%rd60, %rd1, %rd59;
	ld.global.nc.f32 	%f1256, [%rd60];
$L__BB6_59:
	setp.lt.u16 	%p58, %rs28, -112;
	st.shared.f32 	[%r178+108], %f1256;
	or.pred  	%p59, %p2, %p58;
	mov.f32 	%f1257, 0f00000000;
	@%p59 bra 	$L__BB6_61;
	add.s32 	%r521, %r600, -113;
	mul.wide.s32 	%rd61, %r521, 4;
	add.s64 	%rd62, %rd1, %rd61;
	ld.global.nc.f32 	%f1257, [%rd62];
$L__BB6_61:
	setp.lt.u16 	%p60, %rs29, -112;
	st.shared.f32 	[%r178+112], %f1257;
	or.pred  	%p61, %p2, %p60;
	mov.f32 	%f1258, 0f00000000;
	@%p61 bra 	$L__BB6_63;
	add.s32 	%r522, %r601, -113;
	mul.wide.s32 	%rd63, %r522, 4;
	add.s64 	%rd64, %rd1, %rd63;
	ld.global.nc.f32 	%f1258, [%rd64];
$L__BB6_63:
	setp.lt.u16 	%p62, %rs30, -112;
	st.shared.f32 	[%r178+116], %f1258;
	or.pred  	%p63, %p2, %p62;
	mov.f32 	%f1259, 0f00000000;
	@%p63 bra 	$L__BB6_65;
	add.s32 	%r523, %r602, -113;
	mul.wide.s32 	%rd65, %r523, 4;
	add.s64 	%rd66, %rd1, %rd65;
	ld.global.nc.f32 	%f1259, [%rd66];
$L__BB6_65:
	setp.lt.u16 	%p64, %rs31, -112;
	st.shared.f32 	[%r178+120], %f1259;
	or.pred  	%p65, %p2, %p64;
	mov.f32 	%f1260, 0f00000000;
	@%p65 bra 	$L__BB6_67;
	add.s32 	%r524, %r603, -113;
	mul.wide.s32 	%rd67, %r524, 4;
	add.s64 	%rd68, %rd1, %rd67;
	ld.global.nc.f32 	%f1260, [%rd68];
$L__BB6_67:
	setp.lt.u16 	%p66, %rs32, -112;
	st.shared.f32 	[%r178+124], %f1260;
	or.pred  	%p67, %p2, %p66;
	mov.f32 	%f1261, 0f00000000;
	@%p67 bra 	$L__BB6_69;
	add.s32 	%r525, %r604, -113;
	mul.wide.s32 	%rd69, %r525, 4;
	add.s64 	%rd70, %rd1, %rd69;
	ld.global.nc.f32 	%f1261, [%rd70];
$L__BB6_69:
	setp.lt.u16 	%p68, %rs33, -112;
	st.shared.f32 	[%r178+128], %f1261;
	or.pred  	%p69, %p2, %p68;
	mov.f32 	%f1262, 0f00000000;
	@%p69 bra 	$L__BB6_71;
	add.s32 	%r526, %r605, -113;
	mul.wide.s32 	%rd71, %r526, 4;
	add.s64 	%rd72, %rd1, %rd71;
	ld.global.nc.f32 	%f1262, [%rd72];
$L__BB6_71:
	setp.lt.u16 	%p70, %rs34, -112;
	st.shared.f32 	[%r178+132], %f1262;
	or.pred  	%p71, %p2, %p70;
	mov.f32 	%f1263, 0f00000000;
	@%p71 bra 	$L__BB6_73;
	add.s32 	%r527, %r606, -113;
	mul.wide.s32 	%rd73, %r527, 4;
	add.s64 	%rd74, %rd1, %rd73;
	ld.global.nc.f32 	%f1263, [%rd74];
$L__BB6_73:
	setp.lt.u16 	%p72, %rs35, -112;
	st.shared.f32 	[%r178+136], %f1263;
	or.pred  	%p73, %p2, %p72;
	mov.f32 	%f1264, 0f00000000;
	@%p73 bra 	$L__BB6_75;
	add.s32 	%r528, %r607, -113;
	mul.wide.s32 	%rd75, %r528, 4;
	add.s64 	%rd76, %rd1, %rd75;
	ld.global.nc.f32 	%f1264, [%rd76];
$L__BB6_75:
	setp.lt.u16 	%p74, %rs36, -112;
	st.shared.f32 	[%r178+140], %f1264;
	or.pred  	%p75, %p2, %p74;
	mov.f32 	%f1265, 0f00000000;
	@%p75 bra 	$L__BB6_77;
	add.s32 	%r529, %r608, -113;
	mul.wide.s32 	%rd77, %r529, 4;
	add.s64 	%rd78, %rd1, %rd77;
	ld.global.nc.f32 	%f1265, [%rd78];
$L__BB6_77:
	setp.lt.u16 	%p76, %rs37, -112;
	st.shared.f32 	[%r178+144], %f1265;
	or.pred  	%p77, %p2, %p76;
	mov.f32 	%f1266, 0f00000000;
	@%p77 bra 	$L__BB6_79;
	add.s32 	%r530, %r609, -113;
	mul.wide.s32 	%rd79, %r530, 4;
	add.s64 	%rd80, %rd1, %rd79;
	ld.global.nc.f32 	%f1266, [%rd80];
$L__BB6_79:
	setp.lt.u16 	%p78, %rs38, -112;
	st.shared.f32 	[%r178+148], %f1266;
	or.pred  	%p79, %p2, %p78;
	mov.f32 	%f1267, 0f00000000;
	@%p79 bra 	$L__BB6_81;
	add.s32 	%r531, %r610, -113;
	mul.wide.s32 	%rd81, %r531, 4;
	add.s64 	%rd82, %rd1, %rd81;
	ld.global.nc.f32 	%f1267, [%rd82];
$L__BB6_81:
	setp.lt.u16 	%p80, %rs39, -112;
	st.shared.f32 	[%r178+152], %f1267;
	or.pred  	%p81, %p2, %p80;
	mov.f32 	%f1268, 0f00000000;
	@%p81 bra 	$L__BB6_83;
	add.s32 	%r532, %r611, -113;
	mul.wide.s32 	%rd83, %r532, 4;
	add.s64 	%rd84, %rd1, %rd83;
	ld.global.nc.f32 	%f1268, [%rd84];
$L__BB6_83:
	setp.lt.u16 	%p82, %rs40, -112;
	st.shared.f32 	[%r178+156], %f1268;
	or.pred  	%p83, %p2, %p82;
	mov.f32 	%f1269, 0f00000000;
	@%p83 bra 	$L__BB6_85;
	add.s32 	%r533, %r612, -113;
	mul.wide.s32 	%rd85, %r533, 4;
	add.s64 	%rd86, %rd1, %rd85;
	ld.global.nc.f32 	%f1269, [%rd86];
$L__BB6_85:
	setp.lt.u16 	%p84, %rs41, -112;
	st.shared.f32 	[%r178+160], %f1269;
	or.pred  	%p85, %p2, %p84;
	mov.f32 	%f1270, 0f00000000;
	@%p85 bra 	$L__BB6_87;
	add.s32 	%r534, %r613, -113;
	mul.wide.s32 	%rd87, %r534, 4;
	add.s64 	%rd88, %rd1, %rd87;
	ld.global.nc.f32 	%f1270, [%rd88];
$L__BB6_87:
	setp.lt.u16 	%p86, %rs42, -112;
	st.shared.f32 	[%r178+164], %f1270;
	or.pred  	%p87, %p2, %p86;
	mov.f32 	%f1271, 0f00000000;
	@%p87 bra 	$L__BB6_89;
	add.s32 	%r535, %r614, -113;
	mul.wide.s32 	%rd89, %r535, 4;
	add.s64 	%rd90, %rd1, %rd89;
	ld.global.nc.f32 	%f1271, [%rd90];
$L__BB6_89:
	setp.lt.u16 	%p88, %rs43, -112;
	st.shared.f32 	[%r178+168], %f1271;
	or.pred  	%p89, %p2, %p88;
	mov.f32 	%f1272, 0f00000000;
	@%p89 bra 	$L__BB6_91;
	add.s32 	%r536, %r615, -113;
	mul.wide.s32 	%rd91, %r536, 4;
	add.s64 	%rd92, %rd1, %rd91;
	ld.global.nc.f32 	%f1272, [%rd92];
$L__BB6_91:
	setp.lt.u16 	%p90, %rs44, -112;
	st.shared.f32 	[%r178+172], %f1272;
	or.pred  	%p91, %p2, %p90;
	mov.f32 	%f1273, 0f00000000;
	@%p91 bra 	$L__BB6_93;
	add.s32 	%r537, %r616, -113;
	mul.wide.s32 	%rd93, %r537, 4;
	add.s64 	%rd94, %rd1, %rd93;
	ld.global.nc.f32 	%f1273, [%rd94];
$L__BB6_93:
	setp.lt.u16 	%p92, %rs45, -112;
	st.shared.f32 	[%r178+176], %f1273;
	or.pred  	%p93, %p2, %p92;
	mov.f32 	%f1274, 0f00000000;
	@%p93 bra 	$L__BB6_95;
	add.s32 	%r538, %r617, -113;
	mul.wide.s32 	%rd95, %r538, 4;
	add.s64 	%rd96, %rd1, %rd95;
	ld.global.nc.f32 	%f1274, [%rd96];
$L__BB6_95:
	setp.lt.u16 	%p94, %rs46, -112;
	st.shared.f32 	[%r178+180], %f1274;
	or.pred  	%p95, %p2, %p94;
	mov.f32 	%f1275, 0f00000000;
	@%p95 bra 	$L__BB6_97;
	add.s32 	%r539, %r618, -113;
	mul.wide.s32 	%rd97, %r539, 4;
	add.s64 	%rd98, %rd1, %rd97;
	ld.global.nc.f32 	%f1275, [%rd98];
$L__BB6_97:
	setp.lt.u16 	%p96, %rs47, -112;
	st.shared.f32 	[%r178+184], %f1275;
	or.pred  	%p97, %p2, %p96;
	mov.f32 	%f1276, 0f00000000;
	@%p97 bra 	$L__BB6_99;
	add.s32 	%r540, %r619, -113;
	mul.wide.s32 	%rd99, %r540, 4;
	add.s64 	%rd100, %rd1, %rd99;
	ld.global.nc.f32 	%f1276, [%rd100];
$L__BB6_99:
	setp.lt.u16 	%p98, %rs48, -112;
	st.shared.f32 	[%r178+188], %f1276;
	or.pred  	%p99, %p2, %p98;
	mov.f32 	%f1277, 0f00000000;
	@%p99 bra 	$L__BB6_101;
	add.s32 	%r541, %r620, -113;
	mul.wide.s32 	%rd101, %r541, 4;
	add.s64 	%rd102, %rd1, %rd101;
	ld.global.nc.f32 	%f1277, [%rd102];
$L__BB6_101:
	setp.lt.u16 	%p100, %rs49, -112;
	st.shared.f32 	[%r178+192], %f1277;
	or.pred  	%p101, %p2, %p100;
	mov.f32 	%f1278, 0f00000000;
	@%p101 bra 	$L__BB6_103;
	add.s32 	%r542, %r621, -113;
	mul.wide.s32 	%rd103, %r542, 4;
	add.s64 	%rd104, %rd1, %rd103;
	ld.global.nc.f32 	%f1278, [%rd104];
$L__BB6_103:
	setp.lt.u16 	%p102, %rs50, -112;
	st.shared.f32 	[%r178+196], %f1278;
	or.pred  	%p103, %p2, %p102;
	mov.f32 	%f1279, 0f00000000;
	@%p103 bra 	$L__BB6_105;
	add.s32 	%r543, %r622, -113;
	mul.wide.s32 	%rd105, %r543, 4;
	add.s64 	%rd106, %rd1, %rd105;
	ld.global.nc.f32 	%f1279, [%rd106];
$L__BB6_105:
	setp.lt.u16 	%p104, %rs51, -112;
	st.shared.f32 	[%r178+200], %f1279;
	or.pred  	%p105, %p2, %p104;
	mov.f32 	%f1280, 0f00000000;
	@%p105 bra 	$L__BB6_107;
	add.s32 	%r544, %r623, -113;
	mul.wide.s32 	%rd107, %r544, 4;
	add.s64 	%rd108, %rd1, %rd107;
	ld.global.nc.f32 	%f1280, [%rd108];
$L__BB6_107:
	setp.lt.u16 	%p106, %rs52, -112;
	st.shared.f32 	[%r178+204], %f1280;
	or.pred  	%p107, %p2, %p106;
	mov.f32 	%f1281, 0f00000000;
	@%p107 bra 	$L__BB6_109;
	add.s32 	%r545, %r624, -113;
	mul.wide.s32 	%rd109, %r545, 4;
	add.s64 	%rd110, %rd1, %rd109;
	ld.global.nc.f32 	%f1281, [%rd110];
$L__BB6_109:
	setp.lt.u16 	%p108, %rs53, -112;
	st.shared.f32 	[%r178+208], %f1281;
	or.pred  	%p109, %p2, %p108;
	mov.f32 	%f1282, 0f00000000;
	@%p109 bra 	$L__BB6_111;
	add.s32 	%r546, %r625, -113;
	mul.wide.s32 	%rd111, %r546, 4;
	add.s64 	%rd112, %rd1, %rd111;
	ld.global.nc.f32 	%f1282, [%rd112];
$L__BB6_111:
	setp.lt.u16 	%p110, %rs54, -112;
	st.shared.f32 	[%r178+212], %f1282;
	or.pred  	%p111, %p2, %p110;
	mov.f32 	%f1283, 0f00000000;
	@%p111 bra 	$L__BB6_113;
	add.s32 	%r547, %r626, -113;
	mul.wide.s32 	%rd113, %r547, 4;
	add.s64 	%rd114, %rd1, %rd113;
	ld.global.nc.f32 	%f1283, [%rd114];
$L__BB6_113:
	setp.lt.u16 	%p112, %rs55, -112;
	st.shared.f32 	[%r178+216], %f1283;
	or.pred  	%p113, %p2, %p112;
	mov.f32 	%f1284, 0f00000000;
	@%p113 bra 	$L__BB6_115;
	add.s32 	%r548, %r627, -113;
	mul.wide.s32 	%rd115, %r548, 4;
	add.s64 	%rd116, %rd1, %rd115;
	ld.global.nc.f32 	%f1284, [%rd116];
$L__BB6_115:
	setp.lt.u16 	%p114, %rs56, -112;
	st.shared.f32 	[%r178+220], %f1284;
	or.pred  	%p115, %p2, %p114;
	mov.f32 	%f1285, 0f00000000;
	@%p115 bra 	$L__BB6_117;
	add.s32 	%r549, %r628, -113;
	mul.wide.s32 	%rd117, %r549, 4;
	add.s64 	%rd118, %rd1, %rd117;
	ld.global.nc.f32 	%f1285, [%rd118];
$L__BB6_117:
	ld.param.u64 	%rd126, [conv_64_32_112_112_param_1];
	mul.wide.u32 	%rd119, %r630, 4;
	cvta.to.global.u64 	%rd120, %rd126;
	add.s64 	%rd121, %rd120, %rd119;
	mov.u32 	%r180, %tid.z;
	mov.u32 	%r550, %tid.x;
	mul.lo.s32 	%r551, %r550, 57;
	mad.lo.s32 	%r552, %r180, 228, %r551;
	shl.b32 	%r553, %r552, 2;
	mov.u32 	%r554, _ZZ18conv_64_32_112_112E15pad_temp_shared;
	add.s32 	%r555, %r554, %r553;
	st.shared.f32 	[%r555+224], %f1285;
	ld.global.nc.f32 	%f258, [%rd121];
	mul.lo.s32 	%r556, %r180, 24;
	mad.lo.s32 	%r557, %r550, 6, %r556;
	shl.b32 	%r558, %r557, 2;
	mov.u32 	%r559, _ZZ18conv_64_32_112_112E13kernel_shared;
	add.s32 	%r560, %r559, %r558;
	st.shared.f32 	[%r560], %f258;
	ld.global.nc.f32 	%f259, [%rd121+4];
	st.shared.f32 	[%r560+4], %f259;
	ld.global.nc.f32 	%f260, [%rd121+8];
	st.shared.f32 	[%r560+8], %f260;
	ld.global.nc.f32 	%f261, [%rd121+36];
	st.shared.f32 	[%r560+12], %f261;
	ld.global.nc.f32 	%f262, [%rd121+40];
	st.shared.f32 	[%r560+16], %f262;
	ld.global.nc.f32 	%f263, [%rd121+44];
	st.shared.f32 	[%r560+20], %f263;
	bar.sync 	0;
	mul.lo.s32 	%r179, %r550, 28;
	shl.b32 	%r561, %r179, 2;
	add.s32 	%r562, %r554, %r561;
	ld.shared.f32 	%f264, [%r562];
	ld.shared.f32 	%f265, [%r562+4];
	ld.shared.f32 	%f266, [%r562+8];
	ld.shared.f32 	%f267, [%r562+12];
	ld.shared.f32 	%f268, [%r562+16];
	ld.shared.f32 	%f269, [%r562+20];
	ld.shared.f32 	%f270, [%r562+24];
	ld.shared.f32 	%f271, [%r562+28];
	ld.shared.f32 	%f272, [%r562+32];
	ld.shared.f32 	%f273, [%r562+36];
	ld.shared.f32 	%f274, [%r562+40];
	ld.shared.f32 	%f275, [%r562+44];
	ld.shared.f32 	%f276, [%r562+48];
	ld.shared.f32 	%f277, [%r562+52];
	ld.shared.f32 	%f278, [%r562+56];
	ld.shared.f32 	%f279, [%r562+60];
	ld.shared.f32 	%f280, [%r562+64];
	ld.shared.f32 	%f281, [%r562+68];
	ld.shared.f32 	%f282, [%r562+72];
	ld.shared.f32 	%f283, [%r562+76];
	ld.shared.f32 	%f284, [%r562+80];
	ld.shared.f32 	%f285, [%r562+84];
	ld.shared.f32 	%f286, [%r562+88];
	ld.shared.f32 	%f287, [%r562+92];
	ld.shared.f32 	%f288, [%r562+96];
	ld.shared.f32 	%f289, [%r562+100];
	ld.shared.f32 	%f290, [%r562+104];
	ld.shared.f32 	%f291, [%r562+108];
	ld.shared.f32 	%f292, [%r562+112];
	ld.shared.f32 	%f293, [%r562+116];
	ld.shared.f32 	%f294, [%r562+456];
	ld.shared.f32 	%f295, [%r562+460];
	ld.shared.f32 	%f296, [%r562+464];
	ld.shared.f32 	%f297, [%r562+468];
	ld.shared.f32 	%f298, [%r562+472];
	ld.shared.f32 	%f299, [%r562+476];
	ld.shared.f32 	%f300, [%r562+480];
	ld.shared.f32 	%f301, [%r562+484];
	ld.shared.f32 	%f302, [%r562+488];
	ld.shared.f32 	%f303, [%r562+492];
	ld.shared.f32 	%f304, [%r562+496];
	ld.shared.f32 	%f305, [%r562+500];
	ld.shared.f32 	%f306, [%r562+504];
	ld.shared.f32 	%f307, [%r562+508];
	ld.shared.f32 	%f308, [%r562+512];
	ld.shared.f32 	%f309, [%r562+516];
	ld.shared.f32 	%f310, [%r562+520];
	ld.shared.f32 	%f311, [%r562+524];
	ld.shared.f32 	%f312, [%r562+528];
	ld.shared.f32 	%f313, [%r562+532];
	ld.shared.f32 	%f314, [%r562+536];
	ld.shared.f32 	%f315, [%r562+540];
	ld.shared.f32 	%f316, [%r562+544];
	ld.shared.f32 	%f317, [%r562+548];
	ld.shared.f32 	%f318, [%r562+552];
	ld.shared.f32 	%f319, [%r562+556];
	ld.shared.f32 	%f320, [%r562+560];
	ld.shared.f32 	%f321, [%r562+564];
	ld.shared.f32 	%f322, [%r562+568];
	ld.shared.f32 	%f323, [%r562+572];
	ld.shared.f32 	%f324, [%r562+912];
	ld.shared.f32 	%f325, [%r562+916];
	ld.shared.f32 	%f326, [%r562+920];
	ld.shared.f32 	%f327, [%r562+924];
	ld.shared.f32 	%f328, [%r562+928];
	ld.shared.f32 	%f329, [%r562+932];
	ld.shared.f32 	%f330, [%r562+936];
	ld.shared.f32 	%f331, [%r562+940];
	ld.shared.f32 	%f332, [%r562+944];
	ld.shared.f32 	%f333, [%r562+948];
	ld.shared.f32 	%f334, [%r562+952];
	ld.shared.f32 	%f335, [%r562+956];
	ld.shared.f32 	%f336, [%r562+960];
	ld.shared.f32 	%f337, [%r562+964];
	ld.shared.f32 	%f338, [%r562+968];
	ld.shared.f32 	%f339, [%r562+972];
	ld.shared.f32 	%f340, [%r562+976];
	ld.shared.f32 	%f341, [%r562+980];
	ld.shared.f32 	%f342, [%r562+984];
	ld.shared.f32 	%f343, [%r562+988];
	ld.shared.f32 	%f344, [%r562+992];
	ld.shared.f32 	%f345, [%r562+996];
	ld.shared.f32 	%f346, [%r562+1000];
	ld.shared.f32 	%f347, [%r562+1004];
	ld.shared.f32 	%f348, [%r562+1008];
	ld.shared.f32 	%f349, [%r562+1012];
	ld.shared.f32 	%f350, [%r562+1016];
	ld.shared.f32 	%f351, [%r562+1020];
	ld.shared.f32 	%f352, [%r562+1024];
	ld.shared.f32 	%f353, [%r562+1028];
	ld.shared.f32 	%f354, [%r562+1368];
	ld.shared.f32 	%f355, [%r562+1372];
	ld.shared.f32 	%f356, [%r562+1376];
	ld.shared.f32 	%f357, [%r562+1380];
	ld.shared.f32 	%f358, [%r562+1384];
	ld.shared.f32 	%f359, [%r562+1388];
	ld.shared.f32 	%f360, [%r562+1392];
	ld.shared.f32 	%f361, [%r562+1396];
	ld.shared.f32 	%f362, [%r562+1400];
	ld.shared.f32 	%f363, [%r562+1404];
	ld.shared.f32 	%f364, [%r562+1408];
	ld.shared.f32 	%f365, [%r562+1412];
	ld.shared.f32 	%f366, [%r562+1416];
	ld.shared.f32 	%f367, [%r562+1420];
	ld.shared.f32 	%f368, [%r562+1424];
	ld.shared.f32 	%f369, [%r562+1428];
	ld.shared.f32 	%f370, [%r562+1432];
	ld.shared.f32 	%f371, [%r562+1436];
	ld.shared.f32 	%f372, [%r562+1440];
	ld.shared.f32 	%f373, [%r562+1444];
	ld.shared.f32 	%f374, [%r562+1448];
	ld.shared.f32 	%f375, [%r562+1452];
	ld.shared.f32 	%f376, [%r562+1456];
	ld.shared.f32 	%f377, [%r562+1460];
	ld.shared.f32 	%f378, [%r562+1464];
	ld.shared.f32 	%f379, [%r562+1468];
	ld.shared.f32 	%f380, [%r562+1472];
	ld.shared.f32 	%f381, [%r562+1476];
	ld.shared.f32 	%f382, [%r562+1480];
	ld.shared.f32 	%f383, [%r562+1484];
	shl.b32 	%r563, %r556, 2;
	add.s32 	%r564, %r559, %r563;
	ld.shared.f32 	%f384, [%r564];
	ld.shared.f32 	%f385, [%r564+4];
	ld.shared.f32 	%f386, [%r564+8];
	ld.shared.f32 	%f387, [%r564+12];
	ld.shared.f32 	%f388, [%r564+16];
	ld.shared.f32 	%f389, [%r564+20];
	ld.shared.f32 	%f390, [%r564+24];
	ld.shared.f32 	%f391, [%r564+28];
	ld.shared.f32 	%f392, [%r564+32];
	ld.shared.f32 	%f393, [%r564+36];
	ld.shared.f32 	%f394, [%r564+40];
	ld.shared.f32 	%f395, [%r564+44];
	fma.rn.f32 	%f396, %f264, %f384, %f1201;
	fma.rn.f32 	%f397, %f265, %f384, %f1202;
	fma.rn.f32 	%f398, %f266, %f384, %f1203;
	fma.rn.f32 	%f399, %f267, %f384, %f1204;
	fma.rn.f32 	%f400, %f268, %f384, %f1205;
	fma.rn.f32 	%f401, %f269, %f384, %f1206;
	fma.rn.f32 	%f402, %f270, %f384, %f1207;
	fma.rn.f32 	%f403, %f271, %f384, %f1208;
	fma.rn.f32 	%f404, %f272, %f384, %f1209;
	fma.rn.f32 	%f405, %f273, %f384, %f1210;
	fma.rn.f32 	%f406, %f274, %f384, %f1211;
	fma.rn.f32 	%f407, %f275, %f384, %f1212;
	fma.rn.f32 	%f408, %f276, %f384, %f1213;
	fma.rn.f32 	%f409, %f277, %f384, %f1214;
	fma.rn.f32 	%f410, %f278, %f384, %f1215;
	fma.rn.f32 	%f411, %f279, %f384, %f1216;
	fma.rn.f32 	%f412, %f280, %f384, %f1217;
	fma.rn.f32 	%f413, %f281, %f384, %f1218;
	fma.rn.f32 	%f414, %f282, %f384, %f1219;
	fma.rn.f32 	%f415, %f283, %f384, %f1220;
	fma.rn.f32 	%f416, %f284, %f384, %f1221;
	fma.rn.f32 	%f417, %f285, %f384, %f1222;
	fma.rn.f32 	%f418, %f286, %f384, %f1223;
	fma.rn.f32 	%f419, %f287, %f384, %f1224;
	fma.rn.f32 	%f420, %f288, %f384, %f1225;
	fma.rn.f32 	%f421, %f289, %f384, %f1226;
	fma.rn.f32 	%f422, %f290, %f384, %f1227;
	fma.rn.f32 	%f423, %f291, %f384, %f1228;
	fma.rn.f32 	%f424, %f265, %f385, %f396;
	fma.rn.f32 	%f425, %f266, %f385, %f397;
	fma.rn.f32 	%f426, %f267, %f385, %f398;
	fma.rn.f32 	%f427, %f268, %f385, %f399;
	fma.rn.f32 	%f428, %f269, %f385, %f400;
	fma.rn.f32 	%f429, %f270, %f385, %f401;
	fma.rn.f32 	%f430, %f271, %f385, %f402;
	fma.rn.f32 	%f431, %f272, %f385, %f403;
	fma.rn.f32 	%f432, %f273, %f385, %f404;
	fma.rn.f32 	%f433, %f274, %f385, %f405;
	fma.rn.f32 	%f434, %f275, %f385, %f406;
	fma.rn.f32 	%f435, %f276, %f385, %f407;
	fma.rn.f32 	%f436, %f277, %f385, %f408;
	fma.rn.f32 	%f437, %f278, %f385, %f409;
	fma.rn.f32 	%f438, %f279, %f385, %f410;
	fma.rn.f32 	%f439, %f280, %f385, %f411;
	fma.rn.f32 	%f440, %f281, %f385, %f412;
	fma.rn.f32 	%f441, %f282, %f385, %f413;
	fma.rn.f32 	%f442, %f283, %f385, %f414;
	fma.rn.f32 	%f443, %f284, %f385, %f415;
	fma.rn.f32 	%f444, %f285, %f385, %f416;
	fma.rn.f32 	%f445, %f286, %f385, %f417;
	fma.rn.f32 	%f446, %f287, %f385, %f418;
	fma.rn.f32 	%f447, %f288, %f385, %f419;
	fma.rn.f32 	%f448, %f289, %f385, %f420;
	fma.rn.f32 	%f449, %f290, %f385, %f421;
	fma.rn.f32 	%f450, %f291, %f385, %f422;
	fma.rn.f32 	%f451, %f292, %f385, %f423;
	fma.rn.f32 	%f452, %f266, %f386, %f424;
	fma.rn.f32 	%f453, %f267, %f386, %f425;
	fma.rn.f32 	%f454, %f268, %f386, %f426;
	fma.rn.f32 	%f455, %f269, %f386, %f427;
	fma.rn.f32 	%f456, %f270, %f386, %f428;
	fma.rn.f32 	%f457, %f271, %f386, %f429;
	fma.rn.f32 	%f458, %f272, %f386, %f430;
	fma.rn.f32 	%f459, %f273, %f386, %f431;
	fma.rn.f32 	%f460, %f274, %f386, %f432;
	fma.rn.f32 	%f461, %f275, %f386, %f433;
	fma.rn.f32 	%f462, %f276, %f386, %f434;
	fma.rn.f32 	%f463, %f277, %f386, %f435;
	fma.rn.f32 	%f464, %f278, %f386, %f436;
	fma.rn.f32 	%f465, %f279, %f386, %f437;
	fma.rn.f32 	%f466, %f280, %f386, %f438;
	fma.rn.f32 	%f467, %f281, %f386, %f439;
	fma.rn.f32 	%f468, %f282, %f386, %f440;
	fma.rn.f32 	%f469, %f283, %f386, %f441;
	fma.rn.f32 	%f470, %f284, %f386, %f442;
	fma.rn.f32 	%f471, %f285, %f386, %f443;
	fma.rn.f32 	%f472, %f286, %f386, %f444;
	fma.rn.f32 	%f473, %f287, %f386, %f445;
	fma.rn.f32 	%f474, %f288, %f386, %f446;
	fma.rn.f32 	%f475, %f289, %f386, %f447;
	fma.rn.f32 	%f476, %f290, %f386, %f448;
	fma.rn.f32 	%f477, %f291, %f386, %f449;
	fma.rn.f32 	%f478, %f292, %f386, %f450;
	fma.rn.f32 	%f479, %f293, %f386, %f451;
	fma.rn.f32 	%f480, %f294, %f387, %f452;
	fma.rn.f32 	%f481, %f295, %f387, %f453;
	fma.rn.f32 	%f482, %f296, %f387, %f454;
	fma.rn.f32 	%f483, %f297, %f387, %f455;
	fma.rn.f32 	%f484, %f298, %f387, %f456;
	fma.rn.f32 	%f485, %f299, %f387, %f457;
	fma.rn.f32 	%f486, %f300, %f387, %f458;
	fma.rn.f32 	%f487, %f301, %f387, %f459;
	fma.rn.f32 	%f488, %f302, %f387, %f460;
	fma.rn.f32 	%f489, %f303, %f387, %f461;
	fma.rn.f32 	%f490, %f304, %f387, %f462;
	fma.rn.f32 	%f491, %f305, %f387, %f463;
	fma.rn.f32 	%f492, %f306, %f387, %f464;
	fma.rn.f32 	%f493, %f307, %f387, %f465;
	fma.rn.f32 	%f494, %f308, %f387, %f466;
	fma.rn.f32 	%f495, %f309, %f387, %f467;
	fma.rn.f32 	%f496, %f310, %f387, %f468;
	fma.rn.f32 	%f497, %f311, %f387, %f469;
	fma.rn.f32 	%f498, %f312, %f387, %f470;
	fma.rn.f32 	%f499, %f313, %f387, %f471;
	fma.rn.f32 	%f500, %f314, %f387, %f472;
	fma.rn.f32 	%f501, %f315, %f387, %f473;
	fma.rn.f32 	%f502, %f316, %f387, %f474;
	fma.rn.f32 	%f503, %f317, %f387, %f475;
	fma.rn.f32 	%f504, %f318, %f387, %f476;
	fma.rn.f32 	%f505, %f319, %f387, %f477;
	fma.rn.f32 	%f506, %f320, %f387, %f478;
	fma.rn.f32 	%f507, %f321, %f387, %f479;
	fma.rn.f32 	%f508, %f295, %f388, %f480;
	fma.rn.f32 	%f509, %f296, %f388, %f481;
	fma.rn.f32 	%f510, %f297, %f388, %f482;
	fma.rn.f32 	%f511, %f298, %f388, %f483;
	fma.rn.f32 	%f512, %f299, %f388, %f484;
	fma.rn.f32 	%f513, %f300, %f388, %f485;
	fma.rn.f32 	%f514, %f301, %f388, %f486;
	fma.rn.f32 	%f515, %f302, %f388, %f487;
	fma.rn.f32 	%f516, %f303, %f388, %f488;
	fma.rn.f32 	%f517, %f304, %f388, %f489;
	fma.rn.f32 	%f518, %f305, %f388, %f490;
	fma.rn.f32 	%f519, %f306, %f388, %f491;
	fma.rn.f32 	%f520, %f307, %f388, %f492;
	fma.rn.f32 	%f521, %f308, %f388, %f493;
	fma.rn.f32 	%f522, %f309, %f388, %f494;
	fma.rn.f32 	%f523, %f310, %f388, %f495;
	fma.rn.f32 	%f524, %f311, %f388, %f496;
	fma.rn.f32 	%f525, %f312, %f388, %f497;
	fma.rn.f32 	%f526, %f313, %f388, %f498;
	fma.rn.f32 	%f527, %f314, %f388, %f499;
	fma.rn.f32 	%f528, %f315, %f388, %f500;
	fma.rn.f32 	%f529, %f316, %f388, %f501;
	fma.rn.f32 	%f530, %f317, %f388, %f502;
	fma.rn.f32 	%f531, %f318, %f388, %f503;
	fma.rn.f32 	%f532, %f319, %f388, %f504;
	fma.rn.f32 	%f533, %f320, %f388, %f505;
	fma.rn.f32 	%f534, %f321, %f388, %f506;
	fma.rn.f32 	%f535, %f322, %f388, %f507;
	fma.rn.f32 	%f536, %f296, %f389, %f508;
	fma.rn.f32 	%f537, %f297, %f389, %f509;
	fma.rn.f32 	%f538, %f298, %f389, %f510;
	fma.rn.f32 	%f539, %f299, %f389, %f511;
	fma.rn.f32 	%f540, %f300, %f389, %f512;
	fma.rn.f32 	%f541, %f301, %f389, %f513;
	fma.rn.f32 	%f542, %f302, %f389, %f514;
	fma.rn.f32 	%f543, %f303, %f389, %f515;
	fma.rn.f32 	%f544, %f304, %f389, %f516;
	fma.rn.f32 	%f545, %f305, %f389, %f517;
	fma.rn.f32 	%f546, %f306, %f389, %f518;
	fma.rn.f32 	%f547, %f307, %f389, %f519;
	fma.rn.f32 	%f548, %f308, %f389, %f520;
	fma.rn.f32 	%f549, %f309, %f389, %f521;
	fma.rn.f32 	%f550, %f310, %f389, %f522;
	fma.rn.f32 	%f551, %f311, %f389, %f523;
	fma.rn.f32 	%f552, %f312, %f389, %f524;
	fma.rn.f32 	%f553, %f313, %f389, %f525;
	fma.rn.f32 	%f554, %f314, %f389, %f526;
	fma.rn.f32 	%f555, %f315, %f389, %f527;
	fma.rn.f32 	%f556, %f316, %f389, %f528;
	fma.rn.f32 	%f557, %f317, %f389, %f529;
	fma.rn.f32 	%f558, %f318, %f389, %f530;
	fma.rn.f32 	%f559, %f319, %f389, %f531;
	fma.rn.f32 	%f560, %f320, %f389, %f532;
	fma.rn.f32 	%f561, %f321, %f389, %f533;
	fma.rn.f32 	%f562, %f322, %f389, %f534;
	fma.rn.f32 	%f563, %f323, %f389, %f535;
	fma.rn.f32 	%f564, %f324, %f390, %f536;
	fma.rn.f32 	%f565, %f325, %f390, %f537;
	fma.rn.f32 	%f566, %f326, %f390, %f538;
	fma.rn.f32 	%f567, %f327, %f390, %f539;
	fma.rn.f32 	%f568, %f328, %f390, %f540;
	fma.rn.f32 	%f569, %f329, %f390, %f541;
	fma.rn.f32 	%f570, %f330, %f390, %f542;
	fma.rn.f32 	%f571, %f331, %f390, %f543;
	fma.rn.f32 	%f572, %f332, %f390, %f544;
	fma.rn.f32 	%f573, %f333, %f390, %f545;
	fma.rn.f32 	%f574, %f334, %f390, %f546;
	fma.rn.f32 	%f575, %f335, %f390, %f547;
	fma.rn.f32 	%f576, %f336, %f390, %f548;
	fma.rn.f32 	%f577, %f337, %f390, %f549;
	fma.rn.f32 	%f578, %f338, %f390, %f550;
	fma.rn.f32 	%f579, %f339, %f390, %f551;
	fma.rn.f32 	%f580, %f340, %f390, %f552;
	fma.rn.f32 	%f581, %f341, %f390, %f553;
	fma.rn.f32 	%f582, %f342, %f390, %f554;
	fma.rn.f32 	%f583, %f343, %f390, %f555;
	fma.rn.f32 	%f584, %f344, %f390, %f556;
	fma.rn.f32 	%f585, %f345, %f390, %f557;
	fma.rn.f32 	%f586, %f346, %f390, %f558;
	fma.rn.f32 	%f587, %f347, %f390, %f559;
	fma.rn.f32 	%f588, %f348, %f390, %f560;
	fma.rn.f32 	%f589, %f349, %f390, %f561;
	fma.rn.f32 	%f590, %f350, %f390, %f562;
	fma.rn.f32 	%f591, %f351, %f390, %f563;
	fma.rn.f32 	%f592, %f325, %f391, %f564;
	fma.rn.f32 	%f593, %f326, %f391, %f565;
	fma.rn.f32 	%f594, %f327, %f391, %f566;
	fma.rn.f32 	%f595, %f328, %f391, %f567;
	fma.rn.f32 	%f596, %f329, %f391, %f568;
	fma.rn.f32 	%f597, %f330, %f391, %f569;
	fma.rn.f32 	%f598, %f331, %f391, %f570;
	fma.rn.f32 	%f599, %f332, %f391, %f571;
	fma.rn.f32 	%f600, %f333, %f391, %f572;
	fma.rn.f32 	%f601, %f334, %f391, %f573;
	fma.rn.f32 	%f602, %f335, %f391, %f574;
	fma.rn.f32 	%f603, %f336, %f391, %f575;
	fma.rn.f32 	%f604, %f337, %f391, %f576;
	fma.rn.f32 	%f605, %f338, %f391, %f577;
	fma.rn.f32 	%f606, %f339, %f391, %f578;
	fma.rn.f32 	%f607, %f340, %f391, %f579;
	fma.rn.f32 	%f608, %f341, %f391, %f580;
	fma.rn.f32 	%f609, %f342, %f391, %f581;
	fma.rn.f32 	%f610, %f343, %f391, %f582;
	fma.rn.f32 	%f611, %f344, %f391, %f583;
	fma.rn.f32 	%f612, %f345, %f391, %f584;
	fma.rn.f32 	%f613, %f346, %f391, %f585;
	fma.rn.f32 	%f614, %f347, %f391, %f586;
	fma.rn.f32 	%f615, %f348, %f391, %f587;
	fma.rn.f32 	%f616, %f349, %f391, %f588;
	fma.rn.f32 	%f617, %f350, %f391, %f589;
	fma.rn.f32 	%f618, %f351, %f391, %f590;
	fma.rn.f32 	%f619, %f352, %f391, %f591;
	fma.rn.f32 	%f620, %f326, %f392, %f592;
	fma.rn.f32 	%f621, %f327, %f392, %f593;
	fma.rn.f32 	%f622, %f328, %f392, %f594;
	fma.rn.f32 	%f623, %f329, %f392, %f595;
	fma.rn.f32 	%f624, %f330, %f392, %f596;
	fma.rn.f32 	%f625, %f331, %f392, %f597;
	fma.rn.f32 	%f626, %f332, %f392, %f598;
	fma.rn.f32 	%f627, %f333, %f392, %f599;
	fma.rn.f32 	%f628, %f334, %f392, %f600;
	fma.rn.f32 	%f629, %f335, %f392, %f601;
	fma.rn.f32 	%f630, %f336, %f392, %f602;
	fma.rn.f32 	%f631, %f337, %f392, %f603;
	fma.rn.f32 	%f632, %f338, %f392, %f604;
	fma.rn.f32 	%f633, %f339, %f392, %f605;
	fma.rn.f32 	%f634, %f340, %f392, %f606;
	fma.rn.f32 	%f635, %f341, %f392, %f607;
	fma.rn.f32 	%f636, %f342, %f392, %f608;
	fma.rn.f32 	%f637, %f343, %f392, %f609;
	fma.rn.f32 	%f638, %f344, %f392, %f610;
	fma.rn.f32 	%f639, %f345, %f392, %f611;
	fma.rn.f32 	%f640, %f346, %f392, %f612;
	fma.rn.f32 	%f641, %f347, %f392, %f613;
	fma.rn.f32 	%f642, %f348, %f392, %f614;
	fma.rn.f32 	%f643, %f349, %f392, %f615;
	fma.rn.f32 	%f644, %f350, %f392, %f616;
	fma.rn.f32 	%f645, %f351, %f392, %f617;
	fma.rn.f32 	%f646, %f352, %f392, %f618;
	fma.rn.f32 	%f647, %f353, %f392, %f619;
	fma.rn.f32 	%f648, %f354, %f393, %f620;
	fma.rn.f32 	%f649, %f355, %f393, %f621;
	fma.rn.f32 	%f650, %f356, %f393, %f622;
	fma.rn.f32 	%f651, %f357, %f393, %f623;
	fma.rn.f32 	%f652, %f358, %f393, %f624;
	fma.rn.f32 	%f653, %f359, %f393, %f625;
	fma.rn.f32 	%f654, %f360, %f393, %f626;
	fma.rn.f32 	%f655, %f361, %f393, %f627;
	fma.rn.f32 	%f656, %f362, %f393, %f628;
	fma.rn.f32 	%f657, %f363, %f393, %f629;
	fma.rn.f32 	%f658, %f364, %f393, %f630;
	fma.rn.f32 	%f659, %f365, %f393, %f631;
	fma.rn.f32 	%f660, %f366, %f393, %f632;
	fma.rn.f32 	%f661, %f367, %f393, %f633;
	fma.rn.f32 	%f662, %f368, %f393, %f634;
	fma.rn.f32 	%f663, %f369, %f393, %f635;
	fma.rn.f32 	%f664, %f370, %f393, %f636;
	fma.rn.f32 	%f665, %f371, %f393, %f637;
	fma.rn.f32 	%f666, %f372, %f393, %f638;
	fma.rn.f32 	%f667, %f373, %f393, %f639;
	fma.rn.f32 	%f668, %f374, %f393, %f640;
	fma.rn.f32 	%f669, %f375, %f393, %f641;
	fma.rn.f32 	%f670, %f376, %f393, %f642;
	fma.rn.f32 	%f671, %f377, %f393, %f643;
	fma.rn.f32 	%f672, %f378, %f393, %f644;
	fma.rn.f32 	%f673, %f379, %f393, %f645;
	fma.rn.f32 	%f674, %f380, %f393, %f646;
	fma.rn.f32 	%f675, %f381, %f393, %f647;
	fma.rn.f32 	%f676, %f355, %f394, %f648;
	fma.rn.f32 	%f677, %f356, %f394, %f649;
	fma.rn.f32 	%f678, %f357, %f394, %f650;
	fma.rn.f32 	%f679, %f358, %f394, %f651;
	fma.rn.f32 	%f680, %f359, %f394, %f652;
	fma.rn.f32 	%f681, %f360, %f394, %f653;
	fma.rn.f32 	%f682, %f361, %f394, %f654;
	fma.rn.f32 	%f683, %f362, %f394, %f655;
	fma.rn.f32 	%f684, %f363, %f394, %f656;
	fma.rn.f32 	%f685, %f364, %f394, %f657;
	fma.rn.f32 	%f686, %f365, %f394, %f658;
	fma.rn.f32 	%f687, %f366, %f394, %f659;
	fma.rn.f32 	%f688, %f367, %f394, %f660;
	fma.rn.f32 	%f689, %f368, %f394, %f661;
	fma.rn.f32 	%f690, %f369, %f394, %f662;
	fma.rn.f32 	%f691, %f370, %f394, %f663;
	fma.rn.f32 	%f692, %f371, %f394, %f664;
	fma.rn.f32 	%f693, %f372, %f394, %f665;
	fma.rn.f32 	%f694, %f373, %f394, %f666;
	fma.rn.f32 	%f695, %f374, %f394, %f667;
	fma.rn.f32 	%f696, %f375, %f394, %f668;
	fma.rn.f32 	%f697, %f376, %f394, %f669;
	fma.rn.f32 	%f698, %f377, %f394, %f670;
	fma.rn.f32 	%f699, %f378, %f394, %f671;
	fma.rn.f32 	%f700, %f379, %f394, %f672;
	fma.rn.f32 	%f701, %f380, %f394, %f673;
	fma.rn.f32 	%f702, %f381, %f394, %f674;
	fma.rn.f32 	%f703, %f382, %f394, %f675;
	fma.rn.f32 	%f704, %f356, %f395, %f676;
	fma.rn.f32 	%f705, %f357, %f395, %f677;
	fma.rn.f32 	%f706, %f358, %f395, %f678;
	fma.rn.f32 	%f707, %f359, %f395, %f679;
	fma.rn.f32 	%f708, %f360, %f395, %f680;
	fma.rn.f32 	%f709, %f361, %f395, %f681;
	fma.rn.f32 	%f710, %f362, %f395, %f682;
	fma.rn.f32 	%f711, %f363, %f395, %f683;
	fma.rn.f32 	%f712, %f364, %f395, %f684;
	fma.rn.f32 	%f713, %f365, %f395, %f685;
	fma.rn.f32 	%f714, %f366, %f395, %f686;
	fma.rn.f32 	%f715, %f367, %f395, %f687;
	fma.rn.f32 	%f716, %f368, %f395, %f688;
	fma.rn.f32 	%f717, %f369, %f395, %f689;
	fma.rn.f32 	%f718, %f370, %f395, %f690;
	fma.rn.f32 	%f719, %f371, %f395, %f691;
	fma.rn.f32 	%f720, %f372, %f395, %f692;
	fma.rn.f32 	%f721, %f373, %f395, %f693;
	fma.rn.f32 	%f722, %f374, %f395, %f694;
	fma.rn.f32 	%f723, %f375, %f395, %f695;
	fma.rn.f32 	%f724, %f376, %f395, %f696;
	fma.rn.f32 	%f725, %f377, %f395, %f697;
	fma.rn.f32 	%f726, %f378, %f395, %f698;
	fma.rn.f32 	%f727, %f379, %f395, %f699;
	fma.rn.f32 	%f728, %f380, %f395, %f700;
	fma.rn.f32 	%f729, %f381, %f395, %f701;
	fma.rn.f32 	%f730, %f382, %f395, %f702;
	fma.rn.f32 	%f731, %f383, %f395, %f703;
	ld.shared.f32 	%f732, [%r562+1824];
	ld.shared.f32 	%f733, [%r562+1828];
	ld.shared.f32 	%f734, [%r562+1832];
	ld.shared.f32 	%f735, [%r562+1836];
	ld.shared.f32 	%f736, [%r562+1840];
	ld.shared.f32 	%f737, [%r562+1844];
	ld.shared.f32 	%f738, [%r562+1848];
	ld.shared.f32 	%f739, [%r562+1852];
	ld.shared.f32 	%f740, [%r562+1856];
	ld.shared.f32 	%f741, [%r562+1860];
	ld.shared.f32 	%f742, [%r562+1864];
	ld.shared.f32 	%f743, [%r562+1868];
	ld.shared.f32 	%f744, [%r562+1872];
	ld.shared.f32 	%f745, [%r562+1876];
	ld.shared.f32 	%f746, [%r562+1880];
	ld.shared.f32 	%f747, [%r562+1884];
	ld.shared.f32 	%f748, [%r562+1888];
	ld.shared.f32 	%f749, [%r562+1892];
	ld.shared.f32 	%f750, [%r562+1896];
	ld.shared.f32 	%f751, [%r562+1900];
	ld.shared.f32 	%f752, [%r562+1904];
	ld.shared.f32 	%f753, [%r562+1908];
	ld.shared.f32 	%f754, [%r562+1912];
	ld.shared.f32 	%f755, [%r562+1916];
	ld.shared.f32 	%f756, [%r562+1920];
	ld.shared.f32 	%f757, [%r562+1924];
	ld.shared.f32 	%f758, [%r562+1928];
	ld.shared.f32 	%f759, [%r562+1932];
	ld.shared.f32 	%f760, [%r562+1936];
	ld.shared.f32 	%f761, [%r562+1940];
	ld.shared.f32 	%f762, [%r562+2280];
	ld.shared.f32 	%f763, [%r562+2284];
	ld.shared.f32 	%f764, [%r562+2288];
	ld.shared.f32 	%f765, [%r562+2292];
	ld.shared.f32 	%f766, [%r562+2296];
	ld.shared.f32 	%f767, [%r562+2300];
	ld.shared.f32 	%f768, [%r562+2304];
	ld.shared.f32 	%f769, [%r562+2308];
	ld.shared.f32 	%f770, [%r562+2312];
	ld.shared.f32 	%f771, [%r562+2316];
	ld.shared.f32 	%f772, [%r562+2320];
	ld.shared.f32 	%f773, [%r562+2324];
	ld.shared.f32 	%f774, [%r562+2328];
	ld.shared.f32 	%f775, [%r562+2332];
	ld.shared.f32 	%f776, [%r562+2336];
	ld.shared.f32 	%f777, [%r562+2340];
	ld.shared.f32 	%f778, [%r562+2344];
	ld.shared.f32 	%f779, [%r562+2348];
	ld.shared.f32 	%f780, [%r562+2352];
	ld.shared.f32 	%f781, [%r562+2356];
	ld.shared.f32 	%f782, [%r562+2360];
	ld.shared.f32 	%f783, [%r562+2364];
	ld.shared.f32 	%f784, [%r562+2368];
	ld.shared.f32 	%f785, [%r562+2372];
	ld.shared.f32 	%f786, [%r562+2376];
	ld.shared.f32 	%f787, [%r562+2380];
	ld.shared.f32 	%f788, [%r562+2384];
	ld.shared.f32 	%f789, [%r562+2388];
	ld.shared.f32 	%f790, [%r562+2392];
	ld.shared.f32 	%f791, [%r562+2396];
	ld.shared.f32 	%f792, [%r562+2736];
	ld.shared.f32 	%f793, [%r562+2740];
	ld.shared.f32 	%f794, [%r562+2744];
	ld.shared.f32 	%f795, [%r562+2748];
	ld.shared.f32 	%f796, [%r562+2752];
	ld.shared.f32 	%f797, [%r562+2756];
	ld.shared.f32 	%f798, [%r562+2760];
	ld.shared.f32 	%f799, [%r562+2764];
	ld.shared.f32 	%f800, [%r562+2768];
	ld.shared.f32 	%f801, [%r562+2772];
	ld.shared.f32 	%f802, [%r562+2776];
	ld.shared.f32 	%f803, [%r562+2780];
	ld.shared.f32 	%f804, [%r562+2784];
	ld.shared.f32 	%f805, [%r562+2788];
	ld.shared.f32 	%f806, [%r562+2792];
	ld.shared.f32 	%f807, [%r562+2796];
	ld.shared.f32 	%f808, [%r562+2800];
	ld.shared.f32 	%f809, [%r562+2804];
	ld.shared.f32 	%f810, [%r562+2808];
	ld.shared.f32 	%f811, [%r562+2812];
	ld.shared.f32 	%f812, [%r562+2816];
	ld.shared.f32 	%f813, [%r562+2820];
	ld.shared.f32 	%f814, [%r562+2824];
	ld.shared.f32 	%f815, [%r562+2828];
	ld.shared.f32 	%f816, [%r562+2832];
	ld.shared.f32 	%f817, [%r562+2836];
	ld.shared.f32 	%f818, [%r562+2840];
	ld.shared.f32 	%f819, [%r562+2844];
	ld.shared.f32 	%f820, [%r562+2848];
	ld.shared.f32 	%f821, [%r562+2852];
	ld.shared.f32 	%f822, [%r562+3192];
	ld.shared.f32 	%f823, [%r562+3196];
	ld.shared.f32 	%f824, [%r562+3200];
	ld.shared.f32 	%f825, [%r562+3204];
	ld.shared.f32 	%f826, [%r562+3208];
	ld.shared.f32 	%f827, [%r562+3212];
	ld.shared.f32 	%f828, [%r562+3216];
	ld.shared.f32 	%f829, [%r562+3220];
	ld.shared.f32 	%f830, [%r562+3224];
	ld.shared.f32 	%f831, [%r562+3228];
	ld.shared.f32 	%f832, [%r562+3232];
	ld.shared.f32 	%f833, [%r562+3236];
	ld.shared.f32 	%f834, [%r562+3240];
	ld.shared.f32 	%f835, [%r562+3244];
	ld.shared.f32 	%f836, [%r562+3248];
	ld.shared.f32 	%f837, [%r562+3252];
	ld.shared.f32 	%f838, [%r562+3256];
	ld.shared.f32 	%f839, [%r562+3260];
	ld.shared.f32 	%f840, [%r562+3264];
	ld.shared.f32 	%f841, [%r562+3268];
	ld.shared.f32 	%f842, [%r562+3272];
	ld.shared.f32 	%f843, [%r562+3276];
	ld.shared.f32 	%f844, [%r562+3280];
	ld.shared.f32 	%f845, [%r562+3284];
	ld.shared.f32 	%f846, [%r562+3288];
	ld.shared.f32 	%f847, [%r562+3292];
	ld.shared.f32 	%f848, [%r562+3296];
	ld.shared.f32 	%f849, [%r562+3300];
	ld.shared.f32 	%f850, [%r562+3304];
	ld.shared.f32 	%f851, [%r562+3308];
	ld.shared.f32 	%f852, [%r564+48];
	ld.shared.f32 	%f853, [%r564+52];
	ld.shared.f32 	%f854, [%r564+56];
	ld.shared.f32 	%f855, [%r564+60];
	ld.shared.f32 	%f856, [%r564+64];
	ld.shared.f32 	%f857, [%r564+68];
	ld.shared.f32 	%f858, [%r564+72];
	ld.shared.f32 	%f859, [%r564+76];
	ld.shared.f32 	%f860, [%r564+80];
	ld.shared.f32 	%f861, [%r564+84];
	ld.shared.f32 	%f862, [%r564+88];
	ld.shared.f32 	%f863, [%r564+92];
	fma.rn.f32 	%f864, %f732, %f852, %f704;
	fma.rn.f32 	%f865, %f733, %f852, %f705;
	fma.rn.f32 	%f866, %f734, %f852, %f706;
	fma.rn.f32 	%f867, %f735, %f852, %f707;
	fma.rn.f32 	%f868, %f736, %f852, %f708;
	fma.rn.f32 	%f869, %f737, %f852, %f709;
	fma.rn.f32 	%f870, %f738, %f852, %f710;
	fma.rn.f32 	%f871, %f739, %f852, %f711;
	fma.rn.f32 	%f872, %f740, %f852, %f712;
	fma.rn.f32 	%f873, %f741, %f852, %f713;
	fma.rn.f32 	%f874, %f742, %f852, %f714;
	fma.rn.f32 	%f875, %f743, %f852, %f715;
	fma.rn.f32 	%f876, %f744, %f852, %f716;
	fma.rn.f32 	%f877, %f745, %f852, %f717;
	fma.rn.f32 	%f878, %f746, %f852, %f718;
	fma.rn.f32 	%f879, %f747, %f852, %f719;
	fma.rn.f32 	%f880, %f748, %f852, %f720;
	fma.rn.f32 	%f881, %f749, %f852, %f721;
	fma.rn.f32 	%f882, %f750, %f852, %f722;
	fma.rn.f32 	%f883, %f751, %f852, %f723;
	fma.rn.f32 	%f884, %f752, %f852, %f724;
	fma.rn.f32 	%f885, %f753, %f852, %f725;
	fma.rn.f32 	%f886, %f754, %f852, %f726;
	fma.rn.f32 	%f887, %f755, %f852, %f727;
	fma.rn.f32 	%f888, %f756, %f852, %f728;
	fma.rn.f32 	%f889, %f757, %f852, %f729;
	fma.rn.f32 	%f890, %f758, %f852, %f730;
	fma.rn.f32 	%f891, %f759, %f852, %f731;
	fma.rn.f32 	%f892, %f733, %f853, %f864;
	fma.rn.f32 	%f893, %f734, %f853, %f865;
	fma.rn.f32 	%f894, %f735, %f853, %f866;
	fma.rn.f32 	%f895, %f736, %f853, %f867;
	fma.rn.f32 	%f896, %f737, %f853, %f868;
	fma.rn.f32 	%f897, %f738, %f853, %f869;
	fma.rn.f32 	%f898, %f739, %f853, %f870;
	fma.rn.f32 	%f899, %f740, %f853, %f871;
	fma.rn.f32 	%f900, %f741, %f853, %f872;
	fma.rn.f32 	%f901, %f742, %f853, %f873;
	fma.rn.f32 	%f902, %f743, %f853, %f874;
	fma.rn.f32 	%f903, %f744, %f853, %f875;
	fma.rn.f32 	%f904, %f745, %f853, %f876;
	fma.rn.f32 	%f905, %f746, %f853, %f877;
	fma.rn.f32 	%f906, %f747, %f853, %f878;
	fma.rn.f32 	%f907, %f748, %f853, %f879;
	fma.rn.f32 	%f908, %f749, %f853, %f880;
	fma.rn.f32 	%f909, %f750, %f853, %f881;
	fma.rn.f32 	%f910, %f751, %f853, %f882;
	fma.rn.f32 	%f911, %f752, %f853, %f883;
	fma.rn.f32 	%f912, %f753, %f853, %f884;
	fma.rn.f32 	%f913, %f754, %f853, %f885;
	fma.rn.f32 	%f914, %f755, %f853, %f886;
	fma.rn.f32 	%f915, %f756, %f853, %f887;
	fma.rn.f32 	%f916, %f757, %f853, %f888;
	fma.rn.f32 	%f917, %f758, %f853, %f889;
	fma.rn.f32 	%f918, %f759, %f853, %f890;
	fma.rn.f32 	%f919, %f760, %f853, %f891;
	fma.rn.f32 	%f920, %f734, %f854, %f892;
	fma.rn.f32 	%f921, %f735, %f854, %f893;
	fma.rn.f32 	%f922, %f736, %f854, %f894;
	fma.rn.f32 	%f923, %f737, %f854, %f895;
	fma.rn.f32 	%f924, %f738, %f854, %f896;
	fma.rn.f32 	%f925, %f739, %f854, %f897;
	fma.rn.f32 	%f926, %f740, %f854, %f898;
	fma.rn.f32 	%f927, %f741, %f854, %f899;
	fma.rn.f32 	%f928, %f742, %f854, %f900;
	fma.rn.f32 	%f929, %f743, %f854, %f901;
	fma.rn.f32 	%f930, %f744, %f854, %f902;
	fma.rn.f32 	%f931, %f745, %f854, %f903;
	fma.rn.f32 	%f932, %f746, %f854, %f904;
	fma.rn.f32 	%f933, %f747, %f854, %f905;
	fma.rn.f32 	%f934, %f748, %f854, %f906;
	fma.rn.f32 	%f935, %f749, %f854, %f907;
	fma.rn.f32 	%f936, %f750, %f854, %f908;
	fma.rn.f32 	%f937, %f751, %f854, %f909;
	fma.rn.f32 	%f938, %f752, %f854, %f910;
	fma.rn.f32 	%f939, %f753, %f854, %f911;
	fma.rn.f32 	%f940, %f754, %f854, %f912;
	fma.rn.f32 	%f941, %f755, %f854, %f913;
	fma.rn.f32 	%f942, %f756, %f854, %f914;
	fma.rn.f32 	%f943, %f757, %f854, %f915;
	fma.rn.f32 	%f944, %f758, %f854, %f916;
	fma.rn.f32 	%f945, %f759, %f854, %f917;
	fma.rn.f32 	%f946, %f760, %f854, %f918;
	fma.rn.f32 	%f947, %f761, %f854, %f919;
	fma.rn.f32 	%f948, %f762, %f855, %f920;
	fma.rn.f32 	%f949, %f763, %f855, %f921;
	fma.rn.f32 	%f950, %f764, %f855, %f922;
	fma.rn.f32 	%f951, %f765, %f855, %f923;
	fma.rn.f32 	%f952, %f766, %f855, %f924;
	fma.rn.f32 	%f953, %f767, %f855, %f925;
	fma.rn.f32 	%f954, %f768, %f855, %f926;
	fma.rn.f32 	%f955, %f769, %f855, %f927;
	fma.rn.f32 	%f956, %f770, %f855, %f928;
	fma.rn.f32 	%f957, %f771, %f855, %f929;
	fma.rn.f32 	%f958, %f772, %f855, %f930;
	fma.rn.f32 	%f959, %f773, %f855, %f931;
	fma.rn.f32 	%f960, %f774, %f855, %f932;
	fma.rn.f32 	%f961, %f775, %f855, %f933;
	fma.rn.f32 	%f962, %f776, %f855, %f934;
	fma.rn.f32 	%f963, %f777, %f855, %f935;
	fma.rn.f32 	%f964, %f778, %f855, %f936;
	fma.rn.f32 	%f965, %f779, %f855, %f937;
	fma.rn.f32 	%f966, %f780, %f855, %f938;
	fma.rn.f32 	%f967, %f781, %f855, %f939;
	fma.rn.f32 	%f968, %f782, %f855, %f940;
	fma.rn.f32 	%f969, %f783, %f855, %f941;
	fma.rn.f32 	%f970, %f784, %f855, %f942;
	fma.rn.f32 	%f971, %f785, %f855, %f943;
	fma.rn.f32 	%f972, %f786, %f855, %f944;
	fma.rn.f32 	%f973, %f787, %f855, %f945;
	fma.rn.f32 	%f974, %f788, %f855, %f946;
	fma.rn.f32 	%f975, %f789, %f855, %f947;
	fma.rn.f32 	%f976, %f763, %f856, %f948;
	fma.rn.f32 	%f977, %f764, %f856, %f949;
	fma.rn.f32 	%f978, %f765, %f856, %f950;
	fma.rn.f32 	%f979, %f766, %f856, %f951;
	fma.rn.f32 	%f980, %f767, %f856, %f952;
	fma.rn.f32 	%f981, %f768, %f856, %f953;
	fma.rn.f32 	%f982, %f769, %f856, %f954;
	fma.rn.f32 	%f983, %f770, %f856, %f955;
	fma.rn.f32 	%f984, %f771, %f856, %f956;
	fma.rn.f32 	%f985, %f772, %f856, %f957;
	fma.rn.f32 	%f986, %f773, %f856, %f958;
	fma.rn.f32 	%f987, %f774, %f856, %f959;
	fma.rn.f32 	%f988, %f775, %f856, %f960;
	fma.rn.f32 	%f989, %f776, %f856, %f961;
	fma.rn.f32 	%f990, %f777, %f856, %f962;
	fma.rn.f32 	%f991, %f778, %f856, %f963;
	fma.rn.f32 	%f992, %f779, %f856, %f964;
	fma.rn.f32 	%f993, %f780, %f856, %f965;
	fma.rn.f32 	%f994, %f781, %f856, %f966;
	fma.rn.f32 	%f995, %f782, %f856, %f967;
	fma.rn.f32 	%f996, %f783, %f856, %f968;
	fma.rn.f32 	%f997, %f784, %f856, %f969;
	fma.rn.f32 	%f998, %f785, %f856, %f970;
	fma.rn.f32 	%f999, %f786, %f856, %f971;
	fma.rn.f32 	%f1000, %f787, %f856, %f972;
	fma.rn.f32 	%f1001, %f788, %f856, %f973;
	fma.rn.f32 	%f1002, %f789, %f856, %f974;
	fma.rn.f32 	%f1003, %f790, %f856, %f975;
	fma.rn.f32 	%f1004, %f764, %f857, %f976;
	fma.rn.f32 	%f1005, %f765, %f857, %f977;
	fma.rn.f32 	%f1006, %f766, %f857, %f978;
	fma.rn.f32 	%f1007, %f767, %f857, %f979;
	fma.rn.f32 	%f1008, %f768, %f857, %f980;
	fma.rn.f32 	%f1009, %f769, %f857, %f981;
	fma.rn.f32 	%f1010, %f770, %f857, %f982;
	fma.rn.f32 	%f1011, %f771, %f857, %f983;
	fma.rn.f32 	%f1012, %f772, %f857, %f984;
	fma.rn.f32 	%f1013, %f773, %f857, %f985;
	fma.rn.f32 	%f1014, %f774, %f857, %f986;
	fma.rn.f32 	%f1015, %f775, %f857, %f987;
	fma.rn.f32 	%f1016, %f776, %f857, %f988;
	fma.rn.f32 	%f1017, %f777, %f857, %f989;
	fma.rn.f32 	%f1018, %f778, %f857, %f990;
	fma.rn.f32 	%f1019, %f779, %f857, %f991;
	fma.rn.f32 	%f1020, %f780, %f857, %f992;
	fma.rn.f32 	%f1021, %f781, %f857, %f993;
	fma.rn.f32 	%f1022, %f782, %f857, %f994;
	fma.rn.f32 	%f1023, %f783, %f857, %f995;
	fma.rn.f32 	%f1024, %f784, %f857, %f996;
	fma.rn.f32 	%f1025, %f785, %f857, %f997;
	fma.rn.f32 	%f1026, %f786, %f857, %f998;
	fma.rn.f32 	%f1027, %f787, %f857, %f999;
	fma.rn.f32 	%f1028, %f788, %f857, %f1000;
	fma.rn.f32 	%f1029, %f789, %f857, %f1001;
	fma.rn.f32 	%f1030, %f790, %f857, %f1002;
	fma.rn.f32 	%f1031, %f791, %f857, %f1003;
	fma.rn.f32 	%f1032, %f792, %f858, %f1004;
	fma.rn.f32 	%f1033, %f793, %f858, %f1005;
	fma.rn.f32 	%f1034, %f794, %f858, %f1006;
	fma.rn.f32 	%f1035, %f795, %f858, %f1007;
	fma.rn.f32 	%f1036, %f796, %f858, %f1008;
	fma.rn.f32 	%f1037, %f797, %f858, %f1009;
	fma.rn.f32 	%f1038, %f798, %f858, %f1010;
	fma.rn.f32 	%f1039, %f799, %f858, %f1011;
	fma.rn.f32 	%f1040, %f800, %f858, %f1012;
	fma.rn.f32 	%f1041, %f801, %f858, %f1013;
	fma.rn.f32 	%f1042, %f802, %f858, %f1014;
	fma.rn.f32 	%f1043, %f803, %f858, %f1015;
	fma.rn.f32 	%f1044, %f804, %f858, %f1016;
	fma.rn.f32 	%f1045, %f805, %f858, %f1017;
	fma.rn.f32 	%f1046, %f806, %f858, %f1018;
	fma.rn.f32 	%f1047, %f807, %f858, %f1019;
	fma.rn.f32 	%f1048, %f808, %f858, %f1020;
	fma.rn.f32 	%f1049, %f809, %f858, %f1021;
	fma.rn.f32 	%f1050, %f810, %f858, %f1022;
	fma.rn.f32 	%f1051, %f811, %f858, %f1023;
	fma.rn.f32 	%f1052, %f812, %f858, %f1024;
	fma.rn.f32 	%f1053, %f813, %f858, %f1025;
	fma.rn.f32 	%f1054, %f814, %f858, %f1026;
	fma.rn.f32 	%f1055, %f815, %f858, %f1027;
	fma.rn.f32 	%f1056, %f816, %f858, %f1028;
	fma.rn.f32 	%f1057, %f817, %f858, %f1029;
	fma.rn.f32 	%f1058, %f818, %f858, %f1030;
	fma.rn.f32 	%f1059, %f819, %f858, %f1031;
	fma.rn.f32 	%f1060, %f793, %f859, %f1032;
	fma.rn.f32 	%f1061, %f794, %f859, %f1033;
	fma.rn.f32 	%f1062, %f795, %f859, %f1034;
	fma.rn.f32 	%f1063, %f796, %f859, %f1035;
	fma.rn.f32 	%f1064, %f797, %f859, %f1036;
	fma.rn.f32 	%f1065, %f798, %f859, %f1037;
	fma.rn.f32 	%f1066, %f799, %f859, %f1038;
	fma.rn.f32 	%f1067, %f800, %f859, %f1039;
	fma.rn.f32 	%f1068, %f801, %f859, %f1040;
	fma.rn.f32 	%f1069, %f802, %f859, %f1041;
	fma.rn.f32 	%f1070, %f803, %f859, %f1042;
	fma.rn.f32 	%f1071, %f804, %f859, %f1043;
	fma.rn.f32 	%f1072, %f805, %f859, %f1044;
	fma.rn.f32 	%f1073, %f806, %f859, %f1045;
	fma.rn.f32 	%f1074, %f807, %f859, %f1046;
	fma.rn.f32 	%f1075, %f808, %f859, %f1047;
	fma.rn.f32 	%f1076, %f809, %f859, %f1048;
	fma.rn.f32 	%f1077, %f810, %f859, %f1049;
	fma.rn.f32 	%f1078, %f811, %f859, %f1050;
	fma.rn.f32 	%f1079, %f812, %f859, %f1051;
	fma.rn.f32 	%f1080, %f813, %f859, %f1052;
	fma.rn.f32 	%f1081, %f814, %f859, %f1053;
	fma.rn.f32 	%f1082, %f815, %f859, %f1054;
	fma.rn.f32 	%f1083, %f816, %f859, %f1055;
	fma.rn.f32 	%f1084, %f817, %f859, %f1056;
	fma.rn.f32 	%f1085, %f818, %f859, %f1057;
	fma.rn.f32 	%f1086, %f819, %f859, %f1058;
	fma.rn.f32 	%f1087, %f820, %f859, %f1059;
	fma.rn.f32 	%f1088, %f794, %f860, %f1060;
	fma.rn.f32 	%f1089, %f795, %f860, %f1061;
	fma.rn.f32 	%f1090, %f796, %f860, %f1062;
	fma.rn.f32 	%f1091, %f797, %f860, %f1063;
	fma.rn.f32 	%f1092, %f798, %f860, %f1064;
	fma.rn.f32 	%f1093, %f799, %f860, %f1065;
	fma.rn.f32 	%f1094, %f800, %f860, %f1066;
	fma.rn.f32 	%f1095, %f801, %f860, %f1067;
	fma.rn.f32 	%f1096, %f802, %f860, %f1068;
	fma.rn.f32 	%f1097, %f803, %f860, %f1069;
	fma.rn.f32 	%f1098, %f804, %f860, %f1070;
	fma.rn.f32 	%f1099, %f805, %f860, %f1071;
	fma.rn.f32 	%f1100, %f806, %f860, %f1072;
	fma.rn.f32 	%f1101, %f807, %f860, %f1073;
	fma.rn.f32 	%f1102, %f808, %f860, %f1074;
	fma.rn.f32 	%f1103, %f809, %f860, %f1075;
	fma.rn.f32 	%f1104, %f810, %f860, %f1076;
	fma.rn.f32 	%f1105, %f811, %f860, %f1077;
	fma.rn.f32 	%f1106, %f812, %f860, %f1078;
	fma.rn.f32 	%f1107, %f813, %f860, %f1079;
	fma.rn.f32 	%f1108, %f814, %f860, %f1080;
	fma.rn.f32 	%f1109, %f815, %f860, %f1081;
	fma.rn.f32 	%f1110, %f816, %f860, %f1082;
	fma.rn.f32 	%f1111, %f817, %f860, %f1083;
	fma.rn.f32 	%f1112, %f818, %f860, %f1084;
	fma.rn.f32 	%f1113, %f819, %f860, %f1085;
	fma.rn.f32 	%f1114, %f820, %f860, %f1086;
	fma.rn.f32 	%f1115, %f821, %f860, %f1087;
	fma.rn.f32 	%f1116, %f822, %f861, %f1088;
	fma.rn.f32 	%f1117, %f823, %f861, %f1089;
	fma.rn.f32 	%f1118, %f824, %f861, %f1090;
	fma.rn.f32 	%f1119, %f825, %f861, %f1091;
	fma.rn.f32 	%f1120, %f826, %f861, %f1092;
	fma.rn.f32 	%f1121, %f827, %f861, %f1093;
	fma.rn.f32 	%f1122, %f828, %f861, %f1094;
	fma.rn.f32 	%f1123, %f829, %f861, %f1095;
	fma.rn.f32 	%f1124, %f830, %f861, %f1096;
	fma.rn.f32 	%f1125, %f831, %f861, %f1097;
	fma.rn.f32 	%f1126, %f832, %f861, %f1098;
	fma.rn.f32 	%f1127, %f833, %f861, %f1099;
	fma.rn.f32 	%f1128, %f834, %f861, %f1100;
	fma.rn.f32 	%f1129, %f835, %f861, %f1101;
	fma.rn.f32 	%f1130, %f836, %f861, %f1102;
	fma.rn.f32 	%f1131, %f837, %f861, %f1103;
	fma.rn.f32 	%f1132, %f838, %f861, %f1104;
	fma.rn.f32 	%f1133, %f839, %f861, %f1105;
	fma.rn.f32 	%f1134, %f840, %f861, %f1106;
	fma.rn.f32 	%f1135, %f841, %f861, %f1107;
	fma.rn.f32 	%f1136, %f842, %f861, %f1108;
	fma.rn.f32 	%f1137, %f843, %f861, %f1109;
	fma.rn.f32 	%f1138, %f844, %f861, %f1110;
	fma.rn.f32 	%f1139, %f845, %f861, %f1111;
	fma.rn.f32 	%f1140, %f846, %f861, %f1112;
	fma.rn.f32 	%f1141, %f847, %f861, %f1113;
	fma.rn.f32 	%f1142, %f848, %f861, %f1114;
	fma.rn.f32 	%f1143, %f849, %f861, %f1115;
	fma.rn.f32 	%f1144, %f823, %f862, %f1116;
	fma.rn.f32 	%f1145, %f824, %f862, %f1117;
	fma.rn.f32 	%f1146, %f825, %f862, %f1118;
	fma.rn.f32 	%f1147, %f826, %f862, %f1119;
	fma.rn.f32 	%f1148, %f827, %f862, %f1120;
	fma.rn.f32 	%f1149, %f828, %f862, %f1121;
	fma.rn.f32 	%f1150, %f829, %f862, %f1122;
	fma.rn.f32 	%f1151, %f830, %f862, %f1123;
	fma.rn.f32 	%f1152, %f831, %f862, %f1124;
	fma.rn.f32 	%f1153, %f832, %f862, %f1125;
	fma.rn.f32 	%f1154, %f833, %f862, %f1126;
	fma.rn.f32 	%f1155, %f834, %f862, %f1127;
	fma.rn.f32 	%f1156, %f835, %f862, %f1128;
	fma.rn.f32 	%f1157, %f836, %f862, %f1129;
	fma.rn.f32 	%f1158, %f837, %f862, %f1130;
	fma.rn.f32 	%f1159, %f838, %f862, %f1131;
	fma.rn.f32 	%f1160, %f839, %f862, %f1132;
	fma.rn.f32 	%f1161, %f840, %f862, %f1133;
	fma.rn.f32 	%f1162, %f841, %f862, %f1134;
	fma.rn.f32 	%f1163, %f842, %f862, %f1135;
	fma.rn.f32 	%f1164, %f843, %f862, %f1136;
	fma.rn.f32 	%f1165, %f844, %f862, %f1137;
	fma.rn.f32 	%f1166, %f845, %f862, %f1138;
	fma.rn.f32 	%f1167, %f846, %f862, %f1139;
	fma.rn.f32 	%f1168, %f847, %f862, %f1140;
	fma.rn.f32 	%f1169, %f848, %f862, %f1141;
	fma.rn.f32 	%f1170, %f849, %f862, %f1142;
	fma.rn.f32 	%f1171, %f850, %f862, %f1143;
	fma.rn.f32 	%f1201, %f824, %f863, %f1144;
	fma.rn.f32 	%f1202, %f825, %f863, %f1145;
	fma.rn.f32 	%f1203, %f826, %f863, %f1146;
	fma.rn.f32 	%f1204, %f827, %f863, %f1147;
	fma.rn.f32 	%f1205, %f828, %f863, %f1148;
	fma.rn.f32 	%f1206, %f829, %f863, %f1149;
	fma.rn.f32 	%f1207, %f830, %f863, %f1150;
	fma.rn.f32 	%f1208, %f831, %f863, %f1151;
	fma.rn.f32 	%f1209, %f832, %f863, %f1152;
	fma.rn.f32 	%f1210, %f833, %f863, %f1153;
	fma.rn.f32 	%f1211, %f834, %f863, %f1154;
	fma.rn.f32 	%f1212, %f835, %f863, %f1155;
	fma.rn.f32 	%f1213, %f836, %f863, %f1156;
	fma.rn.f32 	%f1214, %f837, %f863, %f1157;
	fma.rn.f32 	%f1215, %f838, %f863, %f1158;
	fma.rn.f32 	%f1216, %f839, %f863, %f1159;
	fma.rn.f32 	%f1217, %f840, %f863, %f1160;
	fma.rn.f32 	%f1218, %f841, %f863, %f1161;
	fma.rn.f32 	%f1219, %f842, %f863, %f1162;
	fma.rn.f32 	%f1220, %f843, %f863, %f1163;
	fma.rn.f32 	%f1221, %f844, %f863, %f1164;
	fma.rn.f32 	%f1222, %f845, %f863, %f1165;
	fma.rn.f32 	%f1223, %f846, %f863, %f1166;
	fma.rn.f32 	%f1224, %f847, %f863, %f1167;
	fma.rn.f32 	%f1225, %f848, %f863, %f1168;
	fma.rn.f32 	%f1226, %f849, %f863, %f1169;
	fma.rn.f32 	%f1227, %f850, %f863, %f1170;
	fma.rn.f32 	%f1228, %f851, %f863, %f1171;
	add.s32 	%r631, %r631, 1;
	add.s32 	%r630, %r630, 3;
	add.s32 	%r629, %r629, 1;
	add.s32 	%r628, %r628, 112;
	add.s32 	%r627, %r627, 112;
	add.s32 	%r626, %r626, 112;
	add.s32 	%r625, %r625, 112;
	add.s32 	%r624, %r624, 112;
	add.s32 	%r623, %r623, 112;
	add.s32 	%r622, %r622, 112;
	add.s32 	%r621, %r621, 112;
	add.s32 	%r620, %r620, 112;
	add.s32 	%r619, %r619, 112;
	add.s32 	%r618, %r618, 112;
	add.s32 	%r617, %r617, 112;
	add.s32 	%r616, %r616, 112;
	add.s32 	%r615, %r615, 112;
	add.s32 	%r614, %r614, 112;
	add.s32 	%r613, %r613, 112;
	add.s32 	%r612, %r612, 112;
	add.s32 	%r611, %r611, 112;
	add.s32 	%r610, %r610, 112;
	add.s32 	%r609, %r609, 112;
	add.s32 	%r608, %r608, 112;
	add.s32 	%r607, %r607, 112;
	add.s32 	%r606, %r606, 112;
	add.s32 	%r605, %r605, 112;
	add.s32 	%r604, %r604, 112;
	add.s32 	%r603, %r603, 112;
	add.s32 	%r602, %r602, 112;
	add.s32 	%r601, %r601, 112;
	add.s32 	%r600, %r600, 112;
	add.s32 	%r599, %r599, 112;
	add.s32 	%r598, %r598, 112;
	add.s32 	%r597, %r597, 112;
	add.s32 	%r596, %r596, 112;
	add.s32 	%r595, %r595, 112;
	add.s32 	%r594, %r594, 112;
	add.s32 	%r593, %r593, 112;
	add.s32 	%r592, %r592, 112;
	add.s32 	%r591, %r591, 112;
	add.s32 	%r590, %r590, 112;
	add.s32 	%r589, %r589, 112;
	add.s32 	%r588, %r588, 112;
	add.s32 	%r587, %r587, 112;
	add.s32 	%r586, %r586, 112;
	add.s32 	%r585, %r585, 112;
	add.s32 	%r584, %r584, 112;
	add.s32 	%r583, %r583, 112;
	add.s32 	%r582, %r582, 112;
	add.s32 	%r581, %r581, 112;
	add.s32 	%r580, %r580, 112;
	add.s32 	%r579, %r579, 112;
	add.s32 	%r578, %r578, 112;
	add.s32 	%r577, %r577, 112;
	add.s32 	%r576, %r576, 112;
	add.s32 	%r575, %r575, 112;
	add.s32 	%r574, %r574, 112;
	add.s32 	%r573, %r573, 112;
	add.s32 	%r572, %r572, 112;
	setp.ne.s32 	%p116, %r631, 3;
	@%p116 bra 	$L__BB6_2;
	add.s32 	%r571, %r571, 1;
	setp.ne.s32 	%p117, %r571, 4;
	@%p117 bra 	$L__BB6_1;
	ld.param.u64 	%rd127, [conv_64_32_112_112_param_2];
	mov.u32 	%r565, %ctaid.z;
	mul.lo.s32 	%r566, %r180, 12544;
	mad.lo.s32 	%r567, %r565, 50176, %r566;
	mov.u32 	%r568, %ctaid.y;
	mad.lo.s32 	%r569, %r568, 112, %r567;
	add.s32 	%r570, %r569, %r179;
	cvta.to.global.u64 	%rd122, %rd127;
	mul.wide.u32 	%rd123, %r570, 4;
	add.s64 	%rd124, %rd122, %rd123;
	st.global.f32 	[%rd124], %f1201;
	st.global.f32 	[%rd124+4], %f1202;
	st.global.f32 	[%rd124+8], %f1203;
	st.global.f32 	[%rd124+12], %f1204;
	st.global.f32 	[%rd124+16], %f1205;
	st.global.f32 	[%rd124+20], %f1206;
	st.global.f32 	[%rd124+24], %f1207;
	st.global.f32 	[%rd124+28], %f1208;
	st.global.f32 	[%rd124+32], %f1209;
	st.global.f32 	[%rd124+36], %f1210;
	st.global.f32 	[%rd124+40], %f1211;
	st.global.f32 	[%rd124+44], %f1212;
	st.global.f32 	[%rd124+48], %f1213;
	st.global.f32 	[%rd124+52], %f1214;
	st.global.f32 	[%rd124+56], %f1215;
	st.global.f32 	[%rd124+60], %f1216;
	st.global.f32 	[%rd124+64], %f1217;
	st.global.f32 	[%rd124+68], %f1218;
	st.global.f32 	[%rd124+72], %f1219;
	st.global.f32 	[%rd124+76], %f1220;
	st.global.f32 	[%rd124+80], %f1221;
	st.global.f32 	[%rd124+84], %f1222;
	st.global.f32 	[%rd124+88], %f1223;
	st.global.f32 	[%rd124+92], %f1224;
	st.global.f32 	[%rd124+96], %f1225;
	st.global.f32 	[%rd124+100], %f1226;
	st.global.f32 	[%rd124+104], %f1227;
	st.global.f32 	[%rd124+108], %f1228;
	ret;
$L__BB6_120:
	mov.b32 	%r495, 0;
	st.shared.u32 	[%r178], %r495;
	st.shared.u32 	[%r178+4], %r495;
	mov.pred 	%p118, -1;
	bra.uni 	$L__BB6_9;

}
	// .globl	conv_64_64_112_112
.visible .entry conv_64_64_112_112(
	.param .u64 .ptr .align 1 conv_64_64_112_112_param_0,
	.param .u64 .ptr .align 1 conv_64_64_112_112_param_1,
	.param .u64 .ptr .align 1 conv_64_64_112_112_param_2
)
{
	.reg .pred 	%p<120>;
	.reg .b16 	%rs<69>;
	.reg .b32 	%r<486>;
	.reg .b32 	%f<1856>;
	.reg .b64 	%rd<56>;
	// demoted variable
	.shared .align 4 .b8 _ZZ18conv_64_64_112_112E15pad_temp_shared[9216];
	// demoted variable
	.shared .align 4 .b8 _ZZ18conv_64_64_112_112E13kernel_shared[6144];
	mov.u32 	%r31, %ctaid.y;
	shl.b32 	%r32, %r31, 4;
	mov.u32 	%r33, %tid.y;
	mul.lo.s32 	%r34, %r33, 9;
	mov.u32 	%r35, %tid.x;
	mul.lo.s32 	%r36, %r35, 18;
	shr.u32 	%r37, %r36, 4;
	add.s32 	%r38, %r37, %r34;
	cvt.u16.u32 	%rs1, %r38;
	mul.hi.u16 	%rs2, %rs1, 3641;
	mul.lo.s16 	%rs3, %rs2, 18;
	sub.s16 	%rs4, %rs1, %rs3;
	cvt.u32.u16 	%r39, %rs4;
	or.b32  	%r40, %r32, %r39;
	setp.ne.s32 	%p19, %r40, 0;
	add.s32 	%r41, %r32, %r39;
	setp.lt.u32 	%p20, %r41, 113;
	and.pred  	%p1, %p19, %p20;
	mov.u32 	%r43, %ctaid.x;
	shl.b32 	%r44, %r43, 4;
	shl.b32 	%r45, %r35, 1;
	and.b32  	%r46, %r45, 14;
	mov.u32 	%r47, %tid.z;
	mul.lo.s32 	%r48, %r31, 1792;
	mad.lo.s32 	%r49, %r47, 50176, %r48;
	add.s32 	%r50, %r49, -113;
	add.s32 	%r51, %r50, %r44;
	add.s32 	%r52, %r51, %r46;
	mul.wide.u16 	%r53, %rs2, 12544;
	add.s32 	%r54, %r52, %r53;
	mul.wide.u16 	%r55, %rs4, 112;
	add.s32 	%r1, %r54, %r55;
	add.s32 	%r56, %r52, 1;
	add.s32 	%r57, %r56, %r53;
	add.s32 	%r2, %r57, %r55;
	add.s32 	%r58, %r36, 2;
	shr.u32 	%r59, %r58, 4;
	add.s32 	%r60, %r59, %r34;
	cvt.u16.u32 	%rs5, %r60;
	mul.hi.u16 	%rs6, %rs5, 3641;
	mul.lo.s16 	%rs7, %rs6, 18;
	sub.s16 	%rs8, %rs5, %rs7;
	cvt.u32.u16 	%r61, %rs8;
	or.b32  	%r62, %r32, %r61;
	setp.ne.s32 	%p21, %r62, 0;
	add.s32 	%r63, %r32, %r61;
	setp.lt.u32 	%p22, %r63, 113;
	and.pred  	%p3, %p21, %p22;
	and.b32  	%r65, %r58, 14;
	mul.wide.u16 	%r66, %rs6, 12544;
	mul.wide.u16 	%r67, %rs8, 112;
	add.s32 	%r68, %r51, %r65;
	add.s32 	%r69, %r68, %r66;
	add.s32 	%r3, %r69, %r67;
	add.s32 	%r70, %r36, 3;
	shr.u32 	%r71, %r70, 4;
	add.s32 	%r72, %r71, %r34;
	cvt.u16.u32 	%rs9, %r72;
	mul.hi.u16 	%rs10, %rs9, 3641;
	mul.lo.s16 	%rs11, %rs10, 18;
	sub.s16 	%rs12, %rs9, %rs11;
	cvt.u32.u16 	%r73, %rs12;
	or.b32  	%r74, %r32, %r73;
	setp.ne.s32 	%p23, %r74, 0;
	add.s32 	%r75, %r32, %r73;
	setp.lt.u32 	%p24, %r75, 113;
	and.pred  	%p4, %p23, %p24;
	and.b32  	%r77, %r70, 15;
	or.b32  	%r78, %r77, %r44;
	mul.wide.u16 	%r79, %rs10, 12544;
	mul.wide.u16 	%r80, %rs12, 112;
	add.s32 	%r81, %r78, %r50;
	add.s32 	%r82, %r81, %r79;
	add.s32 	%r4, %r82, %r80;
	add.s32 	%r83, %r36, 4;
	shr.u32 	%r84, %r83, 4;
	add.s32 	%r85, %r84, %r34;
	cvt.u16.u32 	%rs13, %r85;
	mul.hi.u16 	%rs14, %rs13, 3641;
	mul.lo.s16 	%rs15, %rs14, 18;
	sub.s16 	%rs16, %rs13, %rs15;
	cvt.u32.u16 	%r86, %rs16;
	or.b32  	%r87, %r32, %r86;
	setp.ne.s32 	%p25, %r87, 0;
	add.s32 	%r88, %r32, %r86;
	setp.lt.u32 	%p26, %r88, 113;
	and.pred  	%p5, %p25, %p26;
	and.b32  	%r90, %r83, 14;
	mul.wide.u16 	%r91, %rs14, 12544;
	mul.wide.u16 	%r92, %rs16, 112;
	add.s32 	%r93, %r51, %r90;
	add.s32 	%r94, %r93, %r91;
	add.s32 	%r5, %r94, %r92;
	add.s32 	%r95, %r36, 5;
	shr.u32 	%r96, %r95, 4;
	add.s32 	%r97, %r96, %r34;
	cvt.u16.u32 	%rs17, %r97;
	mul.hi.u16 	%rs18, %rs17, 3641;
	mul.lo.s16 	%rs19, %rs18, 18;
	sub.s16 	%rs20, %rs17, %rs19;
	cvt.u32.u16 	%r98, %rs20;
	or.b32  	%r99, %r32, %r98;
	setp.ne.s32 	%p27, %r99, 0;
	add.s32 	%r100, %r32, %r98;
	setp.lt.u32 	%p28, %r100, 113;
	and.pred  	%p6, %p27, %p28;
	and.b32  	%r102, %r95, 15;
	or.b32  	%r103, %r102, %r44;
	mul.wide.u16 	%r104, %rs18, 12544;
	mul.wide.u16 	%r105, %rs20, 112;
	add.s32 	%r106, %r103, %r50;
	add.s32 	%r107, %r106, %r104;
	add.s32 	%r6, %r107, %r105;
	add.s32 	%r108, %r36, 6;
	shr.u32 	%r109, %r108, 4;
	add.s32 	%r110, %r109, %r34;
	cvt.u16.u32 	%rs21, %r110;
	mul.hi.u16 	%rs22, %rs21, 3641;
	mul.lo.s16 	%rs23, %rs22, 18;
	sub.s16 	%rs24, %rs21, %rs23;
	cvt.u32.u16 	%r111, %rs24;
	or.b32  	%r112, %r32, %r111;
	setp.ne.s32 	%p29, %r112, 0;
	add.s32 	%r113, %r32, %r111;
	setp.lt.u32 	%p30, %r113, 113;
	and.pred  	%p7, %p29, %p30;
	and.b32  	%r115, %r108, 14;
	mul.wide.u16 	%r116, %rs22, 12544;
	mul.wide.u16 	%r117, %rs24, 112;
	add.s32 	%r118, %r51, %r115;
	add.s32 	%r119, %r118, %r116;
	add.s32 	%r7, %r119, %r117;
	add.s32 	%r120, %r36, 7;
	shr.u32 	%r121, %r120, 4;
	add.s32 	%r122, %r121, %r34;
	cvt.u16.u32 	%rs25, %r122;
	mul.hi.u16 	%rs26, %rs25, 3641;
	mul.lo.s16 	%rs27, %rs26, 18;
	sub.s16 	%rs28, %rs25, %rs27;
	cvt.u32.u16 	%r123, %rs28;
	or.b32  	%r124, %r32, %r123;
	setp.ne.s32 	%p31, %r124, 0;
	add.s32 	%r125, %r32, %r123;
	setp.lt.u32 	%p32, %r125, 113;
	and.pred  	%p8, %p31, %p32;
	and.b32  	%r127, %r120, 15;
	or.b32  	%r128, %r127, %r44;
	mul.wide.u16 	%r129, %rs26, 12544;
	mul.wide.u16 	%r130, %rs28, 112;
	add.s32 	%r131, %r128, %r50;
	add.s32 	%r132, %r131, %r129;
	add.s32 	%r8, %r132, %r130;
	add.s32 	%r133, %r36, 8;
	shr.u32 	%r134, %r133, 4;
	add.s32 	%r135, %r134, %r34;
	cvt.u16.u32 	%rs29, %r135;
	mul.hi.u16 	%rs30, %rs29, 3641;
	mul.lo.s16 	%rs31, %rs30, 18;
	sub.s16 	%rs32, %rs29, %rs31;
	cvt.u32.u16 	%r136, %rs32;
	or.b32  	%r137, %r32, %r136;
	setp.ne.s32 	%p33, %r137, 0;
	add.s32 	%r138, %r32, %r136;
	setp.lt.u32 	%p34, %r138, 113;
	and.pred  	%p9, %p33, %p34;
	xor.b32  	%r140, %r46, 8;
	mul.wide.u16 	%r141, %rs30, 12544;
	mul.wide.u16 	%r142, %rs32, 112;
	add.s32 	%r143, %r51, %r140;
	add.s32 	%r144, %r143, %r141;
	add.s32 	%r9, %r144, %r142;
	add.s32 	%r145, %r36, 9;
	shr.u32 	%r146, %r145, 4;
	add.s32 	%r147, %r146, %r34;
	cvt.u16.u32 	%rs33, %r147;
	mul.hi.u16 	%rs34, %rs33, 3641;
	mul.lo.s16 	%rs35, %rs34, 18;
	sub.s16 	%rs36, %rs33, %rs35;
	cvt.u32.u16 	%r148, %rs36;
	or.b32  	%r149, %r32, %r148;
	setp.ne.s32 	%p35, %r149, 0;
	add.s32 	%r150, %r32, %r148;
	setp.lt.u32 	%p36, %r150, 113;
	and.pred  	%p10, %p35, %p36;
	and.b32  	%r152, %r145, 15;
	or.b32  	%r153, %r152, %r44;
	mul.wide.u16 	%r154, %rs34, 12544;
	mul.wide.u16 	%r155, %rs36, 112;
	add.s32 	%r156, %r153, %r50;
	add.s32 	%r157, %r156, %r154;
	add.s32 	%r10, %r157, %r155;
	add.s32 	%r158, %r36, 10;
	shr.u32 	%r159, %r158, 4;
	add.s32 	%r160, %r159, %r34;
	cvt.u16.u32 	%rs37, %r160;
	mul.hi.u16 	%rs38, %rs37, 3641;
	mul.lo.s16 	%rs39, %rs38, 18;
	sub.s16 	%rs40, %rs37, %rs39;
	cvt.u32.u16 	%r161, %rs40;
	or.b32  	%r162, %r32, %r161;
	setp.ne.s32 	%p37, %r162, 0;
	add.s32 	%r163, %r32, %r161;
	setp.lt.u32 	%p38, %r163, 113;
	and.pred  	%p11, %p37, %p38;
	and.b32  	%r165, %r158, 14;
	mul.wide.u16 	%r166, %rs38, 12544;
	mul.wide.u16 	%r167, %rs40, 112;
	add.s32 	%r168, %r51, %r165;
	add.s32 	%r169, %r168, %r166;
	add.s32 	%r11, %r169, %r167;
	add.s32 	%r170, %r36, 11;
	shr.u32 	%r171, %r170, 4;
	add.s32 	%r172, %r171, %r34;
	cvt.u16.u32 	%rs41, %r172;
	mul.hi.u16 	%rs42, %rs41, 3641;
	mul.lo.s16 	%rs43, %rs42, 18;
	sub.s16 	%rs44, %rs41, %rs43;
	cvt.u32.u16 	%r173, %rs44;
	or.b32  	%r174, %r32, %r173;
	setp.ne.s32 	%p39, %r174, 0;
	add.s32 	%r175, %r32, %r173;
	setp.lt.u32 	%p40, %r175, 113;
	and.pred  	%p12, %p39, %p40;
	and.b32  	%r177, %r170, 15;
	or.b32  	%r178, %r177, %r44;
	mul.wide.u16 	%r179, %rs42, 12544;
	mul.wide.u16 	%r180, %rs44, 112;
	add.s32 	%r181, %r178, %r50;
	add.s32 	%r182, %r181, %r179;
	add.s32 	%r12, %r182, %r180;
	add.s32 	%r183, %r36, 12;
	shr.u32 	%r184, %r183, 4;
	add.s32 	%r185, %r184, %r34;
	cvt.u16.u32 	%rs45, %r185;
	mul.hi.u16 	%rs46, %rs45, 3641;
	mul.lo.s16 	%rs47, %rs46, 18;
	sub.s16 	%rs48, %rs45, %rs47;
	cvt.u32.u16 	%r186, %rs48;
	or.b32  	%r187, %r32, %r186;
	setp.ne.s32 	%p41, %r187, 0;
	add.s32 	%r188, %r32, %r186;
	setp.lt.u32 	%p42, %r188, 113;
	and.pred  	%p13, %p41, %p42;
	and.b32  	%r190, %r183, 14;
	mul.wide.u16 	%r191, %rs46, 12544;
	mul.wide.u16 	%r192, %rs48, 112;
	add.s32 	%r193, %r51, %r190;
	add.s32 	%r194, %r193, %r191;
	add.s32 	%r13, %r194, %r192;
	add.s32 	%r195, %r36, 13;
	shr.u32 	%r196, %r195, 4;
	add.s32 	%r197, %r196, %r34;
	cvt.u16.u32 	%rs49, %r197;
	mul.hi.u16 	%rs50, %rs49, 3641;
	mul.lo.s16 	%rs51, %rs50, 18;
	sub.s16 	%rs52, %rs49, %rs51;
	cvt.u32.u16 	%r198, %rs52;
	or.b32  	%r199, %r32, %r198;
	setp.ne.s32 	%p43, %r199, 0;
	add.s32 	%r200, %r32, %r198;
	setp.lt.u32 	%p44, %r200, 113;
	and.pred  	%p14, %p43, %p44;
	and.b32  	%r202, %r195, 15;
	or.b32  	%r203, %r202, %r44;
	mul.wide.u16 	%r204, %rs50, 12544;
	mul.wide.u16 	%r205, %rs52, 112;
	add.s32 	%r206, %r203, %r50;
	add.s32 	%r207, %r206, %r204;
	add.s32 	%r14, %r207, %r205;
	add.s32 	%r208, %r36, 14;
	shr.u32 	%r209, %r208, 4;
	add.s32 	%r210, %r209, %r34;
	cvt.u16.u32 	%rs53, %r210;
	mul.hi.u16 	%rs54, %rs53, 3641;
	mul.lo.s16 	%rs55, %rs54, 18;
	sub.s16 	%rs56, %rs53, %rs55;
	cvt.u32.u16 	%r211, %rs56;
	or.b32  	%r212, %r32, %r211;
	setp.ne.s32 	%p45, %r212, 0;
	add.s32 	%r213, %r32, %r211;
	setp.lt.u32 	%p46, %r213, 113;
	and.pred  	%p15, %p45, %p46;
	and.b32  	%r215, %r208, 14;
	mul.wide.u16 	%r216, %rs54, 12544;
	mul.wide.u16 	%r217, %rs56, 112;
	add.s32 	%r218, %r51, %r215;
	add.s32 	%r219, %r218, %r216;
	add.s32 	%r15, %r219, %r217;
	add.s32 	%r220, %r36, 15;
	shr.u32 	%r221, %r220, 4;
	add.s32 	%r222, %r221, %r34;
	cvt.u16.u32 	%rs57, %r222;
	mul.hi.u16 	%rs58, %rs57, 3641;
	mul.lo.s16 	%rs59, %rs58, 18;
	sub.s16 	%rs60, %rs57, %rs59;
	cvt.u32.u16 	%r223, %rs60;
	or.b32  	%r224, %r32, %r223;
	setp.ne.s32 	%p47, %r224, 0;
	add.s32 	%r225, %r32, %r223;
	setp.lt.u32 	%p48, %r225, 113;
	and.pred  	%p16, %p47, %p48;
	and.b32  	%r227, %r220, 15;
	or.b32  	%r228, %r227, %r44;
	mul.wide.u16 	%r229, %rs58, 12544;
	mul.wide.u16 	%r230, %rs60, 112;
	add.s32 	%r231, %r228, %r50;
	add.s32 	%r232, %r231, %r229;
	add.s32 	%r16, %r232, %r230;
	add.s16 	%rs61, %rs1, 1;
	mul.hi.u16 	%rs62, %rs61, 3641;
	mul.lo.s16 	%rs63, %rs62, 18;
	sub.s16 	%rs64, %rs61, %rs63;
	cvt.u32.u16 	%r233, %rs64;
	or.b32  	%r234, %r32, %r233;
	setp.ne.s32 	%p49, %r234, 0;
	add.s32 	%r235, %r32, %r233;
	setp.lt.u32 	%p50, %r235, 113;
	and.pred  	%p17, %p49, %p50;
	mul.wide.u16 	%r237, %rs62, 12544;
	mul.wide.u16 	%r238, %rs64, 112;
	add.s32 	%r239, %r52, %r237;
	add.s32 	%r17, %r239, %r238;
	add.s32 	%r240, %r36, 17;
	shr.u32 	%r241, %r240, 4;
	add.s32 	%r242, %r241, %r34;
	cvt.u16.u32 	%rs65, %r242;
	mul.hi.u16 	%rs66, %rs65, 3641;
	mul.lo.s16 	%rs67, %rs66, 18;
	sub.s16 	%rs68, %rs65, %rs67;
	cvt.u32.u16 	%r243, %rs68;
	or.b32  	%r244, %r32, %r243;
	setp.ne.s32 	%p51, %r244, 0;
	add.s32 	%r245, %r32, %r243;
	setp.lt.u32 	%p52, %r245, 113;
	and.pred  	%p18, %p51, %p52;
	mul.wide.u16 	%r247, %rs66, 12544;
	mul.wide.u16 	%r248, %rs68, 112;
	add.s32 	%r249, %r56, %r247;
	add.s32 	%r18, %r249, %r248;
	mov.f32 	%f1728, 0f00000000;
	mov.b32 	%r483, 0;
	not.pred 	%p60, %p3;
	not.pred 	%p65, %p4;
	not.pred 	%p67, %p5;
	not.pred 	%p72, %p6;
	not.pred 	%p74, %p7;
	not.pred 	%p79, %p8;
	not.pred 	%p81, %p9;
	not.pred 	%p86, %p10;
	not.pred 	%p88, %p11;
	not.pred 	%p93, %p12;
	not.pred 	%p95, %p13;
	not.pred 	%p100, %p14;
	not.pred 	%p102, %p15;
	not.pred 	%p107, %p16;
	not.pred 	%p109, %p17;
	not.pred 	%p114, %p18;
	mov.f32 	%f1729, %f1728;
	mov.f32 	%f1730, %f1728;
	mov.f32 	%f1731, %f1728;
	mov.f32 	%f1732, %f1728;
	mov.f32 	%f1733, %f1728;
	mov.f32 	%f1734, %f1728;
	mov.f32 	%f1735, %f1728;
	mov.f32 	%f1736, %f1728;
	mov.f32 	%f1737, %f1728;
	mov.f32 	%f1738, %f1728;
	mov.f32 	%f1739, %f1728;
	mov.f32 	%f1740, %f1728;
	mov.f32 	%f1741, %f1728;
	mov.f32 	%f1742, %f1728;
	mov.f32 	%f1743, %f1728;
	mov.f32 	%f1744, %f1728;
	mov.f32 	%f1745, %f1728;
	mov.f32 	%f1746, %f1728;
	mov.f32 	%f1747, %f1728;
	mov.f32 	%f1748, %f1728;
	mov.f32 	%f1749, %f1728;
	mov.f32 	%f1750, %f1728;
	mov.f32 	%f1751, %f1728;
	mov.f32 	%f1752, %f1728;
	mov.f32 	%f1753, %f1728;
	mov.f32 	%f1754, %f1728;
	mov.f32 	%f1755, %f1728;
	mov.f32 	%f1756, %f1728;
	mov.f32 	%f1757, %f1728;
	mov.f32 	%f1758, %f1728;
	mov.f32 	%f1759, %f1728;
	mov.f32 	%f1760, %f1728;
	mov.f32 	%f1761, %f1728;
	mov.f32 	%f1762, %f1728;
	mov.f32 	%f1763, %f1728;
	mov.f32 	%f1764, %f1728;
	mov.f32 	%f1765, %f1728;
	mov.f32 	%f1766, %f1728;
	mov.f32 	%f1767, %f1728;
	mov.f32 	%f1768, %f1728;
	mov.f32 	%f1769, %f1728;
	mov.f32 	%f1770, %f1728;
	mov.f32 	%f1771, %f1728;
	mov.f32 	%f1772, %f1728;
	mov.f32 	%f1773, %f1728;
	mov.f32 	%f1774, %f1728;
	mov.f32 	%f1775, %f1728;
	mov.f32 	%f1776, %f1728;
	mov.f32 	%f1777, %f1728;
	mov.f32 	%f1778, %f1728;
	mov.f32 	%f1779, %f1728;
	mov.f32 	%f1780, %f1728;
	mov.f32 	%f1781, %f1728;
	mov.f32 	%f1782, %f1728;
	mov.f32 	%f1783, %f1728;
	mov.f32 	%f1784, %f1728;
	mov.f32 	%f1785, %f1728;
	mov.f32 	%f1786, %f1728;
	mov.f32 	%f1787, %f1728;
	mov.f32 	%f1788, %f1728;
	mov.f32 	%f1789, %f1728;
	mov.f32 	%f1790, %f1728;
	mov.f32 	%f1791, %f1728;
	mov.f32 	%f1792, %f1728;
	mov.f32 	%f1793, %f1728;
	mov.f32 	%f1794, %f1728;
	mov.f32 	%f1795, %f1728;
	mov.f32 	%f1796, %f1728;
	mov.f32 	%f1797, %f1728;
	mov.f32 	%f1798, %f1728;
	mov.f32 	%f1799, %f1728;
	mov.f32 	%f1800, %f1728;
	mov.f32 	%f1801, %f1728;
	mov.f32 	%f1802, %f1728;
	mov.f32 	%f1803, %f1728;
	mov.f32 	%f1804, %f1728;
	mov.f32 	%f1805, %f1728;
	mov.f32 	%f1806, %f1728;
	mov.f32 	%f1807, %f1728;
	mov.f32 	%f1808, %f1728;
	mov.f32 	%f1809, %f1728;
	mov.f32 	%f1810, %f1728;
	mov.f32 	%f1811, %f1728;
	mov.f32 	%f1812, %f1728;
	mov.f32 	%f1813, %f1728;
	mov.f32 	%f1814, %f1728;
	mov.f32 	%f1815, %f1728;
	mov.f32 	%f1816, %f1728;
	mov.f32 	%f1817, %f1728;
	mov.f32 	%f1818, %f1728;
	mov.f32 	%f1819, %f1728;
	mov.f32 	%f1820, %f1728;
	mov.f32 	%f1821, %f1728;
	mov.f32 	%f1822, %f1728;
	mov.f32 	%f1823, %f1728;
	mov.f32 	%f1824, %f1728;
	mov.f32 	%f1825, %f1728;
	mov.f32 	%f1826, %f1728;
	mov.f32 	%f1827, %f1728;
	mov.f32 	%f1828, %f1728;
	mov.f32 	%f1829, %f1728;
	mov.f32 	%f1830, %f1728;
	mov.f32 	%f1831, %f1728;
	mov.f32 	%f1832, %f1728;
	mov.f32 	%f1833, %f1728;
	mov.f32 	%f1834, %f1728;
	mov.f32 	%f1835, %f1728;
	mov.f32 	%f1836, %f1728;
	mov.f32 	%f1837, %f1728;
	mov.f32 	%f1838, %f1728;
	mov.f32 	%f1839, %f1728;
	mov.f32 	%f1840, %f1728;
	mov.f32 	%f1841, %f1728;
	mov.f32 	%f1842, %f1728;
	mov.f32 	%f1843, %f1728;
	mov.f32 	%f1844, %f1728;
	mov.f32 	%f1845, %f1728;
	mov.f32 	%f1846, %f1728;
	mov.f32 	%f1847, %f1728;
	mov.f32 	%f1848, %f1728;
	mov.f32 	%f1849, %f1728;
	mov.f32 	%f1850, %f1728;
	mov.f32 	%f1851, %f1728;
	mov.f32 	%f1852, %f1728;
	mov.f32 	%f1853, %f1728;
	mov.f32 	%f1854, %f1728;
	mov.f32 	%f1855, %f1728;
$L__BB7_1:
	mov.b32 	%r484, 0;
	mad.lo.s32 	%r258, %r483, 100352, %r1;
	mad.lo.s32 	%r273, %r483, 100352, %r2;
	mad.lo.s32 	%r283, %r483, 100352, %r3;
	mad.lo.s32 	%r291, %r483, 100352, %r4;
	mad.lo.s32 	%r301, %r483, 100352, %r5;
	mad.lo.s32 	%r309, %r483, 100352, %r6;
	mad.lo.s32 	%r319, %r483, 100352, %r7;
	mad.lo.s32 	%r327, %r483, 100352, %r8;
	mad.lo.s32 	%r335, %r483, 100352, %r9;
	mad.lo.s32 	%r343, %r483, 100352, %r10;
	mad.lo.s32 	%r353, %r483, 100352, %r11;
	mad.lo.s32 	%r361, %r483, 100352, %r12;
	mad.lo.s32 	%r371, %r483, 100352, %r13;
	mad.lo.s32 	%r379, %r483, 100352, %r14;
	mad.lo.s32 	%r389, %r483, 100352, %r15;
	mad.lo.s32 	%r397, %r483, 100352, %r16;
	mad.lo.s32 	%r403, %r483, 100352, %r17;
	mad.lo.s32 	%r405, %r483, 100352, %r18;
$L__BB7_2:
	ld.param.u64 	%rd53, [conv_64_64_112_112_param_0];
	mov.u32 	%r251, %ctaid.x;
	shl.b32 	%r21, %r251, 4;
	cvta.to.global.u64 	%rd1, %rd53;
	mov.u32 	%r252, %tid.x;
	shl.b32 	%r253, %r252, 1;
	and.b32  	%r22, %r253, 14;
	sub.s32 	%r23, 113, %r22;
	bar.sync 	0;
	not.pred 	%p53, %p1;
	mov.f32 	%f1710, 0f00000000;
	@%p53 bra 	$L__BB7_5;
	add.s32 	%r255, %r484, %r21;
	or.b32  	%r256, %r255, %r22;
	setp.eq.s32 	%p54, %r256, 0;
	setp.ge.u32 	%p55, %r255, %r23;
	or.pred  	%p56, %p54, %p55;
	@%p56 bra 	$L__BB7_5;
	add.s32 	%r259, %r258, %r484;
	mul.wide.s32 	%rd5, %r259, 4;
	add.s64 	%rd6, %rd1, %rd5;
	ld.global.nc.f32 	%f1710, [%rd6];
$L__BB7_5:
	mov.u32 	%r260, %tid.z;
	mov.u32 	%r261, %tid.y;
	mul.lo.s32 	%r262, %r261, 144;
	mad.lo.s32 	%r263, %r260, 1152, %r262;
	mov.u32 	%r264, %tid.x;
	mul.lo.s32 	%r265, %r264, 18;
	add.s32 	%r266, %r263, %r265;
	shl.b32 	%r267, %r266, 2;
	mov.u32 	%r268, _ZZ18conv_64_64_112_112E15pad_temp_shared;
	add.s32 	%r24, %r268, %r267;
	st.shared.f32 	[%r24], %f1710;
	or.b32  	%r269, %r265, 1;
	and.b32  	%r270, %r269, 15;
	add.s32 	%r271, %r270, %r21;
	add.s32 	%r25, %r271, %r484;
	setp.gt.u32 	%p57, %r25, 112;
	mov.f32 	%f1711, 0f00000000;
	or.pred  	%p59, %p53, %p57;
	@%p59 bra 	$L__BB7_7;
	add.s32 	%r274, %r273, %r484;
	mul.wide.s32 	%rd7, %r274, 4;
	add.s64 	%rd8, %rd1, %rd7;
	ld.global.nc.f32 	%f1711, [%rd8];
$L__BB7_7:
	st.shared.f32 	[%r24+4], %f1711;
	mov.f32 	%f1712, 0f00000000;
	@%p60 bra 	$L__BB7_10;
	add.s32 	%r276, %r484, %r21;
	mov.u32 	%r277, %tid.x;
	mad.lo.s32 	%r279, %r277, 18, 2;
	and.b32  	%r280, %r279, 14;
	or.b32  	%r281, %r276, %r280;
	setp.eq.s32 	%p61, %r281, 0;
	sub.s32 	%r282, 113, %r280;
	setp.ge.u32 	%p62, %r276, %r282;
	or.pred  	%p63, %p61, %p62;
	@%p63 bra 	$L__BB7_10;
	add.s32 	%r284, %r283, %r484;
	mul.wide.s32 	%rd9, %r284, 4;
	add.s64 	%rd10, %rd1, %rd9;
	ld.global.nc.f32 	%f1712, [%rd10];
$L__BB7_10:
	st.shared.f32 	[%r24+8], %f1712;
	mov.u32 	%r285, %tid.x;
	mad.lo.s32 	%r286, %r285, 18, 3;
	and.b32  	%r287, %r286, 15;
	add.s32 	%r288, %r287, %r21;
	add.s32 	%r290, %r288, %r484;
	setp.gt.u32 	%p64, %r290, 112;
	mov.f32 	%f1713, 0f00000000;
	or.pred  	%p66, %p65, %p64;
	@%p66 bra 	$L__BB7_12;
	add.s32 	%r292, %r291, %r484;
	mul.wide.s32 	%rd11, %r292, 4;
	add.s64 	%rd12, %rd1, %rd11;
	ld.global.nc.f32 	%f1713, [%rd12];
$L__BB7_12:
	st.shared.f32 	[%r24+12], %f1713;
	mov.f32 	%f1714, 0f00000000;
	@%p67 bra 	$L__BB7_15;
	add.s32 	%r294, %r484, %r21;
	mov.u32 	%r295, %tid.x;
	mad.lo.s32 	%r297, %r295, 18, 4;
	and.b32  	%r298, %r297, 14;
	or.b32  	%r299, %r294, %r298;
	setp.eq.s32 	%p68, %r299, 0;
	sub.s32 	%r300, 113, %r298;
	setp.ge.u32 	%p69, %r294, %r300;
	or.pred  	%p70, %p68, %p69;
	@%p70 bra 	$L__BB7_15;
	add.s32 	%r302, %r301, %r484;
	mul.wide.s32 	%rd13, %r302, 4;
	add.s64 	%rd14, %rd1, %rd13;
	ld.global.nc.f32 	%f1714, [%rd14];
$L__BB7_15:
	st.shared.f32 	[%r24+16], %f1714;
	mov.u32 	%r303, %tid.x;
	mad.lo.s32 	%r304, %r303, 18, 5;
	and.b32  	%r305, %r304, 15;
	add.s32 	%r306, %r305, %r21;
	add.s32 	%r308, %r306, %r484;
	setp.gt.u32 	%p71, %r308, 112;
	mov.f32 	%f1715, 0f00000000;
	or.pred  	%p73, %p72, %p71;
	@%p73 bra 	$L__BB7_17;
	add.s32 	%r310, %r309, %r484;
	mul.wide.s32 	%rd15, %r310, 4;
	add.s64 	%rd16, %rd1, %rd15;
	ld.global.nc.f32 	%f1715, [%rd16];
$L__BB7_17:
	st.shared.f32 	[%r24+20], %f1715;
	mov.f32 	%f1716, 0f00000000;
	@%p74 bra 	$L__BB7_20;
	add.s32 	%r312, %r484, %r21;
	mov.u32 	%r313, %tid.x;
	mad.lo.s32 	%r315, %r313, 18, 6;
	and.b32  	%r316, %r315, 14;
	or.b32  	%r317, %r312, %r316;
	setp.eq.s32 	%p75, %r317, 0;
	sub.s32 	%r318, 113, %r316;
	setp.ge.u32 	%p76, %r312, %r318;
	or.pred  	%p77, %p75, %p76;
	@%p77 bra 	$L__BB7_20;
	add.s32 	%r320, %r319, %r484;
	mul.wide.s32 	%rd17, %r320, 4;
	add.s64 	%rd18, %rd1, %rd17;
	ld.global.nc.f32 	%f1716, [%rd18];
$L__BB7_20:
	st.shared.f32 	[%r24+24], %f1716;
	mov.u32 	%r321, %tid.x;
	mad.lo.s32 	%r322, %r321, 18, 7;
	and.b32  	%r323, %r322, 15;
	add.s32 	%r324, %r323, %r21;
	add.s32 	%r326, %r324, %r484;
	setp.gt.u32 	%p78, %r326, 112;
	mov.f32 	%f1717, 0f00000000;
	or.pred  	%p80, %p79, %p78;
	@%p80 bra 	$L__BB7_22;
	add.s32 	%r328, %r327, %r484;
	mul.wide.s32 	%rd19, %r328, 4;
	add.s64 	%rd20, %rd1, %rd19;
	ld.global.nc.f32 	%f1717, [%rd20];
$L__BB7_22:
	st.shared.f32 	[%r24+28], %f1717;
	mov.f32 	%f1718, 0f00000000;
	@%p81 bra 	$L__BB7_25;
	add.s32 	%r330, %r484, %r21;
	or.b32  	%r332, %r330, %r22;
	setp.eq.s32 	%p82, %r332, 8;
	xor.b32  	%r333, %r22, 8;
	sub.s32 	%r334, 113, %r333;
	setp.ge.u32 	%p83, %r330, %r334;
	or.pred  	%p84, %p82, %p83;
	@%p84 bra 	$L__BB7_25;
	add.s32 	%r336, %r335, %r484;
	mul.wide.s32 	%rd21, %r336, 4;
	add.s64 	%rd22, %rd1, %rd21;
	ld.global.nc.f32 	%f1718, [%rd22];
$L__BB7_25:
	st.shared.f32 	[%r24+32], %f1718;
	mov.u32 	%r337, %tid.x;
	mad.lo.s32 	%r338, %r337, 18, 9;
	and.b32  	%r339, %r338, 15;
	add.s32 	%r340, %r339, %r21;
	add.s32 	%r342, %r340, %r484;
	setp.gt.u32 	%p85, %r342, 112;
	mov.f32 	%f1719, 0f00000000;
	or.pred  	%p87, %p86, %p85;
	@%p87 bra 	$L__BB7_27;
	add.s32 	%r344, %r343, %r484;
	mul.wide.s32 	%rd23, %r344, 4;
	add.s64 	%rd24, %rd1, %rd23;
	ld.global.nc.f32 	%f1719, [%rd24];
$L__BB7_27:
	st.shared.f32 	[%r24+36], %f1719;
	mov.f32 	%f1720, 0f00000000;
	@%p88 bra 	$L__BB7_30;
	add.s32 	%r346, %r484, %r21;
	mov.u32 	%r347, %tid.x;
	mad.lo.s32 	%r349, %r347, 18, 10;
	and.b32  	%r350, %r349, 14;
	or.b32  	%r351, %r346, %r350;
	setp.eq.s32 	%p89, %r351, 0;
	sub.s32 	%r352, 113, %r350;
	setp.ge.u32 	%p90, %r346, %r352;
	or.pred  	%p91, %p89, %p90;
	@%p91 bra 	$L__BB7_30;
	add.s32 	%r354, %r353, %r484;
	mul.wide.s32 	%rd25, %r354, 4;
	add.s64 	%rd26, %rd1, %rd25;
	ld.global.nc.f32 	%f1720, [%rd26];
$L__BB7_30:
	st.shared.f32 	[%r24+40], %f1720;
	mov.u32 	%r355, %tid.x;
	mad.lo.s32 	%r356, %r355, 18, 11;
	and.b32  	%r357, %r356, 15;
	add.s32 	%r358, %r357, %r21;
	add.s32 	%r360, %r358, %r484;
	setp.gt.u32 	%p92, %r360, 112;
	mov.f32 	%f1721, 0f00000000;
	or.pred  	%p94, %p93, %p92;
	@%p94 bra 	$L__BB7_32;
	add.s32 	%r362, %r361, %r484;
	mul.wide.s32 	%rd27, %r362, 4;
	add.s64 	%rd28, %rd1, %rd27;
	ld.global.nc.f32 	%f1721, [%rd28];
$L__BB7_32:
	st.shared.f32 	[%r24+44], %f1721;
	mov.f32 	%f1722, 0f00000000;
	@%p95 bra 	$L__BB7_35;
	add.s32 	%r364, %r484, %r21;
	mov.u32 	%r365, %tid.x;
	mad.lo.s32 	%r367, %r365, 18, 12;
	and.b32  	%r368, %r367, 14;
	or.b32  	%r369, %r364, %r368;
	setp.eq.s32 	%p96, %r369, 0;
	sub.s32 	%r370, 113, %r368;
	setp.ge.u32 	%p97, %r364, %r370;
	or.pred  	%p98, %p96, %p97;
	@%p98 bra 	$L__BB7_35;
	add.s32 	%r372, %r371, %r484;
	mul.wide.s32 	%rd29, %r372, 4;
	add.s64 	%rd30, %rd1, %rd29;
	ld.global.nc.f32 	%f1722, [%rd30];
$L__BB7_35:
	st.shared.f32 	[%r24+48], %f1722;
	mov.u32 	%r373, %tid.x;
	mad.lo.s32 	%r374, %r373, 18, 13;
	and.b32  	%r375, %r374, 15;
	add.s32 	%r376, %r375, %r21;
	add.s32 	%r378, %r376, %r484;
	setp.gt.u32 	%p99, %r378, 112;
	mov.f32 	%f1723, 0f00000000;
	or.pred  	%p101, %p100, %p99;
	@%p101 bra 	$L__BB7_37;
	add.s32 	%r380, %r379, %r484;
	mul.wide.s32 	%rd31, %r380, 4;
	add.s64 	%rd32, %rd1, %rd31;
	ld.global.nc.f32 	%f1723, [%rd32];
$L__BB7_37:
	st.shared.f32 	[%r24+52], %f1723;
	mov.f32 	%f1724, 0f00000000;
	@%p102 bra 	$L__BB7_40;
	add.s32 	%r382, %r484, %r21;
	mov.u32 	%r383, %tid.x;
	mad.lo.s32 	%r385, %r383, 18, 14;
	and.b32  	%r386, %r385, 14;
	or.b32  	%r387, %r382, %r386;
	setp.eq.s32 	%p103, %r387, 0;
	sub.s32 	%r388, 113, %r386;
	setp.ge.u32 	%p104, %r382, %r388;
	or.pred  	%p105, %p103, %p104;
	@%p105 bra 	$L__BB7_40;
	add.s32 	%r390, %r389, %r484;
	mul.wide.s32 	%rd33, %r390, 4;
	add.s64 	%rd34, %rd1, %rd33;
	ld.global.nc.f32 	%f1724, [%rd34];
$L__BB7_40:
	st.shared.f32 	[%r24+56], %f1724;
	mov.u32 	%r391, %tid.x;
	mad.lo.s32 	%r392, %r391, 18, -1;
	and.b32  	%r393, %r392, 15;
	add.s32 	%r394, %r393, %r21;
	add.s32 	%r396, %r394, %r484;
	setp.gt.u32 	%p106, %r396, 112;
	mov.f32 	%f1725, 0f00000000;
	or.pred  	%p108, %p107, %p106;
	@%p108 bra 	$L__BB7_42;
	add.s32 	%r398, %r397, %r484;
	mul.wide.s32 	%rd35, %r398, 4;
	add.s64 	%rd36, %rd1, %rd35;
	ld.global.nc.f32 	%f1725, [%rd36];
$L__BB7_42:
	st.shared.f32 	[%r24+60], %f1725;
	mov.f32 	%f1726, 0f00000000;
	@%p109 bra 	$L__BB7_45;
	add.s32 	%r400, %r484, %r21;
	or.b32  	%r401, %r400, %r22;
	setp.eq.s32 	%p110, %r401, 0;
	setp.ge.u32 	%p111, %r400, %r23;
	or.pred  	%p112, %p110, %p111;
	@%p112 bra 	$L__BB7_45;
	add.s32 	%r404, %r403, %r484;
	mul.wide.s32 	%rd37, %r404, 4;
	add.s64 	%rd38, %rd1, %rd37;
	ld.global.nc.f32 	%f1726, [%rd38];
$L__BB7_45:
	setp.gt.u32 	%p113, %r25, 112;
	st.shared.f32 	[%r24+64], %f1726;
	mov.f32 	%f1727, 0f00000000;
	or.pred  	%p115, %p114, %p113;
	@%p115 bra 	$L__BB7_47;
	add.s32 	%r406, %r405, %r484;
	mul.wide.s32 	%rd39, %r406, 4;
	add.s64 	%rd40, %rd1, %rd39;
	ld.global.nc.f32 	%f1727, [%rd40];
$L__BB7_47:
	ld.param.u64 	%rd54, [conv_64_64_112_112_param_1];
	st.shared.f32 	[%r24+68], %f1727;
	mul.lo.s32 	%r408, %r483, 72;
	mov.u32 	%r409, %tid.z;
	mov.u32 	%r410, %tid.y;
	mul.lo.s32 	%r411, %r410, 2304;
	mad.lo.s32 	%r412, %r409, 18432, %r411;
	mov.u32 	%r413, %tid.x;
	shr.u32 	%r414, %r413, 1;
	mad.lo.s32 	%r415, %r414, 576, %r412;
	and.b32  	%r416, %r413, 1;
	setp.eq.b32 	%p116, %r416, 1;
	selp.b32 	%r417, 36, 0, %p116;
	or.b32  	%r418, %r415, %r417;
	add.s32 	%r419, %r418, %r408;
	add.s32 	%r420, %r419, %r484;
	cvta.to.global.u64 	%rd41, %rd54;
	mul.wide.u32 	%rd42, %r420, 4;
	add.s64 	%rd43, %rd41, %rd42;
	ld.global.nc.f32 	%f577, [%rd43];
	mul.lo.s32 	%r421, %r410, 96;
	mad.lo.s32 	%r422, %r409, 768, %r421;
	mad.lo.s32 	%r423, %r413, 12, %r422;
	shl.b32 	%r424, %r423, 2;
	mov.u32 	%r425, _ZZ18conv_64_64_112_112E13kernel_shared;
	add.s32 	%r426, %r425, %r424;
	st.shared.f32 	[%r426], %f577;
	ld.global.nc.f32 	%f578, [%rd43+12];
	st.shared.f32 	[%r426+4], %f578;
	ld.global.nc.f32 	%f579, [%rd43+24];
	st.shared.f32 	[%r426+8], %f579;
	mul.lo.s32 	%r427, %r413, 18;
	shl.b32 	%r428, %r413, 4;
	shl.b32 	%r429, %r413, 1;
	sub.s32 	%r430, %r427, %r428;
	add.s32 	%r431, %r430, %r429;
	or.b32  	%r432, %r431, 1;
	shr.u32 	%r433, %r431, 3;
	mad.lo.s32 	%r434, %r433, 576, %r412;
	and.b32  	%r435, %r432, 5;
	mul.lo.s32 	%r436, %r435, 9;
	or.b32  	%r437, %r434, %r436;
	add.s32 	%r438, %r437, %r408;
	add.s32 	%r439, %r438, %r484;
	mul.wide.u32 	%rd44, %r439, 4;
	add.s64 	%rd45, %rd41, %rd44;
	ld.global.nc.f32 	%f580, [%rd45];
	st.shared.f32 	[%r426+12], %f580;
	ld.global.nc.f32 	%f581, [%rd45+12];
	st.shared.f32 	[%r426+16], %f581;
	ld.global.nc.f32 	%f582, [%rd45+24];
	st.shared.f32 	[%r426+20], %f582;
	add.s32 	%r440, %r431, 2;
	shr.u32 	%r441, %r440, 3;
	mad.lo.s32 	%r442, %r441, 576, %r412;
	and.b32  	%r443, %r440, 6;
	mul.lo.s32 	%r444, %r443, 9;
	or.b32  	%r445, %r442, %r444;
	add.s32 	%r446, %r445, %r408;
	add.s32 	%r447, %r446, %r484;
	mul.wide.u32 	%rd46, %r447, 4;
	add.s64 	%rd47, %rd41, %rd46;
	ld.global.nc.f32 	%f583, [%rd47];
	st.shared.f32 	[%r426+24], %f583;
	ld.global.nc.f32 	%f584, [%rd47+12];
	st.shared.f32 	[%r426+28], %f584;
	ld.global.nc.f32 	%f585, [%rd47+24];
	st.shared.f32 	[%r426+32], %f585;
	add.s32 	%r448, %r431, 3;
	shr.u32 	%r449, %r448, 3;
	mad.lo.s32 	%r450, %r449, 576, %r412;
	and.b32  	%r451, %r448, 7;
	mul.lo.s32 	%r452, %r451, 9;
	or.b32  	%r453, %r450, %r452;
	add.s32 	%r454, %r453, %r408;
	add.s32 	%r455, %r454, %r484;
	mul.wide.u32 	%rd48, %r455, 4;
	add.s64 	%rd49, %rd41, %rd48;
	ld.global.nc.f32 	%f586, [%rd49];
	st.shared.f32 	[%r426+36], %f586;
	ld.global.nc.f32 	%f587, [%rd49+12];
	st.shared.f32 	[%r426+40], %f587;
	ld.global.nc.f32 	%f588, [%rd49+24];
	st.shared.f32 	[%r426+44], %f588;
	bar.sync 	0;
	mov.b32 	%r485, 0;
$L__BB7_48:
	mov.u32 	%r456, %tid.x;
	shl.b32 	%r457, %r456, 1;
	mov.u32 	%r458, %tid.y;
	shl.b32 	%r459, %r458, 4;
	add.s32 	%r460, %r457, %r459;
	mad.lo.s32 	%r461, %r485, 576, %r460;
	shl.b32 	%r462, %r461, 2;
	mov.u32 	%r463, _ZZ18conv_64_64_112_112E15pad_temp_shared;
	add.s32 	%r464, %r463, %r462;
	ld.shared.f32 	%f589, [%r464];
	ld.shared.f32 	%f590, [%r464+512];
	ld.shared.f32 	%f591, [%r464+4];
	ld.shared.f32 	%f592, [%r464+516];
	ld.shared.f32 	%f593, [%r464+64];
	ld.shared.f32 	%f594, [%r464+576];
	ld.shared.f32 	%f595, [%r464+68];
	ld.shared.f32 	%f596, [%r464+580];
	ld.shared.f32 	%f597, [%r464+128];
	ld.shared.f32 	%f598, [%r464+640];
	ld.shared.f32 	%f599, [%r464+132];
	ld.shared.f32 	%f600, [%r464+644];
	ld.shared.f32 	%f601, [%r464+1152];
	ld.shared.f32 	%f602, [%r464+1664];
	ld.shared.f32 	%f603, [%r464+1156];
	ld.shared.f32 	%f604, [%r464+1668];
	ld.shared.f32 	%f605, [%r464+1216];
	ld.shared.f32 	%f606, [%r464+1728];
	ld.shared.f32 	%f607, [%r464+1220];
	ld.shared.f32 	%f608, [%r464+1732];
	ld.shared.f32 	%f609, [%r464+1280];
	ld.shared.f32 	%f610, [%r464+1792];
	ld.shared.f32 	%f611, [%r464+1284];
	ld.shared.f32 	%f612, [%r464+1796];
	mov.u32 	%r465, %tid.z;
	mul.lo.s32 	%r466, %r465, 96;
	mad.lo.s32 	%r467, %r485, 6, %r466;
	shl.b32 	%r468, %r467, 2;
	mov.u32 	%r469, _ZZ18conv_64_64_112_112E13kernel_shared;
	add.s32 	%r470, %r469, %r468;
	ld.shared.f32 	%f613, [%r470];
	ld.shared.f32 	%f614, [%r470+768];
	ld.shared.f32 	%f615, [%r470+1536];
	ld.shared.f32 	%f616, [%r470+2304];
	ld.shared.f32 	%f617, [%r470+3072];
	ld.shared.f32 	%f618, [%r470+3840];
	ld.shared.f32 	%f619, [%r470+4608];
	ld.shared.f32 	%f620, [%r470+5376];
	ld.shared.f32 	%f621, [%r470+4];
	ld.shared.f32 	%f622, [%r470+772];
	ld.shared.f32 	%f623, [%r470+1540];
	ld.shared.f32 	%f624, [%r470+2308];
	ld.shared.f32 	%f625, [%r470+3076];
	ld.shared.f32 	%f626, [%r470+3844];
	ld.shared.f32 	%f627, [%r470+4612];
	ld.shared.f32 	%f628, [%r470+5380];
	ld.shared.f32 	%f629, [%r470+8];
	ld.shared.f32 	%f630, [%r470+776];
	ld.shared.f32 	%f631, [%r470+1544];
	ld.shared.f32 	%f632, [%r470+2312];
	ld.shared.f32 	%f633, [%r470+3080];
	ld.shared.f32 	%f634, [%r470+3848];
	ld.shared.f32 	%f635, [%r470+4616];
	ld.shared.f32 	%f636, [%r470+5384];
	ld.shared.f32 	%f637, [%r470+12];
	ld.shared.f32 	%f638, [%r470+780];
	ld.shared.f32 	%f639, [%r470+1548];
	ld.shared.f32 	%f640, [%r470+2316];
	ld.shared.f32 	%f641, [%r470+3084];
	ld.shared.f32 	%f642, [%r470+3852];
	ld.shared.f32 	%f643, [%r470+4620];
	ld.shared.f32 	%f644, [%r470+5388];
	ld.shared.f32 	%f645, [%r470+16];
	ld.shared.f32 	%f646, [%r470+784];
	ld.shared.f32 	%f647, [%r470+1552];
	ld.shared.f32 	%f648, [%r470+2320];
	ld.shared.f32 	%f649, [%r470+3088];
	ld.shared.f32 	%f650, [%r470+3856];
	ld.shared.f32 	%f651, [%r470+4624];
	ld.shared.f32 	%f652, [%r470+5392];
	ld.shared.f32 	%f653, [%r470+20];
	ld.shared.f32 	%f654, [%r470+788];
	ld.shared.f32 	%f655, [%r470+1556];
	ld.shared.f32 	%f656, [%r470+2324];
	ld.shared.f32 	%f657, [%r470+3092];
	ld.shared.f32 	%f658, [%r470+3860];
	ld.shared.f32 	%f659, [%r470+4628];
	ld.shared.f32 	%f660, [%r470+5396];
	ld.shared.f32 	%f661, [%r470+96];
	ld.shared.f32 	%f662, [%r470+864];
	ld.shared.f32 	%f663, [%r470+1632];
	ld.shared.f32 	%f664, [%r470+2400];
	ld.shared.f32 	%f665, [%r470+3168];
	ld.shared.f32 	%f666, [%r470+3936];
	ld.shared.f32 	%f667, [%r470+4704];
	ld.shared.f32 	%f668, [%r470+5472];
	ld.shared.f32 	%f669, [%r470+100];
	ld.shared.f32 	%f670, [%r470+868];
	ld.shared.f32 	%f671, [%r470+1636];
	ld.shared.f32 	%f672, [%r470+2404];
	ld.shared.f32 	%f673, [%r470+3172];
	ld.shared.f32 	%f674, [%r470+3940];
	ld.shared.f32 	%f675, [%r470+4708];
	ld.shared.f32 	%f676, [%r470+5476];
	ld.shared.f32 	%f677, [%r470+104];
	ld.shared.f32 	%f678, [%r470+872];
	ld.shared.f32 	%f679, [%r470+1640];
	ld.shared.f32 	%f680, [%r470+2408];
	ld.shared.f32 	%f681, [%r470+3176];
	ld.shared.f32 	%f682, [%r470+3944];
	ld.shared.f32 	%f683, [%r470+4712];
	ld.shared.f32 	%f684, [%r470+5480];
	ld.shared.f32 	%f685, [%r470+108];
	ld.shared.f32 	%f686, [%r470+876];
	ld.shared.f32 	%f687, [%r470+1644];
	ld.shared.f32 	%f688, [%r470+2412];
	ld.shared.f32 	%f689, [%r470+3180];
	ld.shared.f32 	%f690, [%r470+3948];
	ld.shared.f32 	%f691, [%r470+4716];
	ld.shared.f32 	%f692, [%r470+5484];
	ld.shared.f32 	%f693, [%r470+112];
	ld.shared.f32 	%f694, [%r470+880];
	ld.shared.f32 	%f695, [%r470+1648];
	ld.shared.f32 	%f696, [%r470+2416];
	ld.shared.f32 	%f697, [%r470+3184];
	ld.shared.f32 	%f698, [%r470+3952];
	ld.shared.f32 	%f699, [%r470+4720];
	ld.shared.f32 	%f700, [%r470+5488];
	ld.shared.f32 	%f701, [%r470+116];
	ld.shared.f32 	%f702, [%r470+884];
	ld.shared.f32 	%f703, [%r470+1652];
	ld.shared.f32 	%f704, [%r470+2420];
	ld.shared.f32 	%f705, [%r470+3188];
	ld.shared.f32 	%f706, [%r470+3956];
	ld.shared.f32 	%f707, [%r470+4724];
	ld.shared.f32 	%f708, [%r470+5492];
	ld.shared.f32 	%f709, [%r470+192];
	ld.shared.f32 	%f710, [%r470+960];
	ld.shared.f32 	%f711, [%r470+1728];
	ld.shared.f32 	%f712, [%r470+2496];
	ld.shared.f32 	%f713, [%r470+3264];
	ld.shared.f32 	%f714, [%r470+4032];
	ld.shared.f32 	%f715, [%r470+4800];
	ld.shared.f32 	%f716, [%r470+5568];
	ld.shared.f32 	%f717, [%r470+196];
	ld.shared.f32 	%f718, [%r470+964];
	ld.shared.f32 	%f719, [%r470+1732];
	ld.shared.f32 	%f720, [%r470+2500];
	ld.shared.f32 	%f721, [%r470+3268];
	ld.shared.f32 	%f722, [%r470+4036];
	ld.shared.f32 	%f723, [%r470+4804];
	ld.shared.f32 	%f724, [%r470+5572];
	ld.shared.f32 	%f725, [%r470+200];
	ld.shared.f32 	%f726, [%r470+968];
	ld.shared.f32 	%f727, [%r470+1736];
	ld.shared.f32 	%f728, [%r470+2504];
	ld.shared.f32 	%f729, [%r470+3272];
	ld.shared.f32 	%f730, [%r470+4040];
	ld.shared.f32 	%f731, [%r470+4808];
	ld.shared.f32 	%f732, [%r470+5576];
	ld.shared.f32 	%f733, [%r470+204];
	ld.shared.f32 	%f734, [%r470+972];
	ld.shared.f32 	%f735, [%r470+1740];
	ld.shared.f32 	%f736, [%r470+2508];
	ld.shared.f32 	%f737, [%r470+3276];
	ld.shared.f32 	%f738, [%r470+4044];
	ld.shared.f32 	%f739, [%r470+4812];
	ld.shared.f32 	%f740, [%r470+5580];
	ld.shared.f32 	%f741, [%r470+208];
	ld.shared.f32 	%f742, [%r470+976];
	ld.shared.f32 	%f743, [%r470+1744];
	ld.shared.f32 	%f744, [%r470+2512];
	ld.shared.f32 	%f745, [%r470+3280];
	ld.shared.f32 	%f746, [%r470+4048];
	ld.shared.f32 	%f747, [%r470+4816];
	ld.shared.f32 	%f748, [%r470+5584];
	ld.shared.f32 	%f749, [%r470+212];
	ld.shared.f32 	%f750, [%r470+980];
	ld.shared.f32 	%f751, [%r470+1748];
	ld.shared.f32 	%f752, [%r470+2516];
	ld.shared.f32 	%f753, [%r470+3284];
	ld.shared.f32 	%f754, [%r470+4052];
	ld.shared.f32 	%f755, [%r470+4820];
	ld.shared.f32 	%f756, [%r470+5588];
	ld.shared.f32 	%f757, [%r470+288];
	ld.shared.f32 	%f758, [%r470+1056];
	ld.shared.f32 	%f759, [%r470+1824];
	ld.shared.f32 	%f760, [%r470+2592];
	ld.shared.f32 	%f761, [%r470+3360];
	ld.shared.f32 	%f762, [%r470+4128];
	ld.shared.f32 	%f763, [%r470+4896];
	ld.shared.f32 	%f764, [%r470+5664];
	ld.shared.f32 	%f765, [%r470+292];
	ld.shared.f32 	%f766, [%r470+1060];
	ld.shared.f32 	%f767, [%r470+1828];
	ld.shared.f32 	%f768, [%r470+2596];
	ld.shared.f32 	%f769, [%r470+3364];
	ld.shared.f32 	%f770, [%r470+4132];
	ld.shared.f32 	%f771, [%r470+4900];
	ld.shared.f32 	%f772, [%r470+5668];
	ld.shared.f32 	%f773, [%r470+296];
	ld.shared.f32 	%f774, [%r470+1064];
	ld.shared.f32 	%f775, [%r470+1832];
	ld.shared.f32 	%f776, [%r470+2600];
	ld.shared.f32 	%f777, [%r470+3368];
	ld.shared.f32 	%f778, [%r470+4136];
	ld.shared.f32 	%f779, [%r470+4904];
	ld.shared.f32 	%f780, [%r470+5672];
	ld.shared.f32 	%f781, [%r470+300];
	ld.shared.f32 	%f782, [%r470+1068];
	ld.shared.f32 	%f783, [%r470+1836];
	ld.shared.f32 	%f784, [%r470+2604];
	ld.shared.f32 	%f785, [%r470+3372];
	ld.shared.f32 	%f786, [%r470+4140];
	ld.shared.f32 	%f787, [%r470+4908];
	ld.shared.f32 	%f788, [%r470+5676];
	ld.shared.f32 	%f789, [%r470+304];
	ld.shared.f32 	%f790, [%r470+1072];
	ld.shared.f32 	%f791, [%r470+1840];
	ld.shared.f32 	%f792, [%r470+2608];
	ld.shared.f32 	%f793, [%r470+3376];
	ld.shared.f32 	%f794, [%r470+4144];
	ld.shared.f32 	%f795, [%r470+4912];
	ld.shared.f32 	%f796, [%r470+5680];
	ld.shared.f32 	%f797, [%r470+308];
	ld.shared.f32 	%f798, [%r470+1076];
	ld.shared.f32 	%f799, [%r470+1844];
	ld.shared.f32 	%f800, [%r470+2612];
	ld.shared.f32 	%f801, [%r470+3380];
	ld.shared.f32 	%f802, [%r470+4148];
	ld.shared.f32 	%f803, [%r470+4916];
	ld.shared.f32 	%f804, [%r470+5684];
	fma.rn.f32 	%f805, %f589, %f613, %f1855;
	fma.rn.f32 	%f806, %f589, %f614, %f1839;
	fma.rn.f32 	%f807, %f589, %f615, %f1823;
	fma.rn.f32 	%f808, %f589, %f616, %f1807;
	fma.rn.f32 	%f809, %f589, %f617, %f1791;
	fma.rn.f32 	%f810, %f589, %f618, %f1775;
	fma.rn.f32 	%f811, %f589, %f619, %f1759;
	fma.rn.f32 	%f812, %f589, %f620, %f1743;
	fma.rn.f32 	%f813, %f590, %f613, %f1847;
	fma.rn.f32 	%f814, %f590, %f614, %f1831;
	fma.rn.f32 	%f815, %f590, %f615, %f1815;
	fma.rn.f32 	%f816, %f590, %f616, %f1799;
	fma.rn.f32 	%f817, %f590, %f617, %f1783;
	fma.rn.f32 	%f818, %f590, %f618, %f1767;
	fma.rn.f32 	%f819, %f590, %f619, %f1751;
	fma.rn.f32 	%f820, %f590, %f620, %f1735;
	fma.rn.f32 	%f821, %f591, %f613, %f1854;
	fma.rn.f32 	%f822, %f591, %f614, %f1838;
	fma.rn.f32 	%f823, %f591, %f615, %f1822;
	fma.rn.f32 	%f824, %f591, %f616, %f1806;
	fma.rn.f32 	%f825, %f591, %f617, %f1790;
	fma.rn.f32 	%f826, %f591, %f618, %f1774;
	fma.rn.f32 	%f827, %f591, %f619, %f1758;
	fma.rn.f32 	%f828, %f591, %f620, %f1742;
	fma.rn.f32 	%f829, %f592, %f613, %f1846;
	fma.rn.f32 	%f830, %f592, %f614, %f1830;
	fma.rn.f32 	%f831, %f592, %f615, %f1814;
	fma.rn.f32 	%f832, %f592, %f616, %f1798;
	fma.rn.f32 	%f833, %f592, %f617, %f1782;
	fma.rn.f32 	%f834, %f592, %f618, %f1766;
	fma.rn.f32 	%f835, %f592, %f619, %f1750;
	fma.rn.f32 	%f836, %f592, %f620, %f1734;
	fma.rn.f32 	%f837, %f589, %f661, %f1853;
	fma.rn.f32 	%f838, %f589, %f662, %f1837;
	fma.rn.f32 	%f839, %f589, %f663, %f1821;
	fma.rn.f32 	%f840, %f589, %f664, %f1805;
	fma.rn.f32 	%f841, %f589, %f665, %f1789;
	fma.rn.f32 	%f842, %f589, %f666, %f1773;
	fma.rn.f32 	%f843, %f589, %f667, %f1757;
	fma.rn.f32 	%f844, %f589, %f668, %f1741;
	fma.rn.f32 	%f845, %f590, %f661, %f1845;
	fma.rn.f32 	%f846, %f590, %f662, %f1829;
	fma.rn.f32 	%f847, %f590, %f663, %f1813;
	fma.rn.f32 	%f848, %f590, %f664, %f1797;
	fma.rn.f32 	%f849, %f590, %f665, %f1781;
	fma.rn.f32 	%f850, %f590, %f666, %f1765;
	fma.rn.f32 	%f851, %f590, %f667, %f1749;
	fma.rn.f32 	%f852, %f590, %f668, %f1733;
	fma.rn.f32 	%f853, %f591, %f661, %f1852;
	fma.rn.f32 	%f854, %f591, %f662, %f1836;
	fma.rn.f32 	%f855, %f591, %f663, %f1820;
	fma.rn.f32 	%f856, %f591, %f664, %f1804;
	fma.rn.f32 	%f857, %f591, %f665, %f1788;
	fma.rn.f32 	%f858, %f591, %f666, %f1772;
	fma.rn.f32 	%f859, %f591, %f667, %f1756;
	fma.rn.f32 	%f860, %f591, %f668, %f1740;
	fma.rn.f32 	%f861, %f592, %f661, %f1844;
	fma.rn.f32 	%f862, %f592, %f662, %f1828;
	fma.rn.f32 	%f863, %f592, %f663, %f1812;
	fma.rn.f32 	%f864, %f592, %f664, %f1796;
	fma.rn.f32 	%f865, %f592, %f665, %f1780;
	fma.rn.f32 	%f866, %f592, %f666, %f1764;
	fma.rn.f32 	%f867, %f592, %f667, %f1748;
	fma.rn.f32 	%f868, %f592, %f668, %f1732;
	fma.rn.f32 	%f869, %f589, %f709, %f1851;
	fma.rn.f32 	%f870, %f589, %f710, %f1835;
	fma.rn.f32 	%f871, %f589, %f711, %f1819;
	fma.rn.f32 	%f872, %f589, %f712, %f1803;
	fma.rn.f32 	%f873, %f589, %f713, %f1787;
	fma.rn.f32 	%f874, %f589, %f714, %f1771;
	fma.rn.f32 	%f875, %f589, %f715, %f1755;
	fma.rn.f32 	%f876, %f589, %f716, %f1739;
	fma.rn.f32 	%f877, %f590, %f709, %f1843;
	fma.rn.f32 	%f878, %f590, %f710, %f1827;
	fma.rn.f32 	%f879, %f590, %f711, %f1811;
	fma.rn.f32 	%f880, %f590, %f712, %f1795;
	fma.rn.f32 	%f881, %f590, %f713, %f1779;
	fma.rn.f32 	%f882, %f590, %f714, %f1763;
	fma.rn.f32 	%f883, %f590, %f715, %f1747;
	fma.rn.f32 	%f884, %f590, %f716, %f1731;
	fma.rn.f32 	%f885, %f591, %f709, %f1850;
	fma.rn.f32 	%f886, %f591, %f710, %f1834;
	fma.rn.f32 	%f887, %f591, %f711, %f1818;
	fma.rn.f32 	%f888, %f591, %f712, %f1802;
	fma.rn.f32 	%f889, %f591, %f713, %f1786;
	fma.rn.f32 	%f890, %f591, %f714, %f1770;
	fma.rn.f32 	%f891, %f591, %f715, %f1754;
	fma.rn.f32 	%f892, %f591, %f716, %f1738;
	fma.rn.f32 	%f893, %f592, %f709, %f1842;
	fma.rn.f32 	%f894, %f592, %f710, %f1826;
	fma.rn.f32 	%f895, %f592, %f711, %f1810;
	fma.rn.f32 	%f896, %f592, %f712, %f1794;
	fma.rn.f32 	%f897, %f592, %f713, %f1778;
	fma.rn.f32 	%f898, %f592, %f714, %f1762;
	fma.rn.f32 	%f899, %f592, %f715, %f1746;
	fma.rn.f32 	%f900, %f592, %f716, %f1730;
	fma.rn.f32 	%f901, %f589, %f757, %f1849;
	fma.rn.f32 	%f902, %f589, %f758, %f1833;
	fma.rn.f32 	%f903, %f589, %f759, %f1817;
	fma.rn.f32 	%f904, %f589, %f760, %f1801;
	fma.rn.f32 	%f905, %f589, %f761, %f1785;
	fma.rn.f32 	%f906, %f589, %f762, %f1769;
	fma.rn.f32 	%f907, %f589, %f763, %f1753;
	fma.rn.f32 	%f908, %f589, %f764, %f1737;
	fma.rn.f32 	%f909, %f590, %f757, %f1841;
	fma.rn.f32 	%f910, %f590, %f758, %f1825;
	fma.rn.f32 	%f911, %f590, %f759, %f1809;
	fma.rn.f32 	%f912, %f590, %f760, %f1793;
	fma.rn.f32 	%f913, %f590, %f761, %f1777;
	fma.rn.f32 	%f914, %f590, %f762, %f1761;
	fma.rn.f32 	%f915, %f590, %f763, %f1745;
	fma.rn.f32 	%f916, %f590, %f764, %f1729;
	fma.rn.f32 	%f917, %f591, %f757, %f1848;
	fma.rn.f32 	%f918, %f591, %f758, %f1832;
	fma.rn.f32 	%f919, %f591, %f759, %f1816;
	fma.rn.f32 	%f920, %f591, %f760, %f1800;
	fma.rn.f32 	%f921, %f591, %f761, %f1784;
	fma.rn.f32 	%f922, %f591, %f762, %f1768;
	fma.rn.f32 	%f923, %f591, %f763, %f1752;
	fma.rn.f32 	%f924, %f591, %f764, %f1736;
	fma.rn.f32 	%f925, %f592, %f757, %f1840;
	fma.rn.f32 	%f926, %f592, %f758, %f1824;
	fma.rn.f32 	%f927, %f592, %f759, %f1808;
	fma.rn.f32 	%f928, %f592, %f760, %f1792;
	fma.rn.f32 	%f929, %f592, %f761, %f1776;
	fma.rn.f32 	%f930, %f592, %f762, %f1760;
	fma.rn.f32 	%f931, %f592, %f763, %f1744;
	fma.rn.f32 	%f932, %f592, %f764, %f1728;
	fma.rn.f32 	%f933, %f593, %f621, %f805;
	fma.rn.f32 	%f934, %f593, %f622, %f806;
	fma.rn.f32 	%f935, %f593, %f623, %f807;
	fma.rn.f32 	%f936, %f593, %f624, %f808;
	fma.rn.f32 	%f937, %f593, %f625, %f809;
	fma.rn.f32 	%f938, %f593, %f626, %f810;
	fma.rn.f32 	%f939, %f593, %f627, %f811;
	fma.rn.f32 	%f940, %f593, %f628, %f812;
	fma.rn.f32 	%f941, %f594, %f621, %f813;
	fma.rn.f32 	%f942, %f594, %f622, %f814;
	fma.rn.f32 	%f943, %f594, %f623, %f815;
	fma.rn.f32 	%f944, %f594, %f624, %f816;
	fma.rn.f32 	%f945, %f594, %f625, %f817;
	fma.rn.f32 	%f946, %f594, %f626, %f818;
	fma.rn.f32 	%f947, %f594, %f627, %f819;
	fma.rn.f32 	%f948, %f594, %f628, %f820;
	fma.rn.f32 	%f949, %f595, %f621, %f821;
	fma.rn.f32 	%f950, %f595, %f622, %f822;
	fma.rn.f32 	%f951, %f595, %f623, %f823;
	fma.rn.f32 	%f952, %f595, %f624, %f824;
	fma.rn.f32 	%f953, %f595, %f625, %f825;
	fma.rn.f32 	%f954, %f595, %f626, %f826;
	fma.rn.f32 	%f955, %f595, %f627, %f827;
	fma.rn.f32 	%f956, %f595, %f628, %f828;
	fma.rn.f32 	%f957, %f596, %f621, %f829;
	fma.rn.f32 	%f958, %f596, %f622, %f830;
	fma.rn.f32 	%f959, %f596, %f623, %f831;
	fma.rn.f32 	%f960, %f596, %f624, %f832;
	fma.rn.f32 	%f961, %f596, %f625, %f833;
	fma.rn.f32 	%f962, %f596, %f626, %f834;
	fma.rn.f32 	%f963, %f596, %f627, %f835;
	fma.rn.f32 	%f964, %f596, %f628, %f836;
	fma.rn.f32 	%f965, %f593, %f669, %f837;
	fma.rn.f32 	%f966, %f593, %f670, %f838;
	fma.rn.f32 	%f967, %f593, %f671, %f839;
	fma.rn.f32 	%f968, %f593, %f672, %f840;
	fma.rn.f32 	%f969, %f593, %f673, %f841;
	fma.rn.f32 	%f970, %f593, %f674, %f842;
	fma.rn.f32 	%f971, %f593, %f675, %f843;
	fma.rn.f32 	%f972, %f593, %f676, %f844;
	fma.rn.f32 	%f973, %f594, %f669, %f845;
	fma.rn.f32 	%f974, %f594, %f670, %f846;
	fma.rn.f32 	%f975, %f594, %f671, %f847;
	fma.rn.f32 	%f976, %f594, %f672, %f848;
	fma.rn.f32 	%f977, %f594, %f673, %f849;
	fma.rn.f32 	%f978, %f594, %f674, %f850;
	fma.rn.f32 	%f979, %f594, %f675, %f851;
	fma.rn.f32 	%f980, %f594, %f676, %f852;
	fma.rn.f32 	%f981, %f595, %f669, %f853;
	fma.rn.f32 	%f982, %f595, %f670, %f854;
	fma.rn.f32 	%f983, %f595, %f671, %f855;
	fma.rn.f32 	%f984, %f595, %f672, %f856;
	fma.rn.f32 	%f985, %f595, %f673, %f857;
	fma.rn.f32 	%f986, %f595, %f674, %f858;
	fma.rn.f32 	%f987, %f595, %f675, %f859;
	fma.rn.f32 	%f988, %f595, %f676, %f860;
	fma.rn.f32 	%f989, %f596, %f669, %f861;
	fma.rn.f32 	%f990, %f596, %f670, %f862;
	fma.rn.f32 	%f991, %f596, %f671, %f863;
	fma.rn.f32 	%f992, %f596, %f672, %f864;
	fma.rn.f32 	%f993, %f596, %f673, %f865;
	fma.rn.f32 	%f994, %f596, %f674, %f866;
	fma.rn.f32 	%f995, %f596, %f675, %f867;
	fma.rn.f32 	%f996, %f596, %f676, %f868;
	fma.rn.f32 	%f997, %f593, %f717, %f869;
	fma.rn.f32 	%f998, %f593, %f718, %f870;
	fma.rn.f32 	%f999, %f593, %f719, %f871;
	fma.rn.f32 	%f1000, %f593, %f720, %f872;
	fma.rn.f32 	%f1001, %f593, %f721, %f873;
	fma.rn.f32 	%f1002, %f593, %f722, %f874;
	fma.rn.f32 	%f1003, %f593, %f723, %f875;
	fma.rn.f32 	%f1004, %f593, %f724, %f876;
	fma.rn.f32 	%f1005, %f594, %f717, %f877;
	fma.rn.f32 	%f1006, %f594, %f718, %f878;
	fma.rn.f32 	%f1007, %f594, %f719, %f879;
	fma.rn.f32 	%f1008, %f594, %f720, %f880;
	fma.rn.f32 	%f1009, %f594, %f721, %f881;
	fma.rn.f32 	%f1010, %f594, %f722, %f882;
	fma.rn.f32 	%f1011, %f594, %f723, %f883;
	fma.rn.f32 	%f1012, %f594, %f724, %f884;
	fma.rn.f32 	%f1013, %f595, %f717, %f885;
	fma.rn.f32 	%f1014, %f595, %f718, %f886;
	fma.rn.f32 	%f1015, %f595, %f719, %f887;
	fma.rn.f32 	%f1016, %f595, %f720, %f888;
	fma.rn.f32 	%f1017, %f595, %f721, %f889;
	fma.rn.f32 	%f1018, %f595, %f722, %f890;
	fma.rn.f32 	%f1019, %f595, %f723, %f891;
	fma.rn.f32 	%f1020, %f595, %f724, %f892;
	fma.rn.f32 	%f1021, %f596, %f717, %f893;
	fma.rn.f32 	%f1022, %f596, %f718, %f894;
	fma.rn.f32 	%f1023, %f596, %f719, %f895;
	fma.rn.f32 	%f1024, %f596, %f720, %f896;
	fma.rn.f32 	%f1025, %f596, %f721, %f897;
	fma.rn.f32 	%f1026, %f596, %f722, %f898;
	fma.rn.f32 	%f1027, %f596, %f723, %f899;
	fma.rn.f32 	%f1028, %f596, %f724, %f900;
	fma.rn.f32 	%f1029, %f593, %f765, %f901;
	fma.rn.f32 	%f1030, %f593, %f766, %f902;
	fma.rn.f32 	%f1031, %f593, %f767, %f903;
	fma.rn.f32 	%f1032, %f593, %f768, %f904;
	fma.rn.f32 	%f1033, %f593, %f769, %f905;
	fma.rn.f32 	%f1034, %f593, %f770, %f906;
	fma.rn.f32 	%f1035, %f593, %f771, %f907;
	fma.rn.f32 	%f1036, %f593, %f772, %f908;
	fma.rn.f32 	%f1037, %f594, %f765, %f909;
	fma.rn.f32 	%f1038, %f594, %f766, %f910;
	fma.rn.f32 	%f1039, %f594, %f767, %f911;
	fma.rn.f32 	%f1040, %f594, %f768, %f912;
	fma.rn.f32 	%f1041, %f594, %f769, %f913;
	fma.rn.f32 	%f1042, %f594, %f770, %f914;
	fma.rn.f32 	%f1043, %f594, %f771, %f915;
	fma.rn.f32 	%f1044, %f594, %f772, %f916;
	fma.rn.f32 	%f1045, %f595, %f765, %f917;
	fma.rn.f32 	%f1046, %f595, %f766, %f918;
	fma.rn.f32 	%f1047, %f595, %f767, %f919;
	fma.rn.f32 	%f1048, %f595, %f768, %f920;
	fma.rn.f32 	%f1049, %f595, %f769, %f921;
	fma.rn.f32 	%f1050, %f595, %f770, %f922;
	fma.rn.f32 	%f1051, %f595, %f771, %f923;
	fma.rn.f32 	%f1052, %f595, %f772, %f924;
	fma.rn.f32 	%f1053, %f596, %f765, %f925;
	fma.rn.f32 	%f1054, %f596, %f766, %f926;
	fma.rn.f32 	%f1055, %f596, %f767, %f927;
	fma.rn.f32 	%f1056, %f596, %f768, %f928;
	fma.rn.f32 	%f1057, %f596, %f769, %f929;
	fma.rn.f32 	%f1058, %f596, %f770, %f930;
	fma.rn.f32 	%f1059, %f596, %f771, %f931;
	fma.rn.f32 	%f1060, %f596, %f772, %f932;
	fma.rn.f32 	%f1061, %f597, %f629, %f933;
	fma.rn.f32 	%f1062, %f597, %f630, %f934;
	fma.rn.f32 	%f1063, %f597, %f631, %f935;
	fma.rn.f32 	%f1064, %f597, %f632, %f936;
	fma.rn.f32 	%f1065, %f597, %f633, %f937;
	fma.rn.f32 	%f1066, %f597, %f634, %f938;
	fma.rn.f32 	%f1067, %f597, %f635, %f939;
	fma.rn.f32 	%f1068, %f597, %f636, %f940;
	fma.rn.f32 	%f1069, %f598, %f629, %f941;
	fma.rn.f32 	%f1070, %f598, %f630, %f942;
	fma.rn.f32 	%f1071, %f598, %f631, %f943;
	fma.rn.f32 	%f1072, %f598, %f632, %f944;
	fma.rn.f32 	%f1073, %f598, %f633, %f945;
	fma.rn.f32 	%f1074, %f598, %f634, %f946;
	fma.rn.f32 	%f1075, %f598, %f635, %f947;
	fma.rn.f32 	%f1076, %f598, %f636, %f948;
	fma.rn.f32 	%f1077, %f599, %f629, %f949;
	fma.rn.f32 	%f1078, %f599, %f630, %f950;
	fma.rn.f32 	%f1079, %f599, %f631, %f951;
	fma.rn.f32 	%f1080, %f599, %f632, %f952;
	fma.rn.f32 	%f1081, %f599, %f633, %f953;
	fma.rn.f32 	%f1082, %f599, %f634, %f954;
	fma.rn.f32 	%f1083, %f599, %f635, %f955;
	fma.rn.f32 	%f1084, %f599, %f636, %f956;
	fma.rn.f32 	%f1085, %f600, %f629, %f957;
	fma.rn.f32 	%f1086, %f600, %f630, %f958;
	fma.rn.f32 	%f1087, %f600, %f631, %f959;
	fma.rn.f32 	%f1088, %f600, %f632, %f960;
	fma.rn.f32 	%f1089, %f600, %f633, %f961;
	fma.rn.f32 	%f1090, %f600, %f634, %f962;
	fma.rn.f32 	%f1091, %f600, %f635, %f963;
	fma.rn.f32 	%f1092, %f600, %f636, %f964;
	fma.rn.f32 	%f1093, %f597, %f677, %f965;
	fma.rn.f32 	%f1094, %f597, %f678, %f966;
	fma.rn.f32 	%f1095, %f597, %f679, %f967;
	fma.rn.f32 	%f1096, %f597, %f680, %f968;
	fma.rn.f32 	%f1097, %f597, %f681, %f969;
	fma.rn.f32 	%f1098, %f597, %f682, %f970;
	fma.rn.f32 	%f1099, %f597, %f683, %f971;
	fma.rn.f32 	%f1100, %f597, %f684, %f972;
	fma.rn.f32 	%f1101, %f598, %f677, %f973;
	fma.rn.f32 	%f1102, %f598, %f678, %f974;
	fma.rn.f32 	%f1103, %f598, %f679, %f975;
	fma.rn.f32 	%f1104, %f598, %f680, %f976;
	fma.rn.f32 	%f1105, %f598, %f681, %f977;
	fma.rn.f32 	%f1106, %f598, %f682, %f978;
	fma.rn.f32 	%f1107, %f598, %f683, %f979;
	fma.rn.f32 	%f1108, %f598, %f684, %f980;
	fma.rn.f32 	%f1109, %f599, %f677, %f981;
	fma.rn.f32 	%f1110, %f599, %f678, %f982;
	fma.rn.f32 	%f1111, %f599, %f679, %f983;
	fma.rn.f32 	%f1112, %f599, %f680, %f984;
	fma.rn.f32 	%f1113, %f599, %f681, %f985;
	fma.rn.f32 	%f1114, %f599, %f682, %f986;
	fma.rn.f32 	%f1115, %f599, %f683, %f987;
	fma.rn.f32 	%f1116, %f599, %f684, %f988;
	fma.rn.f32 	%f1117, %f600, %f677, %f989;
	fma.rn.f32 	%f1118, %f600, %f678, %f990;
	fma.rn.f32 	%f1119, %f600, %f679, %f991;
	fma.rn.f32 	%f1120, %f600, %f680, %f992;
	fma.rn.f32 	%f1121, %f600, %f681, %f993;
	fma.rn.f32 	%f1122, %f600, %f682, %f994;
	fma.rn.f32 	%f1123, %f600, %f683, %f995;
	fma.rn.f32 	%f1124, %f600, %f684, %f996;
	fma.rn.f32 	%f1125, %f597, %f725, %f997;
	fma.rn.f32 	%f1126, %f597, %f726, %f998;
	fma.rn.f32 	%f1127, %f597, %f727, %f999;
	fma.rn.f32 	%f1128, %f597, %f728, %f1000;
	fma.rn.f32 	%f1129, %f597, %f729, %f1001;
	fma.rn.f32 	%f1130, %f597, %f730, %f1002;
	fma.rn.f32 	%f1131, %f597, %f731, %f1003;
	fma.rn.f32 	%f1132, %f597, %f732, %f1004;
	fma.rn.f32 	%f1133, %f598, %f725, %f1005;
	fma.rn.f32 	%f1134, %f598, %f726, %f1006;
	fma.rn.f32 	%f1135, %f598, %f727, %f1007;
	fma.rn.f32 	%f1136, %f598, %f728, %f1008;
	fma.rn.f32 	%f1137, %f598, %f729, %f1009;
	fma.rn.f32 	%f1138, %f598, %f730, %f1010;
	fma.rn.f32 	%f1139, %f598, %f731, %f1011;
	fma.rn.f32 	%f1140, %f598, %f732, %f1012;
	fma.rn.f32 	%f1141, %f599, %f725, %f1013;
	fma.rn.f32 	%f1142, %f599, %f726, %f1014;
	fma.rn.f32 	%f1143, %f599, %f727, %f1015;
	fma.rn.f32 	%f1144, %f599, %f728, %f1016;
	fma.rn.f32 	%f1145, %f599, %f729, %f1017;
	fma.rn.f32 	%f1146, %f599, %f730, %f1018;
	fma.rn.f32 	%f1147, %f599, %f731, %f1019;
	fma.rn.f32 	%f1148, %f599, %f732, %f1020;
	fma.rn.f32 	%f1149, %f600, %f725, %f1021;
	fma.rn.f32 	%f1150, %f600, %f726, %f1022;
	fma.rn.f32 	%f1151, %f600, %f727, %f1023;
	fma.rn.f32 	%f1152, %f600, %f728, %f1024;
	fma.rn.f32 	%f1153, %f600, %f729, %f1025;
	fma.rn.f32 	%f1154, %f600, %f730, %f1026;
	fma.rn.f32 	%f1155, %f600, %f731, %f1027;
	fma.rn.f32 	%f1156, %f600, %f732, %f1028;
	fma.rn.f32 	%f1157, %f597, %f773, %f1029;
	fma.rn.f32 	%f1158, %f597, %f774, %f1030;
	fma.rn.f32 	%f1159, %f597, %f775, %f1031;
	fma.rn.f32 	%f1160, %f597, %f776, %f1032;
	fma.rn.f32 	%f1161, %f597, %f777, %f1033;
	fma.rn.f32 	%f1162, %f597, %f778, %f1034;
	fma.rn.f32 	%f1163, %f597, %f779, %f1035;
	fma.rn.f32 	%f1164, %f597, %f780, %f1036;
	fma.rn.f32 	%f1165, %f598, %f773, %f1037;
	fma.rn.f32 	%f1166, %f598, %f774, %f1038;
	fma.rn.f32 	%f1167, %f598, %f775, %f1039;
	fma.rn.f32 	%f1168, %f598, %f776, %f1040;
	fma.rn.f32 	%f1169, %f598, %f777, %f1041;
	fma.rn.f32 	%f1170, %f598, %f778, %f1042;
	fma.rn.f32 	%f1171, %f598, %f779, %f1043;
	fma.rn.f32 	%f1172, %f598, %f780, %f1044;
	fma.rn.f32 	%f1173, %f599, %f773, %f1045;
	fma.rn.f32 	%f1174, %f599, %f774, %f1046;
	fma.rn.f32 	%f1175, %f599, %f775, %f1047;
	fma.rn.f32 	%f1176, %f599, %f776, %f1048;
	fma.rn.f32 	%f1177, %f599, %f777, %f1049;
	fma.rn.f32 	%f1178, %f599, %f778, %f1050;
	fma.rn.f32 	%f1179, %f599, %f779, %f1051;
	fma.rn.f32 	%f1180, %f599, %f780, %f1052;
	fma.rn.f32 	%f1181, %f600, %f773, %f1053;
	fma.rn.f32 	%f1182, %f600, %f774, %f1054;
	fma.rn.f32 	%f1183, %f600, %f775, %f1055;
	fma.rn.f32 	%f1184, %f600, %f776, %f1056;
	fma.rn.f32 	%f1185, %f600, %f777, %f1057;
	fma.rn.f32 	%f1186, %f600, %f778, %f1058;
	fma.rn.f32 	%f1187, %f600, %f779, %f1059;
	fma.rn.f32 	%f1188, %f600, %f780, %f1060;
	fma.rn.f32 	%f1189, %f601, %f637, %f1061;
	fma.rn.f32 	%f1190, %f601, %f638, %f1062;
	fma.rn.f32 	%f1191, %f601, %f639, %f1063;
	fma.rn.f32 	%f1192, %f601, %f640, %f1064;
	fma.rn.f32 	%f1193, %f601, %f641, %f1065;
	fma.rn.f32 	%f1194, %f601, %f642, %f1066;
	fma.rn.f32 	%f1195, %f601, %f643, %f1067;
	fma.rn.f32 	%f1196, %f601, %f644, %f1068;
	fma.rn.f32 	%f1197, %f602, %f637, %f1069;
	fma.rn.f32 	%f1198, %f602, %f638, %f1070;
	fma.rn.f32 	%f1199, %f602, %f639, %f1071;
	fma.rn.f32 	%f1200, %f602, %f640, %f1072;
	fma.rn.f32 	%f1201, %f602, %f641, %f1073;
	fma.rn.f32 	%f1202, %f602, %f642, %f1074;
	fma.rn.f32 	%f1203, %f602, %f643, %f1075;
	fma.rn.f32 	%f1204, %f602, %f644, %f1076;
	fma.rn.f32 	%f1205, %f603, %f637, %f1077;
	fma.rn.f32 	%f1206, %f603, %f638, %f1078;
	fma.rn.f32 	%f1207, %f603, %f639, %f1079;
	fma.rn.f32 	%f1208, %f603, %f640, %f1080;
	fma.rn.f32 	%f1209, %f603, %f641, %f1081;
	fma.rn.f32 	%f1210, %f603, %f642, %f1082;
	fma.rn.f32 	%f1211, %f603, %f643, %f1083;
	fma.rn.f32 	%f1212, %f603, %f644, %f1084;
	fma.rn.f32 	%f1213, %f604, %f637, %f1085;
	fma.rn.f32 	%f1214, %f604, %f638, %f1086;
	fma.rn.f32 	%f1215, %f604, %f639, %f1087;
	fma.rn.f32 	%f1216, %f604, %f640, %f1088;
	fma.rn.f32 	%f1217, %f604, %f641, %f1089;
	fma.rn.f32 	%f1218, %f604, %f642, %f1090;
	fma.rn.f32 	%f1219, %f604, %f643, %f1091;
	fma.rn.f32 	%f1220, %f604, %f644, %f1092;
	fma.rn.f32 	%f1221, %f601, %f685, %f1093;
	fma.rn.f32 	%f1222, %f601, %f686, %f1094;
	fma.rn.f32 	%f1223, %f601, %f687, %f1095;
	fma.rn.f32 	%f1224, %f601, %f688, %f1096;
	fma.rn.f32 	%f1225, %f601, %f689, %f1097;
	fma.rn.f32 	%f1226, %f601, %f690, %f1098;
	fma.rn.f32 	%f1227, %f601, %f691, %f1099;
	fma.rn.f32 	%f1228, %f601, %f692, %f1100;
	fma.rn.f32 	%f1229, %f602, %f685, %f1101;
	fma.rn.f32 	%f1230, %f602, %f686, %f1102;
	fma.rn.f32 	%f1231, %f602, %f687, %f1103;
	fma.rn.f32 	%f1232, %f602, %f688, %f1104;
	fma.rn.f32 	%f1233, %f602, %f689, %f1105;
	fma.rn.f32 	%f1234, %f602, %f690, %f1106;
	fma.rn.f32 	%f1235, %f602, %f691, %f1107;
	fma.rn.f32 	%f1236, %f602, %f692, %f1108;
	fma.rn.f32 	%f1237, %f603, %f685, %f1109;
	fma.rn.f32 	%f1238, %f603, %f686, %f1110;
	fma.rn.f32 	%f1239, %f603, %f687, %f1111;
	fma.rn.f32 	%f1240, %f603, %f688, %f1112;
	fma.rn.f32 	%f1241, %f603, %f689, %f1113;
	fma.rn.f32 	%f1242, %f603, %f690, %f1114;
	fma.rn.f32 	%f1243, %f603, %f691, %f1115;
	fma.rn.f32 	%f1244, %f603, %f692, %f1116;
	fma.rn.f32 	%f1245, %f604, %f685, %f1117;
	fma.rn.f32 	%f1246, %f604, %f686, %f1118;
	fma.rn.f32 	%f1247, %f604, %f687, %f1119;
	fma.rn.f32 	%f1248, %f604, %f688, %f1120;
	fma.rn.f32 	%f1249, %f604, %f689, %f1121;
	fma.rn.f32 	%f1250, %f604, %f690, %f1122;
	fma.rn.f32 	%f1251, %f604, %f691, %f1123;
	fma.rn.f32 	%f1252, %f604, %f692, %f1124;
	fma.rn.f32 	%f1253, %f601, %f733, %f1125;
	fma.rn.f32 	%f1254, %f601, %f734, %f1126;
	fma.rn.f32 	%f1255, %f601, %f735, %f1127;
	fma.rn.f32 	%f1256, %f601, %f736, %f1128;
	fma.rn.f32 	%f1257, %f601, %f737, %f1129;
	fma.rn.f32 	%f1258, %f601, %f738, %f1130;
	fma.rn.f32 	%f1259, %f601, %f739, %f1131;
	fma.rn.f32 	%f1260, %f601, %f740, %f1132;
	fma.rn.f32 	%f1261, %f602, %f733, %f1133;
	fma.rn.f32 	%f1262, %f602, %f734, %f1134;
	fma.rn.f32 	%f1263, %f602, %f735, %f1135;
	fma.rn.f32 	%f1264, %f602, %f736, %f1136;
	fma.rn.f32 	%f1265, %f602, %f737, %f1137;
	fma.rn.f32 	%f1266, %f602, %f738, %f1138;
	fma.rn.f32 	%f1267, %f602, %f739, %f1139;
	fma.rn.f32 	%f1268, %f602, %f740, %f1140;
	fma.rn.f32 	%f1269, %f603, %f733, %f1141;
	fma.rn.f32 	%f1270, %f603, %f734, %f1142;
	fma.rn.f32 	%f1271, %f603, %f735, %f1143;
	fma.rn.f32 	%f1272, %f603, %f736, %f1144;
	fma.rn.f32 	%f1273, %f603, %f737, %f1145;
	fma.rn.f32 	%f1274, %f603, %f738, %f1146;
	fma.rn.f32 	%f1275, %f603, %f739, %f1147;
	fma.rn.f32 	%f1276, %f603, %f740, %f1148;
	fma.rn.f32 	%f1277, %f604, %f733, %f1149;
	fma.rn.f32 	%f1278, %f604, %f734, %f1150;
	fma.rn.f32 	%f1279, %f604, %f735, %f1151;
	fma.rn.f32 	%f1280, %f604, %f736, %f1152;
	fma.rn.f32 	%f1281, %f604, %f737, %f1153;
	fma.rn.f32 	%f1282, %f604, %f738, %f1154;
	fma.rn.f32 	%f1283, %f604, %f739, %f1155;
	fma.rn.f32 	%f1284, %f604, %f740, %f1156;
	fma.rn.f32 	%f1285, %f601, %f781, %f1157;
	fma.rn.f32 	%f1286, %f601, %f782, %f1158;
	fma.rn.f32 	%f1287, %f601, %f783, %f1159;
	fma.rn.f32 	%f1288, %f601, %f784, %f1160;
	fma.rn.f32 	%f1289, %f601, %f785, %f1161;
	fma.rn.f32 	%f1290, %f601, %f786, %f1162;
	fma.rn.f32 	%f1291, %f601, %f787, %f1163;
	fma.rn.f32 	%f1292, %f601, %f788, %f1164;
	fma.rn.f32 	%f1293, %f602, %f781, %f1165;
	fma.rn.f32 	%f1294, %f602, %f782, %f1166;
	fma.rn.f32 	%f1295, %f602, %f783, %f1167;
	fma.rn.f32 	%f1296, %f602, %f784, %f1168;
	fma.rn.f32 	%f1297, %f602, %f785, %f1169;
	fma.rn.f32 	%f1298, %f602, %f786, %f1170;
	fma.rn.f32 	%f1299, %f602, %f787, %f1171;
	fma.rn.f32 	%f1300, %f602, %f788, %f1172;
	fma.rn.f32 	%f1301, %f603, %f781, %f1173;
	fma.rn.f32 	%f1302, %f603, %f782, %f1174;
	fma.rn.f32 	%f1303, %f603, %f783, %f1175;
	fma.rn.f32 	%f1304, %f603, %f784, %f1176;
	fma.rn.f32 	%f1305, %f603, %f785, %f1177;
	fma.rn.f32 	%f1306, %f603, %f786, %f1178;
	fma.rn.f32 	%f1307, %f603, %f787, %f1179;
	fma.rn.f32 	%f1308, %f603, %f788, %f1180;
	fma.rn.f32 	%f1309, %f604, %f781, %f1181;
	fma.rn.f32 	%f1310, %f604, %f782, %f1182;
	fma.rn.f32 	%f1311, %f604, %f783, %f1183;
	fma.rn.f32 	%f1312, %f604, %f784, %f1184;
	fma.rn.f32 	%f1313, %f604, %f785, %f1185;
	fma.rn.f32 	%f1314, %f604, %f786, %f1186;
	fma.rn.f32 	%f1315, %f604, %f787, %f1187;
	fma.rn.f32 	%f1316, %f604, %f788, %f1188;
	fma.rn.f32 	%f1317, %f605, %f645, %f1189;
	fma.rn.f32 	%f1318, %f605, %f646, %f1190;
	fma.rn.f32 	%f1319, %f605, %f647, %f1191;
	fma.rn.f32 	%f1320, %f605, %f648, %f1192;
	fma.rn.f32 	%f1321, %f605, %f649, %f1193;
	fma.rn.f32 	%f1322, %f605, %f650, %f1194;
	fma.rn.f32 	%f1323, %f605, %f651, %f1195;
	fma.rn.f32 	%f1324, %f605, %f652, %f1196;
	fma.rn.f32 	%f1325, %f606, %f645, %f1197;
	fma.rn.f32 	%f1326, %f606, %f646, %f1198;
	fma.rn.f32 	%f1327, %f606, %f647, %f1199;
	fma.rn.f32 	%f1328, %f606, %f648, %f1200;
	fma.rn.f32 	%f1329, %f606, %f649, %f1201;
	fma.rn.f32 	%f1330, %f606, %f650, %f1202;
	fma.rn.f32 	%f1331, %f606, %f651, %f1203;
	fma.rn.f32 	%f1332, %f606, %f652, %f1204;
	fma.rn.f32 	%f1333, %f607, %f645, %f1205;
	fma.rn.f32 	%f1334, %f607, %f646, %f1206;
	fma.rn.f32 	%f1335, %f607, %f647, %f1207;
	fma.rn.f32 	%f1336, %f607, %f648, %f1208;
	fma.rn.f32 	%f1337, %f607, %f649, %f1209;
	fma.rn.f32 	%f1338, %f607, %f650, %f1210;
	fma.rn.f32 	%f1339, %f607, %f651, %f1211;
	fma.rn.f32 	%f1340, %f607, %f652, %f1212;
	fma.rn.f32 	%f1341, %f608, %f645, %f1213;
	fma.rn.f32 	%f1342, %f608, %f646, %f1214;
	fma.rn.f32 	%f1343, %f608, %f647, %f1215;
	fma.rn.f32 	%f1344, %f608, %f648, %f1216;
	fma.rn.f32 	%f1345, %f608, %f649, %f1217;
	fma.rn.f32 	%f1346, %f608, %f650, %f1218;
	fma.rn.f32 	%f1347, %f608, %f651, %f1219;
	fma.rn.f32 	%f1348, %f608, %f652, %f1220;
	fma.rn.f32 	%f1349, %f605, %f693, %f1221;
	fma.rn.f32 	%f1350, %f605, %f694, %f1222;
	fma.rn.f32 	%f1351, %f605, %f695, %f1223;
	fma.rn.f32 	%f1352, %f605, %f696, %f1224;
	fma.rn.f32 	%f1353, %f605, %f697, %f1225;
	fma.rn.f32 	%f1354, %f605, %f698, %f1226;
	fma.rn.f32 	%f1355, %f605, %f699, %f1227;
	fma.rn.f32 	%f1356, %f605, %f700, %f1228;
	fma.rn.f32 	%f1357, %f606, %f693, %f1229;
	fma.rn.f32 	%f1358, %f606, %f694, %f1230;
	fma.rn.f32 	%f1359, %f606, %f695, %f1231;
	fma.rn.f32 	%f1360, %f606, %f696, %f1232;
	fma.rn.f32 	%f1361, %f606, %f697, %f1233;
	fma.rn.f32 	%f1362, %f606, %f698, %f1234;
	fma.rn.f32 	%f1363, %f606, %f699, %f1235;
	fma.rn.f32 	%f1364, %f606, %f700, %f1236;
	fma.rn.f32 	%f1365, %f607, %f693, %f1237;
	fma.rn.f32 	%f1366, %f607, %f694, %f1238;
	fma.rn.f32 	%f1367, %f607, %f695, %f1239;
	fma.rn.f32 	%f1368, %f607, %f696, %f1240;
	fma.rn.f32 	%f1369, %f607, %f697, %f1241;
	fma.rn.f32 	%f1370, %f607, %f698, %f1242;
	fma.rn.f32 	%f1371, %f607, %f699, %f1243;
	fma.rn.f32 	%f1372, %f607, %f700, %f1244;
	fma.rn.f32 	%f1373, %f608, %f693, %f1245;
	fma.rn.f32 	%f1374, %f608, %f694, %f1246;
	fma.rn.f32 	%f1375, %f608, %f695, %f1247;
	fma.rn.f32 	%f1376, %f608, %f696, %f1248;
	fma.rn.f32 	%f1377, %f608, %f697, %f1249;
	fma.rn.f32 	%f1378, %f608, %f698, %f1250;
	fma.rn.f32 	%f1379, %f608, %f699, %f1251;
	fma.rn.f32 	%f1380, %f608, %f700, %f1252;
	fma.rn.f32 	%f1381, %f605, %f741, %f1253;
	fma.rn.f32 	%f1382, %f605, %f742, %f1254;
	fma.rn.f32 	%f1383, %f605, %f743, %f1255;
	fma.rn.f32 	%f1384, %f605, %f744, %f1256;
	fma.rn.f32 	%f1385, %f605, %f745, %f1257;
	fma.rn.f32 	%f1386, %f605, %f746, %f1258;
	fma.rn.f32 	%f1387, %f605, %f747, %f1259;
	fma.rn.f32 	%f1388, %f605, %f748, %f1260;
	fma.rn.f32 	%f1389, %f606, %f741, %f1261;
	fma.rn.f32 	%f1390, %f606, %f742, %f1262;
	fma.rn.f32 	%f1391, %f606, %f743, %f1263;
	fma.rn.f32 	%f1392, %f606, %f744, %f1264;
	fma.rn.f32 	%f1393, %f606, %f745, %f1265;
	fma.rn.f32 	%f1394, %f606, %f746, %f1266;
	fma.rn.f32 	%f1395, %f606, %f747, %f1267;
	fma.rn.f32 	%f1396, %f606, %f748, %f1268;
	fma.rn.f32 	%f1397, %f607, %f741, %f1269;
	fma.rn.f32 	%f1398, %f607, %f742, %f1270;
	fma.rn.f32 	%f1399, %f607, %f743, %f1271;
	fma.rn.f32 	%f1400, %f607, %f744, %f1272;
	fma.rn.f32 	%f1401, %f607, %f745, %f1273;
	fma.rn.f32 	%f1402, %f607, %f746, %f1274;
	fma.rn.f32 	%f1403, %f607, %f747, %f1275;
	fma.rn.f32 	%f1404, %f607, %f748, %f1276;
	fma.rn.f32 	%f1405, %f608, %f741, %f1277;
	fma.rn.f32 	%f1406, %f608, %f742, %f1278;
	fma.rn.f32 	%f1407, %f608, %f743, %f1279;
	fma.rn.f32 	%f1408, %f608, %f744, %f1280;
	fma.rn.f32 	%f1409, %f608, %f745, %f1281;
	fma.rn.f32 	%f1410, %f608, %f746, %f1282;
	fma.rn.f32 	%f1411, %f608, %f747, %f1283;
	fma.rn.f32 	%f1412, %f608, %f748, %f1284;
	fma.rn.f32 	%f1413, %f605, %f789, %f1285;
	fma.rn.f32 	%f1414, %f605, %f790, %f1286;
	fma.rn.f32 	%f1415, %f605, %f791, %f1287;
	fma.rn.f32 	%f1416, %f605, %f792, %f1288;
	fma.rn.f32 	%f1417, %f605, %f793, %f1289;
	fma.rn.f32 	%f1418, %f605, %f794, %f1290;
	fma.rn.f32 	%f1419, %f605, %f795, %f1291;
	fma.rn.f32 	%f1420, %f605, %f796, %f1292;
	fma.rn.f32 	%f1421, %f606, %f789, %f1293;
	fma.rn.f32 	%f1422, %f606, %f790, %f1294;
	fma.rn.f32 	%f1423, %f606, %f791, %f1295;
	fma.rn.f32 	%f1424, %f606, %f792, %f1296;
	fma.rn.f32 	%f1425, %f606, %f793, %f1297;
	fma.rn.f32 	%f1426, %f606, %f794, %f1298;
	fma.rn.f32 	%f1427, %f606, %f795, %f1299;
	fma.rn.f32 	%f1428, %f606, %f796, %f1300;
	fma.rn.f32 	%f1429, %f607, %f789, %f1301;
	fma.rn.f32 	%f1430, %f607, %f790, %f1302;
	fma.rn.f32 	%f1431, %f607, %f791, %f1303;
	fma.rn.f32 	%f1432, %f607, %f792, %f1304;
	fma.rn.f32 	%f1433, %f607, %f793, %f1305;
	fma.rn.f32 	%f1434, %f607, %f794, %f1306;
	fma.rn.f32 	%f1435, %f607, %f795, %f1307;
	fma.rn.f32 	%f1436, %f607, %f796, %f1308;
	fma.rn.f32 	%f1437, %f608, %f789, %f1309;
	fma.rn.f32 	%f1438, %f608, %f790, %f1310;
	fma.rn.f32 	%f1439, %f608, %f791, %f1311;
	fma.rn.f32 	%f1440, %f608, %f792, %f1312;
	fma.rn.f32 	%f1441, %f608, %f793, %f1313;
	fma.rn.f32 	%f1442, %f608, %f794, %f1314;
	fma.rn.f32 	%f1443, %f608, %f795, %f1315;
	fma.rn.f32 	%f1444, %f608, %f796, %f1316;
	fma.rn.f32 	%f1855, %f609, %f653, %f1317;
	fma.rn.f32 	%f1839, %f609, %f654, %f1318;
	fma.rn.f32 	%f1823, %f609, %f655, %f1319;
	fma.rn.f32 	%f1807, %f609, %f656, %f1320;
	fma.rn.f32 	%f1791, %f609, %f657, %f1321;
	fma.rn.f32 	%f1775, %f609, %f658, %f1322;
	fma.rn.f32 	%f1759, %f609, %f659, %f1323;
	fma.rn.f32 	%f1743, %f609, %f660, %f1324;
	fma.rn.f32 	%f1847, %f610, %f653, %f1325;
	fma.rn.f32 	%f1831, %f610, %f654, %f1326;
	fma.rn.f32 	%f1815, %f610, %f655, %f1327;
	fma.rn.f32 	%f1799, %f610, %f656, %f1328;
	fma.rn.f32 	%f1783, %f610, %f657, %f1329;
	fma.rn.f32 	%f1767, %f610, %f658, %f1330;
	fma.rn.f32 	%f1751, %f610, %f659, %f1331;
	fma.rn.f32 	%f1735, %f610, %f660, %f1332;
	fma.rn.f32 	%f1854, %f611, %f653, %f1333;
	fma.rn.f32 	%f1838, %f611, %f654, %f1334;
	fma.rn.f32 	%f1822, %f611, %f655, %f1335;
	fma.rn.f32 	%f1806, %f611, %f656, %f1336;
	fma.rn.f32 	%f1790, %f611, %f657, %f1337;
	fma.rn.f32 	%f1774, %f611, %f658, %f1338;
	fma.rn.f32 	%f1758, %f611, %f659, %f1339;
	fma.rn.f32 	%f1742, %f611, %f660, %f1340;
	fma.rn.f32 	%f1846, %f612, %f653, %f1341;
	fma.rn.f32 	%f1830, %f612, %f654, %f1342;
	fma.rn.f32 	%f1814, %f612, %f655, %f1343;
	fma.rn.f32 	%f1798, %f612, %f656, %f1344;
	fma.rn.f32 	%f1782, %f612, %f657, %f1345;
	fma.rn.f32 	%f1766, %f612, %f658, %f1346;
	fma.rn.f32 	%f1750, %f612, %f659, %f1347;
	fma.rn.f32 	%f1734, %f612, %f660, %f1348;
	fma.rn.f32 	%f1853, %f609, %f701, %f1349;
	fma.rn.f32 	%f1837, %f609, %f702, %f1350;
	fma.rn.f32 	%f1821, %f609, %f703, %f1351;
	fma.rn.f32 	%f1805, %f609, %f704, %f1352;
	fma.rn.f32 	%f1789, %f609, %f705, %f1353;
	fma.rn.f32 	%f1773, %f609, %f706, %f1354;
	fma.rn.f32 	%f1757, %f609, %f707, %f1355;
	fma.rn.f32 	%f1741, %f609, %f708, %f1356;
	fma.rn.f32 	%f1845, %f610, %f701, %f1357;
	fma.rn.f32 	%f1829, %f610, %f702, %f1358;
	fma.rn.f32 	%f1813, %f610, %f703, %f1359;
	fma.rn.f32 	%f1797, %f610, %f704, %f1360;
	fma.rn.f32 	%f1781, %f610, %f705, %f1361;
	fma.rn.f32 	%f1765, %f610, %f706, %f1362;
	fma.rn.f32 	%f1749, %f610, %f707, %f1363;
	fma.rn.f32 	%f1733, %f610, %f708, %f1364;
	fma.rn.f32 	%f1852, %f611, %f701, %f1365;
	fma.rn.f32 	%f1836, %f611, %f702, %f1366;
	fma.rn.f32 	%f1820, %f611, %f703, %f1367;
	fma.rn.f32 	%f1804, %f611, %f704, %f1368;
	fma.rn.f32 	%f1788, %f611, %f705, %f1369;
	fma.rn.f32 	%f1772, %f611, %f706, %f1370;
	fma.rn.f32 	%f1756, %f611, %f707, %f1371;
	fma.rn.f32 	%f1740, %f611, %f708, %f1372;
	fma.rn.f32 	%f1844, %f612, %f701, %f1373;
	fma.rn.f32 	%f1828, %f612, %f702, %f1374;
	fma.rn.f32 	%f1812, %f612, %f703, %f1375;
	fma.rn.f32 	%f1796, %f612, %f704, %f1376;
	fma.rn.f32 	%f1780, %f612, %f705, %f1377;
	fma.rn.f32 	%f1764, %f612, %f706, %f1378;
	fma.rn.f32 	%f1748, %f612, %f707, %f1379;
	fma.rn.f32 	%f1732, %f612, %f708, %f1380;
	fma.rn.f32 	%f1851, %f609, %f749, %f1381;
	fma.rn.f32 	%f1835, %f609, %f750, %f1382;
	fma.rn.f32 	%f1819, %f609, %f751, %f1383;
	fma.rn.f32 	%f1803, %f609, %f752, %f1384;
	fma.rn.f32 	%f1787, %f609, %f753, %f1385;
	fma.rn.f32 	%f1771, %f609, %f754, %f1386;
	fma.rn.f32 	%f1755, %f609, %f755, %f1387;
	fma.rn.f32 	%f1739, %f609, %f756, %f1388;
	fma.rn.f32 	%f1843, %f610, %f749, %f1389;
	fma.rn.f32 	%f1827, %f610, %f750, %f1390;
	fma.rn.f32 	%f1811, %f610, %f751, %f1391;
	fma.rn.f32 	%f1795, %f610, %f752, %f1392;
	fma.rn.f32 	%f1779, %f610, %f753, %f1393;
	fma.rn.f32 	%f1763, %f610, %f754, %f1394;
	fma.rn.f32 	%f1747, %f610, %f755, %f1395;
	fma.rn.f32 	%f1731, %f610, %f756, %f1396;
	fma.rn.f32 	%f1850, %f611, %f749, %f1397;
	fma.rn.f32 	%f1834, %f611, %f750, %f1398;
	fma.rn.f32 	%f1818, %f611, %f751, %f1399;
	fma.rn.f32 	%f1802, %f611, %f752, %f1400;
	fma.rn.f32 	%f1786, %f611, %f753, %f1401;
	fma.rn.f32 	%f1770, %f611, %f754, %f1402;
	fma.rn.f32 	%f1754, %f611, %f755, %f1403;
	fma.rn.f32 	%f1738, %f611, %f756, %f1404;
	fma.rn.f32 	%f1842, %f612, %f749, %f1405;
	fma.rn.f32 	%f1826, %f612, %f750, %f1406;
	fma.rn.f32 	%f1810, %f612, %f751, %f1407;
	fma.rn.f32 	%f1794, %f612, %f752, %f1408;
	fma.rn.f32 	%f1778, %f612, %f753, %f1409;
	fma.rn.f32 	%f1762, %f612, %f754, %f1410;
	fma.rn.f32 	%f1746, %f612, %f755, %f1411;
	fma.rn.f32 	%f1730, %f612, %f756, %f1412;
	fma.rn.f32 	%f1849, %f609, %f797, %f1413;
	fma.rn.f32 	%f1833, %f609, %f798, %f1414;
	fma.rn.f32 	%f1817, %f609, %f799, %f1415;
	fma.rn.f32 	%f1801, %f609, %f800, %f1416;
	fma.rn.f32 	%f1785, %f609, %f801, %f1417;
	fma.rn.f32 	%f1769, %f609, %f802, %f1418;
	fma.rn.f32 	%f1753, %f609, %f803, %f1419;
	fma.rn.f32 	%f1737, %f609, %f804, %f1420;
	fma.rn.f32 	%f1841, %f610, %f797, %f1421;
	fma.rn.f32 	%f1825, %f610, %f798, %f1422;
	fma.rn.f32 	%f1809, %f610, %f799, %f1423;
	fma.rn.f32 	%f1793, %f610, %f800, %f1424;
	fma.rn.f32 	%f1777, %f610, %f801, %f1425;
	fma.rn.f32 	%f1761, %f610, %f802, %f1426;
	fma.rn.f32 	%f1745, %f610, %f803, %f1427;
	fma.rn.f32 	%f1729, %f610, %f804, %f1428;
	fma.rn.f32 	%f1848, %f611, %f797, %f1429;
	fma.rn.f32 	%f1832, %f611, %f798, %f1430;
	fma.rn.f32 	%f1816, %f611, %f799, %f1431;
	fma.rn.f32 	%f1800, %f611, %f800, %f1432;
	fma.rn.f32 	%f1784, %f611, %f801, %f1433;
	fma.rn.f32 	%f1768, %f611, %f802, %f1434;
	fma.rn.f32 	%f1752, %f611, %f803, %f1435;
	fma.rn.f32 	%f1736, %f611, %f804, %f1436;
	fma.rn.f32 	%f1840, %f612, %f797, %f1437;
	fma.rn.f32 	%f1824, %f612, %f798, %f1438;
	fma.rn.f32 	%f1808, %f612, %f799, %f1439;
	fma.rn.f32 	%f1792, %f612, %f800, %f1440;
	fma.rn.f32 	%f1776, %f612, %f801, %f1441;
	fma.rn.f32 	%f1760, %f612, %f802, %f1442;
	fma.rn.f32 	%f1744, %f612, %f803, %f1443;
	fma.rn.f32 	%f1728, %f612, %f804, %f1444;
	add.s32 	%r485, %r485, 1;
	setp.ne.s32 	%p117, %r485, 4;
	@%p117 bra 	$L__BB7_48;
	add.s32 	%r484, %r484, 1;
	setp.ne.s32 	%p118, %r484, 3;
	@%p118 bra 	$L__BB7_2;
	add.s32 	%r483, %r483, 1;
	setp.ne.s32 	%p119, %r483, 8;
	@%p119 bra 	$L__BB7_1;
	ld.param.u64 	%rd55, [conv_64_64_112_112_param_2];
	cvta.to.global.u64 	%rd50, %rd55;
	mov.u32 	%r471, %ctaid.y;
	mul.lo.s32 	%r472, %r471, 1792;
	mov.u32 	%r473, %tid.z;
	mad.lo.s32 	%r474, %r473, 50176, %r472;
	mov.u32 	%r475, %tid.y;
	mad.lo.s32 	%r476, %r475, 112, %r474;
	mov.u32 	%r477, %ctaid.x;
	shl.b32 	%r478, %r477, 4;
	add.s32 	%r479, %r476, %r478;
	mov.u32 	%r480, %tid.x;
	shl.b32 	%r481, %r480, 1;
	add.s32 	%r482, %r479, %r481;
	mul.wide.u32 	%rd51, %r482, 4;
	add.s64 	%rd52, %rd50, %rd51;
	st.global.f32 	[%rd52], %f1855;
	st.global.f32 	[%rd52+401408], %f1839;
	st.global.f32 	[%rd52+802816], %f1823;
	st.global.f32 	[%rd52+1204224], %f1807;
	st.global.f32 	[%rd52+1605632], %f1791;
	st.global.f32 	[%rd52+2007040], %f1775;
	st.global.f32 	[%rd52+2408448], %f1759;
	st.global.f32 	[%rd52+2809856], %f1743;
	st.global.f32 	[%rd52+3584], %f1847;
	st.global.f32 	[%rd52+404992], %f1831;
	st.global.f32 	[%rd52+806400], %f1815;
	st.global.f32 	[%rd52+1207808], %f1799;
	st.global.f32 	[%rd52+1609216], %f1783;
	st.global.f32 	[%rd52+2010624], %f1767;
	st.global.f32 	[%rd52+2412032], %f1751;
	st.global.f32 	[%rd52+2813440], %f1735;
	st.global.f32 	[%rd52+4], %f1854;
	st.global.f32 	[%rd52+401412], %f1838;
	st.global.f32 	[%rd52+802820], %f1822;
	st.global.f32 	[%rd52+1204228], %f1806;
	st.global.f32 	[%rd52+1605636], %f1790;
	st.global.f32 	[%rd52+2007044], %f1774;
	st.global.f32 	[%rd52+2408452], %f1758;
	st.global.f32 	[%rd52+2809860], %f1742;
	st.global.f32 	[%rd52+3588], %f1846;
	st.global.f32 	[%rd52+404996], %f1830;
	st.global.f32 	[%rd52+806404], %f1814;
	st.global.f32 	[%rd52+1207812], %f1798;
	st.global.f32 	[%rd52+1609220], %f1782;
	st.global.f32 	[%rd52+2010628], %f1766;
	st.global.f32 	[%rd52+2412036], %f1750;
	st.global.f32 	[%rd52+2813444], %f1734;
	st.global.f32 	[%rd52+50176], %f1853;
	st.global.f32 	[%rd52+451584], %f1837;
	st.global.f32 	[%rd52+852992], %f1821;
	st.global.f32 	[%rd52+1254400], %f1805;
	st.global.f32 	[%rd52+1655808], %f1789;
	st.global.f32 	[%rd52+2057216], %f1773;
	st.global.f32 	[%rd52+2458624], %f1757;
	st.global.f32 	[%rd52+2860032], %f1741;
	st.global.f32 	[%rd52+53760], %f1845;
	st.global.f32 	[%rd52+455168], %f1829;
	st.global.f32 	[%rd52+856576], %f1813;
	st.global.f32 	[%rd52+1257984], %f1797;
	st.global.f32 	[%rd52+1659392], %f1781;
	st.global.f32 	[%rd52+2060800], %f1765;
	st.global.f32 	[%rd52+2462208], %f1749;
	st.global.f32 	[%rd52+2863616], %f1733;
	st.global.f32 	[%rd52+50180], %f1852;
	st.global.f32 	[%rd52+451588], %f1836;
	st.global.f32 	[%rd52+852996], %f1820;
	st.global.f32 	[%rd52+1254404], %f1804;
	st.global.f32 	[%rd52+1655812], %f1788;
	st.global.f32 	[%rd52+2057220], %f1772;
	st.global.f32 	[%rd52+2458628], %f1756;
	st.global.f32 	[%rd52+2860036], %f1740;
	st.global.f32 	[%rd52+53764], %f1844;
	st.global.f32 	[%rd52+455172], %f1828;
	st.global.f32 	[%rd52+856580], %f1812;
	st.global.f32 	[%rd52+1257988], %f1796;
	st.global.f32 	[%rd52+1659396], %f1780;
	st.global.f32 	[%rd52+2060804], %f1764;
	st.global.f32 	[%rd52+2462212], %f1748;
	st.global.f32 	[%rd52+2863620], %f1732;
	st.global.f32 	[%rd52+100352], %f1851;
	st.global.f32 	[%rd52+501760], %f1835;
	st.global.f32 	[%rd52+903168], %f1819;
	st.global.f32 	[%rd52+1304576], %f1803;
	st.global.f32 	[%rd52+1705984], %f1787;
	st.global.f32 	[%rd52+2107392], %f1771;
	st.global.f32 	[%rd52+2508800], %f1755;
	st.global.f32 	[%rd52+2910208], %f1739;
	st.global.f32 	[%rd52+103936], %f1843;
	st.global.f32 	[%rd52+505344], %f1827;
	st.global.f32 	[%rd52+906752], %f1811;
	st.global.f32 	[%rd52+1308160], %f1795;
	st.global.f32 	[%rd52+1709568], %f1779;
	st.global.f32 	[%rd52+2110976], %f1763;
	st.global.f32 	[%rd52+2512384], %f1747;
	st.global.f32 	[%rd52+2913792], %f1731;
	st.global.f32 	[%rd52+100356], %f1850;
	st.global.f32 	[%rd52+501764], %f1834;
	st.global.f32 	[%rd52+903172], %f1818;
	st.global.f32 	[%rd52+1304580], %f1802;
	st.global.f32 	[%rd52+1705988], %f1786;
	st.global.f32 	[%rd52+2107396], %f1770;
	st.global.f32 	[%rd52+2508804], %f1754;
	st.global.f32 	[%rd52+2910212], %f1738;
	st.global.f32 	[%rd52+103940], %f1842;
	st.global.f32 	[%rd52+505348], %f1826;
	st.global.f32 	[%rd52+906756], %f1810;
	st.global.f32 	[%rd52+1308164], %f1794;
	st.global.f32 	[%rd52+1709572], %f1778;
	st.global.f32 	[%rd52+2110980], %f1762;
	st.global.f32 	[%rd52+2512388], %f1746;
	st.global.f32 	[%rd52+2913796], %f1730;
	st.global.f32 	[%rd52+150528], %f1849;
	st.global.f32 	[%rd52+551936], %f1833;
	st.global.f32 	[%rd52+953344], %f1817;
	st.global.f32 	[%rd52+1354752], %f1801;
	st.global.f32 	[%rd52+1756160], %f1785;
	st.global.f32 	[%rd52+2157568], %f1769;
	st.global.f32 	[%rd52+2558976], %f1753;
	st.global.f32 	[%rd52+2960384], %f1737;
	st.global.f32 	[%rd52+154112], %f1841;
	st.global.f32 	[%rd52+555520], %f1825;
	st.global.f32 	[%rd52+956928], %f1809;
	st.global.f32 	[%rd52+1358336], %f1793;
	st.global.f32 	[%rd52+1759744], %f1777;
	st.global.f32 	[%rd52+2161152], %f1761;
	st.global.f32 	[%rd52+2562560], %f1745;
	st.global.f32 	[%rd52+2963968], %f1729;
	st.global.f32 	[%rd52+150532], %f1848;
	st.global.f32 	[%rd52+551940], %f1832;
	st.global.f32 	[%rd52+953348], %f1816;
	st.global.f32 	[%rd52+1354756], %f1800;
	st.global.f32 	[%rd52+1756164], %f1784;
	st.global.f32 	[%rd52+2157572], %f1768;
	st.global.f32 	[%rd52+2558980], %f1752;
	st.global.f32 	[%rd52+2960388], %f1736;
	st.global.f32 	[%rd52+154116], %f1840;
	st.global.f32 	[%rd52+555524], %f1824;
	st.global.f32 	[%rd52+956932], %f1808;
	st.global.f32 	[%rd52+1358340], %f1792;
	st.global.f32 	[%rd52+1759748], %f1776;
	st.global.f32 	[%rd52+2161156], %f1760;
	st.global.f32 	[%rd52+2562564], %f1744;
	st.global.f32 	[%rd52+2963972], %f1728;
	ret;

}
	// .globl	conv_128_64_56_56
.visible .entry conv_128_64_56_56(
	.param .u64 .ptr .align 1 conv_128_64_56_56_param_0,
	.param .u64 .ptr .align 1 conv_128_64_56_56_param_1,
	.param .u64 .ptr .align 1 conv_128_64_56_56_param_2
)
{
	.reg .pred 	%p<58>;
	.reg .b16 	%rs<28>;
	.reg .b32 	%r<103>;
	.reg .b32 	%f<736>;
	.reg .b64 	%rd<21>;
	// demoted variable
	.shared .align 4 .b8 _ZZ17conv_128_64_56_56E15pad_temp_shared[720];
	// demoted variable
	.shared .align 4 .b8 _ZZ17conv_128_64_56_56E13kernel_shared[2304];
	ld.param.u64 	%rd8, [conv_128_64_56_56_param_1];
	cvta.to.global.u64 	%rd9, %rd8;
	mov.u32 	%r32, %tid.z;
	mul.lo.s32 	%r33, %r32, 3;
	mov.u32 	%r34, %tid.y;
	shl.b32 	%r35, %r34, 1;
	add.s32 	%r36, %r33, %r35;
	mov.u32 	%r37, %ctaid.y;
	mul.lo.s32 	%r38, %r37, 28;
	mov.u32 	%r39, %ctaid.x;
	shl.b32 	%r40, %r39, 2;
	mul.lo.s32 	%r41, %r37, 1568;
	mul.lo.s32 	%r42, %r34, 5;
	mov.u32 	%r43, %ctaid.z;
	mul.lo.s32 	%r44, %r32, 576;
	cvt.u16.u32 	%rs1, %r36;
	and.b16  	%rs2, %rs1, 255;
	mul.lo.s16 	%rs3, %rs2, 171;
	shr.u16 	%rs4, %rs3, 10;
	cvt.u32.u16 	%r45, %rs4;
	or.b32  	%r46, %r38, %r45;
	setp.eq.s32 	%p3, %r46, 0;
	add.s32 	%r47, %r38, %r45;
	setp.gt.u32 	%p4, %r47, 56;
	or.pred  	%p1, %p3, %p4;
	mul.lo.s16 	%rs5, %rs4, 6;
	sub.s16 	%rs6, %rs1, %rs5;
	cvt.u32.u16 	%r49, %rs6;
	and.b32  	%r50, %r49, 255;
	or.b32  	%r1, %r40, %r50;
	add.s32 	%r2, %r40, %r50;
	mul.wide.u16 	%r51, %rs4, 56;
	add.s16 	%rs7, %rs1, 1;
	and.b16  	%rs8, %rs7, 255;
	mul.lo.s16 	%rs9, %rs8, 171;
	shr.u16 	%rs10, %rs9, 10;
	cvt.u32.u16 	%r52, %rs10;
	or.b32  	%r53, %r38, %r52;
	setp.eq.s32 	%p5, %r53, 0;
	add.s32 	%r54, %r38, %r52;
	setp.gt.u32 	%p6, %r54, 56;
	or.pred  	%p2, %p5, %p6;
	mul.lo.s16 	%rs11, %rs10, 6;
	sub.s16 	%rs12, %rs7, %rs11;
	cvt.u32.u16 	%r56, %rs12;
	and.b32  	%r57, %r56, 255;
	or.b32  	%r3, %r40, %r57;
	add.s32 	%r4, %r40, %r57;
	mul.wide.u16 	%r58, %rs10, 56;
	cvt.u16.u32 	%rs13, %r42;
	mul.hi.u16 	%rs14, %rs13, 7282;
	cvt.u32.u16 	%r5, %rs14;
	mul.hi.u16 	%rs15, %rs13, 21846;
	cvt.u32.u16 	%r59, %rs15;
	add.s32 	%r6, %r33, %r59;
	add.s16 	%rs16, %rs13, 1;
	mul.hi.u16 	%rs17, %rs16, 7282;
	cvt.u32.u16 	%r7, %rs17;
	mul.hi.u16 	%rs18, %rs16, 21846;
	cvt.u32.u16 	%r60, %rs18;
	add.s32 	%r8, %r33, %r60;
	add.s16 	%rs19, %rs13, 2;
	mul.hi.u16 	%rs20, %rs19, 7282;
	cvt.u32.u16 	%r9, %rs20;
	mul.hi.u16 	%rs21, %rs19, 21846;
	cvt.u32.u16 	%r61, %rs21;
	add.s32 	%r10, %r33, %r61;
	add.s16 	%rs22, %rs13, 3;
	mul.hi.u16 	%rs23, %rs22, 7282;
	cvt.u32.u16 	%r11, %rs23;
	mul.hi.u16 	%rs24, %rs22, 21846;
	cvt.u32.u16 	%r62, %rs24;
	add.s32 	%r12, %r33, %r62;
	add.s16 	%rs25, %rs13, 4;
	mul.hi.u16 	%rs26, %rs25, 7282;
	cvt.u32.u16 	%r13, %rs26;
	mul.hi.u16 	%rs27, %rs25, 21846;
	cvt.u32.u16 	%r63, %rs27;
	add.s32 	%r14, %r33, %r63;
	add.s32 	%r64, %r41, %r51;
	add.s32 	%r65, %r2, %r64;
	add.s32 	%r101, %r65, -57;
	add.s32 	%r66, %r41, %r58;
	add.s32 	%r67, %r4, %r66;
	add.s32 	%r100, %r67, -57;
	mad.lo.s32 	%r68, %r43, 36864, %r44;
	add.s32 	%r69, %r68, %r42;
	mul.wide.u32 	%rd10, %r69, 4;
	add.s64 	%rd11, %rd10, %rd9;
	add.s64 	%rd20, %rd11, 8;
	mov.b32 	%r102, 0;
	mov.f32 	%f678, 0f00000000;
	mov.f32 	%f679, %f678;
	mov.f32 	%f680, %f678;
	mov.f32 	%f681, %f678;
	mov.f32 	%f682, %f678;
	mov.f32 	%f683, %f678;
	mov.f32 	%f684, %f678;
	mov.f32 	%f685, %f678;
	mov.f32 	%f686, %f678;
	mov.f32 	%f687, %f678;
	mov.f32 	%f688, %f678;
	mov.f32 	%f689, %f678;
	mov.f32 	%f690, %f678;
	mov.f32 	%f691, %f678;
	mov.f32 	%f692, %f678;
	mov.f32 	%f693, %f678;
	mov.f32 	%f694, %f678;
	mov.f32 	%f695, %f678;
	mov.f32 	%f696, %f678;
	mov.f32 	%f697, %f678;
	mov.f32 	%f698, %f678;
	mov.f32 	%f699, %f678;
	mov.f32 	%f700, %f678;
	mov.f32 	%f701, %f678;
	mov.f32 	%f702, %f678;
	mov.f32 	%f703, %f678;
	mov.f32 	%f704, %f678;
	mov.f32 	%f705, %f678;
	mov.f32 	%f706, %f678;
	mov.f32 	%f707, %f678;
	mov.f32 	%f708, %f678;
	mov.f32 	%f709, %f678;
	mov.f32 	%f710, %f678;
	mov.f32 	%f711, %f678;
	mov.f32 	%f712, %f678;
	mov.f32 	%f713, %f678;
	mov.f32 	%f714, %f678;
	mov.f32 	%f715, %f678;
	mov.f32 	%f716, %f678;
	mov.f32 	%f717, %f678;
	mov.f32 	%f718, %f678;
	mov.f32 	%f719, %f678;
	mov.f32 	%f720, %f678;
	mov.f32 	%f721, %f678;
	mov.f32 	%f722, %f678;
	mov.f32 	%f723, %f678;
	mov.f32 	%f724, %f678;
	mov.f32 	%f725, %f678;
	mov.f32 	%f726, %f678;
	mov.f32 	%f727, %f678;
	mov.f32 	%f728, %f678;
	mov.f32 	%f729, %f678;
	mov.f32 	%f730, %f678;
	mov.f32 	%f731, %f678;
	mov.f32 	%f732, %f678;
	mov.f32 	%f733, %f678;
$L__BB8_1:
	ld.param.u64 	%rd18, [conv_128_64_56_56_param_0];
	mov.u32 	%r20, %tid.z;
	mov.u32 	%r70, %tid.y;
	shl.b32 	%r71, %r70, 1;
	mad.lo.s32 	%r72, %r20, 3, %r71;
	shl.b32 	%r73, %r72, 2;
	mov.u32 	%r74, _ZZ17conv_128_64_56_56E15pad_temp_shared;
	add.s32 	%r22, %r74, %r73;
	mul.wide.s32 	%rd12, %r101, 4;
	cvta.to.global.u64 	%rd13, %rd18;
	add.s64 	%rd3, %rd13, %rd12;
	mul.wide.s32 	%rd14, %r100, 4;
	add.s64 	%rd4, %rd13, %rd14;
	bar.sync 	0;
	setp.gt.u32 	%p7, %r72, 179;
	setp.gt.u32 	%p8, %r70, 1;
	or.pred  	%p9, %p7, %p8;
	@%p9 bra 	$L__BB8_5;
	setp.gt.u32 	%p10, %r2, 56;
	setp.eq.s32 	%p11, %r1, 0;
	or.pred  	%p12, %p1, %p11;
	or.pred  	%p13, %p12, %p10;
	mov.f32 	%f734, 0f00000000;
	@%p13 bra 	$L__BB8_4;
	ld.global.nc.f32 	%f734, [%rd3];
$L__BB8_4:
	st.shared.f32 	[%r22], %f734;
$L__BB8_5:
	setp.gt.u32 	%p14, %r72, 178;
	setp.ne.s32 	%p15, %r70, 0;
	or.pred  	%p16, %p14, %p15;
	@%p16 bra 	$L__BB8_9;
	setp.gt.u32 	%p17, %r4, 56;
	setp.eq.s32 	%p18, %r3, 0;
	or.pred  	%p19, %p2, %p18;
	or.pred  	%p20, %p19, %p17;
	mov.f32 	%f735, 0f00000000;
	@%p20 bra 	$L__BB8_8;
	ld.global.nc.f32 	%f735, [%rd4];
$L__BB8_8:
	st.shared.f32 	[%r22+4], %f735;
$L__BB8_9:
	mul.lo.s32 	%r78, %r70, 5;
	mad.lo.s32 	%r79, %r20, 9, %r78;
	shl.b32 	%r80, %r79, 2;
	mov.u32 	%r81, _ZZ17conv_128_64_56_56E13kernel_shared;
	add.s32 	%r24, %r81, %r80;
	setp.gt.u32 	%p21, %r79, 575;
	setp.gt.u32 	%p22, %r6, 191;
	sub.s32 	%r25, 64, %r20;
	setp.le.u32 	%p23, %r25, %r5;
	setp.gt.u32 	%p24, %r70, 1;
	or.pred  	%p25, %p22, %p21;
	or.pred  	%p26, %p25, %p23;
	or.pred  	%p27, %p26, %p24;
	@%p27 bra 	$L__BB8_11;
	ld.global.nc.f32 	%f120, [%rd20+-8];
	st.shared.f32 	[%r24], %f120;
$L__BB8_11:
	setp.gt.u32 	%p28, %r79, 574;
	setp.gt.u32 	%p29, %r8, 191;
	setp.le.u32 	%p30, %r25, %r7;
	setp.gt.u32 	%p31, %r70, 1;
	or.pred  	%p32, %p29, %p28;
	or.pred  	%p33, %p32, %p30;
	or.pred  	%p34, %p33, %p31;
	@%p34 bra 	$L__BB8_13;
	ld.global.nc.f32 	%f121, [%rd20+-4];
	st.shared.f32 	[%r24+4], %f121;
$L__BB8_13:
	setp.gt.u32 	%p35, %r79, 573;
	setp.gt.u32 	%p36, %r10, 191;
	setp.le.u32 	%p37, %r25, %r9;
	setp.gt.u32 	%p38, %r70, 1;
	or.pred  	%p39, %p36, %p35;
	or.pred  	%p40, %p39, %p37;
	or.pred  	%p41, %p40, %p38;
	@%p41 bra 	$L__BB8_15;
	ld.global.nc.f32 	%f122, [%rd20];
	st.shared.f32 	[%r24+8], %f122;
$L__BB8_15:
	setp.gt.u32 	%p42, %r79, 572;
	setp.gt.u32 	%p43, %r12, 191;
	setp.le.u32 	%p44, %r25, %r11;
	setp.gt.u32 	%p45, %r70, 1;
	or.pred  	%p46, %p43, %p42;
	or.pred  	%p47, %p46, %p44;
	or.pred  	%p48, %p47, %p45;
	@%p48 bra 	$L__BB8_17;
	ld.global.nc.f32 	%f123, [%rd20+4];
	st.shared.f32 	[%r24+12], %f123;
$L__BB8_17:
	setp.lt.u32 	%p49, %r14, 192;
	setp.gt.u32 	%p50, %r25, %r13;
	and.pred  	%p51, %p50, %p49;
	setp.lt.u32 	%p52, %r79, 572;
	setp.eq.s32 	%p53, %r70, 0;
	and.pred  	%p54, %p52, %p53;
	and.pred  	%p55, %p51, %p54;
	not.pred 	%p56, %p55;
	@%p56 bra 	$L__BB8_19;
	ld.global.nc.f32 	%f124, [%rd20+8];
	st.shared.f32 	[%r24+16], %f124;
$L__BB8_19:
	bar.sync 	0;
	mov.u32 	%r26, %tid.y;
	mov.u32 	%r87, _ZZ17conv_128_64_56_56E15pad_temp_shared;
	mad.lo.s32 	%r88, %r26, 336, %r87;
	ld.shared.f32 	%f125, [%r88];
	ld.shared.f32 	%f126, [%r88+4];
	ld.shared.f32 	%f127, [%r88+8];
	ld.shared.f32 	%f128, [%r88+12];
	ld.shared.f32 	%f129, [%r88+16];
	ld.shared.f32 	%f130, [%r88+20];
	ld.shared.f32 	%f131, [%r88+24];
	ld.shared.f32 	%f132, [%r88+28];
	ld.shared.f32 	%f133, [%r88+32];
	ld.shared.f32 	%f134, [%r88+36];
	ld.shared.f32 	%f135, [%r88+40];
	ld.shared.f32 	%f136, [%r88+44];
	ld.shared.f32 	%f137, [%r88+48];
	ld.shared.f32 	%f138, [%r88+52];
	ld.shared.f32 	%f139, [%r88+56];
	ld.shared.f32 	%f140, [%r88+60];
	ld.shared.f32 	%f141, [%r88+64];
	ld.shared.f32 	%f142, [%r88+68];
	ld.shared.f32 	%f143, [%r88+72];
	ld.shared.f32 	%f144, [%r88+76];
	ld.shared.f32 	%f145, [%r88+80];
	ld.shared.f32 	%f146, [%r88+84];
	ld.shared.f32 	%f147, [%r88+88];
	ld.shared.f32 	%f148, [%r88+92];
	ld.shared.f32 	%f149, [%r88+96];
	ld.shared.f32 	%f150, [%r88+100];
	ld.shared.f32 	%f151, [%r88+104];
	ld.shared.f32 	%f152, [%r88+108];
	ld.shared.f32 	%f153, [%r88+112];
	ld.shared.f32 	%f154, [%r88+116];
	ld.shared.f32 	%f155, [%r88+120];
	ld.shared.f32 	%f156, [%r88+124];
	ld.shared.f32 	%f157, [%r88+128];
	ld.shared.f32 	%f158, [%r88+132];
	ld.shared.f32 	%f159, [%r88+136];
	ld.shared.f32 	%f160, [%r88+140];
	ld.shared.f32 	%f161, [%r88+144];
	ld.shared.f32 	%f162, [%r88+148];
	ld.shared.f32 	%f163, [%r88+152];
	ld.shared.f32 	%f164, [%r88+156];
	ld.shared.f32 	%f165, [%r88+160];
	ld.shared.f32 	%f166, [%r88+164];
	ld.shared.f32 	%f167, [%r88+168];
	ld.shared.f32 	%f168, [%r88+172];
	ld.shared.f32 	%f169, [%r88+176];
	ld.shared.f32 	%f170, [%r88+180];
	ld.shared.f32 	%f171, [%r88+184];
	ld.shared.f32 	%f172, [%r88+188];
	ld.shared.f32 	%f173, [%r88+192];
	ld.shared.f32 	%f174, [%r88+196];
	ld.shared.f32 	%f175, [%r88+200];
	ld.shared.f32 	%f176, [%r88+204];
	ld.shared.f32 	%f177, [%r88+208];
	ld.shared.f32 	%f178, [%r88+212];
	ld.shared.f32 	%f179, [%r88+216];
	ld.shared.f32 	%f180, [%r88+220];
	ld.shared.f32 	%f181, [%r88+224];
	ld.shared.f32 	%f182, [%r88+228];
	ld.shared.f32 	%f183, [%r88+232];
	ld.shared.f32 	%f184, [%r88+236];
	ld.shared.f32 	%f185, [%r88+240];
	ld.shared.f32 	%f186, [%r88+244];
	ld.shared.f32 	%f187, [%r88+248];
	ld.shared.f32 	%f188, [%r88+252];
	ld.shared.f32 	%f189, [%r88+256];
	ld.shared.f32 	%f190, [%r88+260];
	ld.shared.f32 	%f191, [%r88+264];
	ld.shared.f32 	%f192, [%r88+268];
	ld.shared.f32 	%f193, [%r88+272];
	ld.shared.f32 	%f194, [%r88+276];
	ld.shared.f32 	%f195, [%r88+280];
	ld.shared.f32 	%f196, [%r88+284];
	ld.shared.f32 	%f197, [%r88+288];
	ld.shared.f32 	%f198, [%r88+292];
	ld.shared.f32 	%f199, [%r88+296];
	ld.shared.f32 	%f200, [%r88+300];
	ld.shared.f32 	%f201, [%r88+304];
	ld.shared.f32 	%f202, [%r88+308];
	ld.shared.f32 	%f203, [%r88+312];
	ld.shared.f32 	%f204, [%r88+316];
	ld.shared.f32 	%f205, [%r88+320];
	ld.shared.f32 	%f206, [%r88+324];
	ld.shared.f32 	%f207, [%r88+328];
	ld.shared.f32 	%f208, [%r88+332];
	mov.u32 	%r27, %tid.z;
	mov.u32 	%r89, _ZZ17conv_128_64_56_56E13kernel_shared;
	mad.lo.s32 	%r90, %r27, 36, %r89;
	ld.shared.f32 	%f209, [%r90];
	ld.shared.f32 	%f210, [%r90+4];
	ld.shared.f32 	%f211, [%r90+8];
	fma.rn.f32 	%f212, %f125, %f209, %f678;
	fma.rn.f32 	%f213, %f126, %f209, %f679;
	fma.rn.f32 	%f214, %f127, %f209, %f680;
	fma.rn.f32 	%f215, %f128, %f209, %f681;
	fma.rn.f32 	%f216, %f131, %f209, %f682;
	fma.rn.f32 	%f217, %f132, %f209, %f683;
	fma.rn.f32 	%f218, %f133, %f209, %f684;
	fma.rn.f32 	%f219, %f134, %f209, %f685;
	fma.rn.f32 	%f220, %f137, %f209, %f686;
	fma.rn.f32 	%f221, %f138, %f209, %f687;
	fma.rn.f32 	%f222, %f139, %f209, %f688;
	fma.rn.f32 	%f223, %f140, %f209, %f689;
	fma.rn.f32 	%f224, %f143, %f209, %f690;
	fma.rn.f32 	%f225, %f144, %f209, %f691;
	fma.rn.f32 	%f226, %f145, %f209, %f692;
	fma.rn.f32 	%f227, %f146, %f209, %f693;
	fma.rn.f32 	%f228, %f149, %f209, %f694;
	fma.rn.f32 	%f229, %f150, %f209, %f695;
	fma.rn.f32 	%f230, %f151, %f209, %f696;
	fma.rn.f32 	%f231, %f152, %f209, %f697;
	fma.rn.f32 	%f232, %f155, %f209, %f698;
	fma.rn.f32 	%f233, %f156, %f209, %f699;
	fma.rn.f32 	%f234, %f157, %f209, %f700;
	fma.rn.f32 	%f235, %f158, %f209, %f701;
	fma.rn.f32 	%f236, %f161, %f209, %f702;
	fma.rn.f32 	%f237, %f162, %f209, %f703;
	fma.rn.f32 	%f238, %f163, %f209, %f704;
	fma.rn.f32 	%f239, %f164, %f209, %f705;
	fma.rn.f32 	%f240, %f167, %f209, %f706;
	fma.rn.f32 	%f241, %f168, %f209, %f707;
	fma.rn.f32 	%f242, %f169, %f209, %f708;
	fma.rn.f32 	%f243, %f170, %f209, %f709;
	fma.rn.f32 	%f244, %f173, %f209, %f710;
	fma.rn.f32 	%f245, %f174, %f209, %f711;
	fma.rn.f32 	%f246, %f175, %f209, %f712;
	fma.rn.f32 	%f247, %f176, %f209, %f713;
	fma.rn.f32 	%f248, %f179, %f209, %f714;
	fma.rn.f32 	%f249, %f180, %f209, %f715;
	fma.rn.f32 	%f250, %f181, %f209, %f716;
	fma.rn.f32 	%f251, %f182, %f209, %f717;
	fma.rn.f32 	%f252, %f185, %f209, %f718;
	fma.rn.f32 	%f253, %f186, %f209, %f719;
	fma.rn.f32 	%f254, %f187, %f209, %f720;
	fma.rn.f32 	%f255, %f188, %f209, %f721;
	fma.rn.f32 	%f256, %f191, %f209, %f722;
	fma.rn.f32 	%f257, %f192, %f209, %f723;
	fma.rn.f32 	%f258, %f193, %f209, %f724;
	fma.rn.f32 	%f259, %f194, %f209, %f725;
	fma.rn.f32 	%f260, %f197, %f209, %f726;
	fma.rn.f32 	%f261, %f198, %f209, %f727;
	fma.rn.f32 	%f262, %f199, %f209, %f728;
	fma.rn.f32 	%f263, %f200, %f209, %f729;
	fma.rn.f32 	%f264, %f203, %f209, %f730;
	fma.rn.f32 	%f265, %f204, %f209, %f731;
	fma.rn.f32 	%f266, %f205, %f209, %f732;
	fma.rn.f32 	%f267, %f206, %f209, %f733;
	fma.rn.f32 	%f268, %f126, %f210, %f212;
	fma.rn.f32 	%f269, %f127, %f210, %f213;
	fma.rn.f32 	%f270, %f128, %f210, %f214;
	fma.rn.f32 	%f271, %f129, %f210, %f215;
	fma.rn.f32 	%f272, %f132, %f210, %f216;
	fma.rn.f32 	%f273, %f133, %f210, %f217;
	fma.rn.f32 	%f274, %f134, %f210, %f218;
	fma.rn.f32 	%f275, %f135, %f210, %f219;
	fma.rn.f32 	%f276, %f138, %f210, %f220;
	fma.rn.f32 	%f277, %f139, %f210, %f221;
	fma.rn.f32 	%f278, %f140, %f210, %f222;
	fma.rn.f32 	%f279, %f141, %f210, %f223;
	fma.rn.f32 	%f280, %f144, %f210, %f224;
	fma.rn.f32 	%f281, %f145, %f210, %f225;
	fma.rn.f32 	%f282, %f146, %f210, %f226;
	fma.rn.f32 	%f283, %f147, %f210, %f227;
	fma.rn.f32 	%f284, %f150, %f210, %f228;
	fma.rn.f32 	%f285, %f151, %f210, %f229;
	fma.rn.f32 	%f286, %f152, %f210, %f230;
	fma.rn.f32 	%f287, %f153, %f210, %f231;
	fma.rn.f32 	%f288, %f156, %f210, %f232;
	fma.rn.f32 	%f289, %f157, %f210, %f233;
	fma.rn.f32 	%f290, %f158, %f210, %f234;
	fma.rn.f32 	%f291, %f159, %f210, %f235;
	fma.rn.f32 	%f292, %f162, %f210, %f236;
	fma.rn.f32 	%f293, %f163, %f210, %f237;
	fma.rn.f32 	%f294, %f164, %f210, %f238;
	fma.rn.f32 	%f295, %f165, %f210, %f239;
	fma.rn.f32 	%f296, %f168, %f210, %f240;
	fma.rn.f32 	%f297, %f169, %f210, %f241;
	fma.rn.f32 	%f298, %f170, %f210, %f242;
	fma.rn.f32 	%f299, %f171, %f210, %f243;
	fma.rn.f32 	%f300, %f174, %f210, %f244;
	fma.rn.f32 	%f301, %f175, %f210, %f245;
	fma.rn.f32 	%f302, %f176, %f210, %f246;
	fma.rn.f32 	%f303, %f177, %f210, %f247;
	fma.rn.f32 	%f304, %f180, %f210, %f248;
	fma.rn.f32 	%f305, %f181, %f210, %f249;
	fma.rn.f32 	%f306, %f182, %f210, %f250;
	fma.rn.f32 	%f307, %f183, %f210, %f251;
	fma.rn.f32 	%f308, %f186, %f210, %f252;
	fma.rn.f32 	%f309, %f187, %f210, %f253;
	fma.rn.f32 	%f310, %f188, %f210, %f254;
	fma.rn.f32 	%f311, %f189, %f210, %f255;
	fma.rn.f32 	%f312, %f192, %f210, %f256;
	fma.rn.f32 	%f313, %f193, %f210, %f257;
	fma.rn.f32 	%f314, %f194, %f210, %f258;
	fma.rn.f32 	%f315, %f195, %f210, %f259;
	fma.rn.f32 	%f316, %f198, %f210, %f260;
	fma.rn.f32 	%f317, %f199, %f210, %f261;
	fma.rn.f32 	%f318, %f200, %f210, %f262;
	fma.rn.f32 	%f319, %f201, %f210, %f263;
	fma.rn.f32 	%f320, %f204, %f210, %f264;
	fma.rn.f32 	%f321, %f205, %f210, %f265;
	fma.rn.f32 	%f322, %f206, %f210, %f266;
	fma.rn.f32 	%f323, %f207, %f210, %f267;
	fma.rn.f32 	%f324, %f127, %f211, %f268;
	fma.rn.f32 	%f325, %f128, %f211, %f269;
	fma.rn.f32 	%f326, %f129, %f211, %f270;
	fma.rn.f32 	%f327, %f130, %f211, %f271;
	fma.rn.f32 	%f328, %f133, %f211, %f272;
	fma.rn.f32 	%f329, %f134, %f211, %f273;
	fma.rn.f32 	%f330, %f135, %f211, %f274;
	fma.rn.f32 	%f331, %f136, %f211, %f275;
	fma.rn.f32 	%f332, %f139, %f211, %f276;
	fma.rn.f32 	%f333, %f140, %f211, %f277;
	fma.rn.f32 	%f334, %f141, %f211, %f278;
	fma.rn.f32 	%f335, %f142, %f211, %f279;
	fma.rn.f32 	%f336, %f145, %f211, %f280;
	fma.rn.f32 	%f337, %f146, %f211, %f281;
	fma.rn.f32 	%f338, %f147, %f211, %f282;
	fma.rn.f32 	%f339, %f148, %f211, %f283;
	fma.rn.f32 	%f340, %f151, %f211, %f284;
	fma.rn.f32 	%f341, %f152, %f211, %f285;
	fma.rn.f32 	%f342, %f153, %f211, %f286;
	fma.rn.f32 	%f343, %f154, %f211, %f287;
	fma.rn.f32 	%f344, %f157, %f211, %f288;
	fma.rn.f32 	%f345, %f158, %f211, %f289;
	fma.rn.f32 	%f346, %f159, %f211, %f290;
	fma.rn.f32 	%f347, %f160, %f211, %f291;
	fma.rn.f32 	%f348, %f163, %f211, %f292;
	fma.rn.f32 	%f349, %f164, %f211, %f293;
	fma.rn.f32 	%f350, %f165, %f211, %f294;
	fma.rn.f32 	%f351, %f166, %f211, %f295;
	fma.rn.f32 	%f352, %f169, %f211, %f296;
	fma.rn.f32 	%f353, %f170, %f211, %f297;
	fma.rn.f32 	%f354, %f171, %f211, %f298;
	fma.rn.f32 	%f355, %f172, %f211, %f299;
	fma.rn.f32 	%f356, %f175, %f211, %f300;
	fma.rn.f32 	%f357, %f176, %f211, %f301;
	fma.rn.f32 	%f358, %f177, %f211, %f302;
	fma.rn.f32 	%f359, %f178, %f211, %f303;
	fma.rn.f32 	%f360, %f181, %f211, %f304;
	fma.rn.f32 	%f361, %f182, %f211, %f305;
	fma.rn.f32 	%f362, %f183, %f211, %f306;
	fma.rn.f32 	%f363, %f184, %f211, %f307;
	fma.rn.f32 	%f364, %f187, %f211, %f308;
	fma.rn.f32 	%f365, %f188, %f211, %f309;
	fma.rn.f32 	%f366, %f189, %f211, %f310;
	fma.rn.f32 	%f367, %f190, %f211, %f311;
	fma.rn.f32 	%f368, %f193, %f211, %f312;
	fma.rn.f32 	%f369, %f194, %f211, %f313;
	fma.rn.f32 	%f370, %f195, %f211, %f314;
	fma.rn.f32 	%f371, %f196, %f211, %f315;
	fma.rn.f32 	%f372, %f199, %f211, %f316;
	fma.rn.f32 	%f373, %f200, %f211, %f317;
	fma.rn.f32 	%f374, %f201, %f211, %f318;
	fma.rn.f32 	%f375, %f202, %f211, %f319;
	fma.rn.f32 	%f376, %f205, %f211, %f320;
	fma.rn.f32 	%f377, %f206, %f211, %f321;
	fma.rn.f32 	%f378, %f207, %f211, %f322;
	fma.rn.f32 	%f379, %f208, %f211, %f323;
	ld.shared.f32 	%f380, [%r88+336];
	ld.shared.f32 	%f381, [%r88+340];
	ld.shared.f32 	%f382, [%r88+344];
	ld.shared.f32 	%f383, [%r88+348];
	ld.shared.f32 	%f384, [%r88+352];
	ld.shared.f32 	%f385, [%r88+356];
	ld.shared.f32 	%f386, [%r90+12];
	ld.shared.f32 	%f387, [%r90+16];
	ld.shared.f32 	%f388, [%r90+20];
	fma.rn.f32 	%f389, %f131, %f386, %f324;
	fma.rn.f32 	%f390, %f132, %f386, %f325;
	fma.rn.f32 	%f391, %f133, %f386, %f326;
	fma.rn.f32 	%f392, %f134, %f386, %f327;
	fma.rn.f32 	%f393, %f137, %f386, %f328;
	fma.rn.f32 	%f394, %f138, %f386, %f329;
	fma.rn.f32 	%f395, %f139, %f386, %f330;
	fma.rn.f32 	%f396, %f140, %f386, %f331;
	fma.rn.f32 	%f397, %f143, %f386, %f332;
	fma.rn.f32 	%f398, %f144, %f386, %f333;
	fma.rn.f32 	%f399, %f145, %f386, %f334;
	fma.rn.f32 	%f400, %f146, %f386, %f335;
	fma.rn.f32 	%f401, %f149, %f386, %f336;
	fma.rn.f32 	%f402, %f150, %f386, %f337;
	fma.rn.f32 	%f403, %f151, %f386, %f338;
	fma.rn.f32 	%f404, %f152, %f386, %f339;
	fma.rn.f32 	%f405, %f155, %f386, %f340;
	fma.rn.f32 	%f406, %f156, %f386, %f341;
	fma.rn.f32 	%f407, %f157, %f386, %f342;
	fma.rn.f32 	%f408, %f158, %f386, %f343;
	fma.rn.f32 	%f409, %f161, %f386, %f344;
	fma.rn.f32 	%f410, %f162, %f386, %f345;
	fma.rn.f32 	%f411, %f163, %f386, %f346;
	fma.rn.f32 	%f412, %f164, %f386, %f347;
	fma.rn.f32 	%f413, %f167, %f386, %f348;
	fma.rn.f32 	%f414, %f168, %f386, %f349;
	fma.rn.f32 	%f415, %f169, %f386, %f350;
	fma.rn.f32 	%f416, %f170, %f386, %f351;
	fma.rn.f32 	%f417, %f173, %f386, %f352;
	fma.rn.f32 	%f418, %f174, %f386, %f353;
	fma.rn.f32 	%f419, %f175, %f386, %f354;
	fma.rn.f32 	%f420, %f176, %f386, %f355;
	fma.rn.f32 	%f421, %f179, %f386, %f356;
	fma.rn.f32 	%f422, %f180, %f386, %f357;
	fma.rn.f32 	%f423, %f181, %f386, %f358;
	fma.rn.f32 	%f424, %f182, %f386, %f359;
	fma.rn.f32 	%f425, %f185, %f386, %f360;
	fma.rn.f32 	%f426, %f186, %f386, %f361;
	fma.rn.f32 	%f427, %f187, %f386, %f362;
	fma.rn.f32 	%f428, %f188, %f386, %f363;
	fma.rn.f32 	%f429, %f191, %f386, %f364;
	fma.rn.f32 	%f430, %f192, %f386, %f365;
	fma.rn.f32 	%f431, %f193, %f386, %f366;
	fma.rn.f32 	%f432, %f194, %f386, %f367;
	fma.rn.f32 	%f433, %f197, %f386, %f368;
	fma.rn.f32 	%f434, %f198, %f386, %f369;
	fma.rn.f32 	%f435, %f199, %f386, %f370;
	fma.rn.f32 	%f436, %f200, %f386, %f371;
	fma.rn.f32 	%f437, %f203, %f386, %f372;
	fma.rn.f32 	%f438, %f204, %f386, %f373;
	fma.rn.f32 	%f439, %f205, %f386, %f374;
	fma.rn.f32 	%f440, %f206, %f386, %f375;
	fma.rn.f32 	%f441, %f380, %f386, %f376;
	fma.rn.f32 	%f442, %f381, %f386, %f377;
	fma.rn.f32 	%f443, %f382, %f386, %f378;
	fma.rn.f32 	%f444, %f383, %f386, %f379;
	fma.rn.f32 	%f445, %f132, %f387, %f389;
	fma.rn.f32 	%f446, %f133, %f387, %f390;
	fma.rn.f32 	%f447, %f134, %f387, %f391;
	fma.rn.f32 	%f448, %f135, %f387, %f392;
	fma.rn.f32 	%f449, %f138, %f387, %f393;
	fma.rn.f32 	%f450, %f139, %f387, %f394;
	fma.rn.f32 	%f451, %f140, %f387, %f395;
	fma.rn.f32 	%f452, %f141, %f387, %f396;
	fma.rn.f32 	%f453, %f144, %f387, %f397;
	fma.rn.f32 	%f454, %f145, %f387, %f398;
	fma.rn.f32 	%f455, %f146, %f387, %f399;
	fma.rn.f32 	%f456, %f147, %f387, %f400;
	fma.rn.f32 	%f457, %f150, %f387, %f401;
	fma.rn.f32 	%f458, %f151, %f387, %f402;
	fma.rn.f32 	%f459, %f152, %f387, %f403;
	fma.rn.f32 	%f460, %f153, %f387, %f404;
	fma.rn.f32 	%f461, %f156, %f387, %f405;
	fma.rn.f32 	%f462, %f157, %f387, %f406;
	fma.rn.f32 	%f463, %f158, %f387, %f407;
	fma.rn.f32 	%f464, %f159, %f387, %f408;
	fma.rn.f32 	%f465, %f162, %f387, %f409;
	fma.rn.f32 	%f466, %f163, %f387, %f410;
	fma.rn.f32 	%f467, %f164, %f387, %f411;
	fma.rn.f32 	%f468, %f165, %f387, %f412;
	fma.rn.f32 	%f469, %f168, %f387, %f413;
	fma.rn.f32 	%f470, %f169, %f387, %f414;
	fma.rn.f32 	%f471, %f170, %f387, %f415;
	fma.rn.f32 	%f472, %f171, %f387, %f416;
	fma.rn.f32 	%f473, %f174, %f387, %f417;
	fma.rn.f32 	%f474, %f175, %f387, %f418;
	fma.rn.f32 	%f475, %f176, %f387, %f419;
	fma.rn.f32 	%f476, %f177, %f387, %f420;
	fma.rn.f32 	%f477, %f180, %f387, %f421;
	fma.rn.f32 	%f478, %f181, %f387, %f422;
	fma.rn.f32 	%f479, %f182, %f387, %f423;
	fma.rn.f32 	%f480, %f183, %f387, %f424;
	fma.rn.f32 	%f481, %f186, %f387, %f425;
	fma.rn.f32 	%f482, %f187, %f387, %f426;
	fma.rn.f32 	%f483, %f188, %f387, %f427;
	fma.rn.f32 	%f484, %f189, %f387, %f428;
	fma.rn.f32 	%f485, %f192, %f387, %f429;
	fma.rn.f32 	%f486, %f193, %f387, %f430;
	fma.rn.f32 	%f487, %f194, %f387, %f431;
	fma.rn.f32 	%f488, %f195, %f387, %f432;
	fma.rn.f32 	%f489, %f198, %f387, %f433;
	fma.rn.f32 	%f490, %f199, %f387, %f434;
	fma.rn.f32 	%f491, %f200, %f387, %f435;
	fma.rn.f32 	%f492, %f201, %f387, %f436;
	fma.rn.f32 	%f493, %f204, %f387, %f437;
	fma.rn.f32 	%f494, %f205, %f387, %f438;
	fma.rn.f32 	%f495, %f206, %f387, %f439;
	fma.rn.f32 	%f496, %f207, %f387, %f440;
	fma.rn.f32 	%f497, %f381, %f387, %f441;
	fma.rn.f32 	%f498, %f382, %f387, %f442;
	fma.rn.f32 	%f499, %f383, %f387, %f443;
	fma.rn.f32 	%f500, %f384, %f387, %f444;
	fma.rn.f32 	%f501, %f133, %f388, %f445;
	fma.rn.f32 	%f502, %f134, %f388, %f446;
	fma.rn.f32 	%f503, %f135, %f388, %f447;
	fma.rn.f32 	%f504, %f136, %f388, %f448;
	fma.rn.f32 	%f505, %f139, %f388, %f449;
	fma.rn.f32 	%f506, %f140, %f388, %f450;
	fma.rn.f32 	%f507, %f141, %f388, %f451;
	fma.rn.f32 	%f508, %f142, %f388, %f452;
	fma.rn.f32 	%f509, %f145, %f388, %f453;
	fma.rn.f32 	%f510, %f146, %f388, %f454;
	fma.rn.f32 	%f511, %f147, %f388, %f455;
	fma.rn.f32 	%f512, %f148, %f388, %f456;
	fma.rn.f32 	%f513, %f151, %f388, %f457;
	fma.rn.f32 	%f514, %f152, %f388, %f458;
	fma.rn.f32 	%f515, %f153, %f388, %f459;
	fma.rn.f32 	%f516, %f154, %f388, %f460;
	fma.rn.f32 	%f517, %f157, %f388, %f461;
	fma.rn.f32 	%f518, %f158, %f388, %f462;
	fma.rn.f32 	%f519, %f159, %f388, %f463;
	fma.rn.f32 	%f520, %f160, %f388, %f464;
	fma.rn.f32 	%f521, %f163, %f388, %f465;
	fma.rn.f32 	%f522, %f164, %f388, %f466;
	fma.rn.f32 	%f523, %f165, %f388, %f467;
	fma.rn.f32 	%f524, %f166, %f388, %f468;
	fma.rn.f32 	%f525, %f169, %f388, %f469;
	fma.rn.f32 	%f526, %f170, %f388, %f470;
	fma.rn.f32 	%f527, %f171, %f388, %f471;
	fma.rn.f32 	%f528, %f172, %f388, %f472;
	fma.rn.f32 	%f529, %f175, %f388, %f473;
	fma.rn.f32 	%f530, %f176, %f388, %f474;
	fma.rn.f32 	%f531, %f177, %f388, %f475;
	fma.rn.f32 	%f532, %f178, %f388, %f476;
	fma.rn.f32 	%f533, %f181, %f388, %f477;
	fma.rn.f32 	%f534, %f182, %f388, %f478;
	fma.rn.f32 	%f535, %f183, %f388, %f479;
	fma.rn.f32 	%f536, %f184, %f388, %f480;
	fma.rn.f32 	%f537, %f187, %f388, %f481;
	fma.rn.f32 	%f538, %f188, %f388, %f482;
	fma.rn.f32 	%f539, %f189, %f388, %f483;
	fma.rn.f32 	%f540, %f190, %f388, %f484;
	fma.rn.f32 	%f541, %f193, %f388, %f485;
	fma.rn.f32 	%f542, %f194, %f388, %f486;
	fma.rn.f32 	%f543, %f195, %f388, %f487;
	fma.rn.f32 	%f544, %f196, %f388, %f488;
	fma.rn.f32 	%f545, %f199, %f388, %f489;
	fma.rn.f32 	%f546, %f200, %f388, %f490;
	fma.rn.f32 	%f547, %f201, %f388, %f491;
	fma.rn.f32 	%f548, %f202, %f388, %f492;
	fma.rn.f32 	%f549, %f205, %f388, %f493;
	fma.rn.f32 	%f550, %f206, %f388, %f494;
	fma.rn.f32 	%f551, %f207, %f388, %f495;
	fma.rn.f32 	%f552, %f208, %f388, %f496;
	fma.rn.f32 	%f553, %f382, %f388, %f497;
	fma.rn.f32 	%f554, %f383, %f388, %f498;
	fma.rn.f32 	%f555, %f384, %f388, %f499;
	fma.rn.f32 	%f556, %f385, %f388, %f500;
	ld.shared.f32 	%f557, [%r88+360];
	ld.shared.f32 	%f558, [%r88+364];
	ld.shared.f32 	%f559, [%r88+368];
	ld.shared.f32 	%f560, [%r88+372];
	ld.shared.f32 	%f561, [%r88+376];
	ld.shared.f32 	%f562, [%r88+380];
	ld.shared.f32 	%f563, [%r90+24];
	ld.shared.f32 	%f564, [%r90+28];
	ld.shared.f32 	%f565, [%r90+32];
	fma.rn.f32 	%f566, %f137, %f563, %f501;
	fma.rn.f32 	%f567, %f138, %f563, %f502;
	fma.rn.f32 	%f568, %f139, %f563, %f503;
	fma.rn.f32 	%f569, %f140, %f563, %f504;
	fma.rn.f32 	%f570, %f143, %f563, %f505;
	fma.rn.f32 	%f571, %f144, %f563, %f506;
	fma.rn.f32 	%f572, %f145, %f563, %f507;
	fma.rn.f32 	%f573, %f146, %f563, %f508;
	fma.rn.f32 	%f574, %f149, %f563, %f509;
	fma.rn.f32 	%f575, %f150, %f563, %f510;
	fma.rn.f32 	%f576, %f151, %f563, %f511;
	fma.rn.f32 	%f577, %f152, %f563, %f512;
	fma.rn.f32 	%f578, %f155, %f563, %f513;
	fma.rn.f32 	%f579, %f156, %f563, %f514;
	fma.rn.f32 	%f580, %f157, %f563, %f515;
	fma.rn.f32 	%f581, %f158, %f563, %f516;
	fma.rn.f32 	%f582, %f161, %f563, %f517;
	fma.rn.f32 	%f583, %f162, %f563, %f518;
	fma.rn.f32 	%f584, %f163, %f563, %f519;
	fma.rn.f32 	%f585, %f164, %f563, %f520;
	fma.rn.f32 	%f586, %f167, %f563, %f521;
	fma.rn.f32 	%f587, %f168, %f563, %f522;
	fma.rn.f32 	%f588, %f169, %f563, %f523;
	fma.rn.f32 	%f589, %f170, %f563, %f524;
	fma.rn.f32 	%f590, %f173, %f563, %f525;
	fma.rn.f32 	%f591, %f174, %f563, %f526;
	fma.rn.f32 	%f592, %f175, %f563, %f527;
	fma.rn.f32 	%f593, %f176, %f563, %f528;
	fma.rn.f32 	%f594, %f179, %f563, %f529;
	fma.rn.f32 	%f595, %f180, %f563, %f530;
	fma.rn.f32 	%f596, %f181, %f563, %f531;
	fma.rn.f32 	%f597, %f182, %f563, %f532;
	fma.rn.f32 	%f598, %f185, %f563, %f533;
	fma.rn.f32 	%f599, %f186, %f563, %f534;
	fma.rn.f32 	%f600, %f187, %f563, %f535;
	fma.rn.f32 	%f601, %f188, %f563, %f536;
	fma.rn.f32 	%f602, %f191, %f563, %f537;
	fma.rn.f32 	%f603, %f192, %f563, %f538;
	fma.rn.f32 	%f604, %f193, %f563, %f539;
	fma.rn.f32 	%f605, %f194, %f563, %f540;
	fma.rn.f32 	%f606, %f197, %f563, %f541;
	fma.rn.f32 	%f607, %f198, %f563, %f542;
	fma.rn.f32 	%f608, %f199, %f563, %f543;
	fma.rn.f32 	%f609, %f200, %f563, %f544;
	fma.rn.f32 	%f610, %f203, %f563, %f545;
	fma.rn.f32 	%f611, %f204, %f563, %f546;
	fma.rn.f32 	%f612, %f205, %f563, %f547;
	fma.rn.f32 	%f613, %f206, %f563, %f548;
	fma.rn.f32 	%f614, %f380, %f563, %f549;
	fma.rn.f32 	%f615, %f381, %f563, %f550;
	fma.rn.f32 	%f616, %f382, %f563, %f551;
	fma.rn.f32 	%f617, %f383, %f563, %f552;
	fma.rn.f32 	%f618, %f557, %f563, %f553;
	fma.rn.f32 	%f619, %f558, %f563, %f554;
	fma.rn.f32 	%f620, %f559, %f563, %f555;
	fma.rn.f32 	%f621, %f560, %f563, %f556;
	fma.rn.f32 	%f622, %f138, %f564, %f566;
	fma.rn.f32 	%f623, %f139, %f564, %f567;
	fma.rn.f32 	%f624, %f140, %f564, %f568;
	fma.rn.f32 	%f625, %f141, %f564, %f569;
	fma.rn.f32 	%f626, %f144, %f564, %f570;
	fma.rn.f32 	%f627, %f145, %f564, %f571;
	fma.rn.f32 	%f628, %f146, %f564, %f572;
	fma.rn.f32 	%f629, %f147, %f564, %f573;
	fma.rn.f32 	%f630, %f150, %f564, %f574;
	fma.rn.f32 	%f631, %f151, %f564, %f575;
	fma.rn.f32 	%f632, %f152, %f564, %f576;
	fma.rn.f32 	%f633, %f153, %f564, %f577;
	fma.rn.f32 	%f634, %f156, %f564, %f578;
	fma.rn.f32 	%f635, %f157, %f564, %f579;
	fma.rn.f32 	%f636, %f158, %f564, %f580;
	fma.rn.f32 	%f637, %f159, %f564, %f581;
	fma.rn.f32 	%f638, %f162, %f564, %f582;
	fma.rn.f32 	%f639, %f163, %f564, %f583;
	fma.rn.f32 	%f640, %f164, %f564, %f584;
	fma.rn.f32 	%f641, %f165, %f564, %f585;
	fma.rn.f32 	%f642, %f168, %f564, %f586;
	fma.rn.f32 	%f643, %f169, %f564, %f587;
	fma.rn.f32 	%f644, %f170, %f564, %f588;
	fma.rn.f32 	%f645, %f171, %f564, %f589;
	fma.rn.f32 	%f646, %f174, %f564, %f590;
	fma.rn.f32 	%f647, %f175, %f564, %f591;
	fma.rn.f32 	%f648, %f176, %f564, %f592;
	fma.rn.f32 	%f649, %f177, %f564, %f593;
	fma.rn.f32 	%f650, %f180, %f564, %f594;
	fma.rn.f32 	%f651, %f181, %f564, %f595;
	fma.rn.f32 	%f652, %f182, %f564, %f596;
	fma.rn.f32 	%f653, %f183, %f564, %f597;
	fma.rn.f32 	%f654, %f186, %f564, %f598;
	fma.rn.f32 	%f655, %f187, %f564, %f599;
	fma.rn.f32 	%f656, %f188, %f564, %f600;
	fma.rn.f32 	%f657, %f189, %f564, %f601;
	fma.rn.f32 	%f658, %f192, %f564, %f602;
	fma.rn.f32 	%f659, %f193, %f564, %f603;
	fma.rn.f32 	%f660, %f194, %f564, %f604;
	fma.rn.f32 	%f661, %f195, %f564, %f605;
	fma.rn.f32 	%f662, %f198, %f564, %f606;
	fma.rn.f32 	%f663, %f199, %f564, %f607;
	fma.rn.f32 	%f664, %f200, %f564, %f608;
	fma.rn.f32 	%f665, %f201, %f564, %f609;
	fma.rn.f32 	%f666, %f204, %f564, %f610;
	fma.rn.f32 	%f667, %f205, %f564, %f611;
	fma.rn.f32 	%f668, %f206, %f564, %f612;
	fma.rn.f32 	%f669, %f207, %f564, %f613;
	fma.rn.f32 	%f670, %f381, %f564, %f614;
	fma.rn.f32 	%f671, %f382, %f564, %f615;
	fma.rn.f32 	%f672, %f383, %f564, %f616;
	fma.rn.f32 	%f673, %f384, %f564, %f617;
	fma.rn.f32 	%f674, %f558, %f564, %f618;
	fma.rn.f32 	%f675, %f559, %f564, %f619;
	fma.rn.f32 	%f676, %f560, %f564, %f620;
	fma.rn.f32 	%f677, %f561, %f564, %f621;
	fma.rn.f32 	%f678, %f139, %f565, %f622;
	fma.rn.f32 	%f679, %f140, %f565, %f623;
	fma.rn.f32 	%f680, %f141, %f565, %f624;
	fma.rn.f32 	%f681, %f142, %f565, %f625;
	fma.rn.f32 	%f682, %f145, %f565, %f626;
	fma.rn.f32 	%f683, %f146, %f565, %f627;
	fma.rn.f32 	%f684, %f147, %f565, %f628;
	fma.rn.f32 	%f685, %f148, %f565, %f629;
	fma.rn.f32 	%f686, %f151, %f565, %f630;
	fma.rn.f32 	%f687, %f152, %f565, %f631;
	fma.rn.f32 	%f688, %f153, %f565, %f632;
	fma.rn.f32 	%f689, %f154, %f565, %f633;
	fma.rn.f32 	%f690, %f157, %f565, %f634;
	fma.rn.f32 	%f691, %f158, %f565, %f635;
	fma.rn.f32 	%f692, %f159, %f565, %f636;
	fma.rn.f32 	%f693, %f160, %f565, %f637;
	fma.rn.f32 	%f694, %f163, %f565, %f638;
	fma.rn.f32 	%f695, %f164, %f565, %f639;
	fma.rn.f32 	%f696, %f165, %f565, %f640;
	fma.rn.f32 	%f697, %f166, %f565, %f641;
	fma.rn.f32 	%f698, %f169, %f565, %f642;
	fma.rn.f32 	%f699, %f170, %f565, %f643;
	fma.rn.f32 	%f700, %f171, %f565, %f644;
	fma.rn.f32 	%f701, %f172, %f565, %f645;
	fma.rn.f32 	%f702, %f175, %f565, %f646;
	fma.rn.f32 	%f703, %f176, %f565, %f647;
	fma.rn.f32 	%f704, %f177, %f565, %f648;
	fma.rn.f32 	%f705, %f178, %f565, %f649;
	fma.rn.f32 	%f706, %f181, %f565, %f650;
	fma.rn.f32 	%f707, %f182, %f565, %f651;
	fma.rn.f32 	%f708, %f183, %f565, %f652;
	fma.rn.f32 	%f709, %f184, %f565, %f653;
	fma.rn.f32 	%f710, %f187, %f565, %f654;
	fma.rn.f32 	%f711, %f188, %f565, %f655;
	fma.rn.f32 	%f712, %f189, %f565, %f656;
	fma.rn.f32 	%f713, %f190, %f565, %f657;
	fma.rn.f32 	%f714, %f193, %f565, %f658;
	fma.rn.f32 	%f715, %f194, %f565, %f659;
	fma.rn.f32 	%f716, %f195, %f565, %f660;
	fma.rn.f32 	%f717, %f196, %f565, %f661;
	fma.rn.f32 	%f718, %f199, %f565, %f662;
	fma.rn.f32 	%f719, %f200, %f565, %f663;
	fma.rn.f32 	%f720, %f201, %f565, %f664;
	fma.rn.f32 	%f721, %f202, %f565, %f665;
	fma.rn.f32 	%f722, %f205, %f565, %f666;
	fma.rn.f32 	%f723, %f206, %f565, %f667;
	fma.rn.f32 	%f724, %f207, %f565, %f668;
	fma.rn.f32 	%f725, %f208, %f565, %f669;
	fma.rn.f32 	%f726, %f382, %f565, %f670;
	fma.rn.f32 	%f727, %f383, %f565, %f671;
	fma.rn.f32 	%f728, %f384, %f565, %f672;
	fma.rn.f32 	%f729, %f385, %f565, %f673;
	fma.rn.f32 	%f730, %f559, %f565, %f674;
	fma.rn.f32 	%f731, %f560, %f565, %f675;
	fma.rn.f32 	%f732, %f561, %f565, %f676;
	fma.rn.f32 	%f733, %f562, %f565, %f677;
	add.s32 	%r102, %r102, 1;
	add.s32 	%r101, %r101, 3136;
	add.s32 	%r100, %r100, 3136;
	add.s64 	%rd20, %rd20, 36;
	setp.ne.s32 	%p57, %r102, 64;
	@%p57 bra 	$L__BB8_1;
	ld.param.u64 	%rd19, [conv_128_64_56_56_param_2];
	cvta.to.global.u64 	%rd15, %rd19;
	mov.u32 	%r91, %ctaid.z;
	mul.lo.s32 	%r92, %r27, 3136;
	mad.lo.s32 	%r93, %r91, 200704, %r92;
	mov.u32 	%r94, %ctaid.y;
	mad.lo.s32 	%r95, %r94, 1568, %r93;
	mad.lo.s32 	%r96, %r26, 784, %r95;
	mov.u32 	%r97, %ctaid.x;
	shl.b32 	%r98, %r97, 2;
	add.s32 	%r99, %r96, %r98;
	mul.wide.u32 	%rd16, %r99, 4;
	add.s64 	%rd17, %rd15, %rd16;
	st.global.f32 	[%rd17], %f678;
	st.global.f32 	[%rd17+4], %f679;
	st.global.f32 	[%rd17+8], %f680;
	st.global.f32 	[%rd17+12], %f681;
	st.global.f32 	[%rd17+224], %f682;
	st.global.f32 	[%rd17+228], %f683;
	st.global.f32 	[%rd17+232], %f684;
	st.global.f32 	[%rd17+236], %f685;
	st.global.f32 	[%rd17+448], %f686;
	st.global.f32 	[%rd17+452], %f687;
	st.global.f32 	[%rd17+456], %f688;
	st.global.f32 	[%rd17+460], %f689;
	st.global.f32 	[%rd17+672], %f690;
	st.global.f32 	[%rd17+676], %f691;
	st.global.f32 	[%rd17+680], %f692;
	st.global.f32 	[%rd17+684], %f693;
	st.global.f32 	[%rd17+896], %f694;
	st.global.f32 	[%rd17+900], %f695;
	st.global.f32 	[%rd17+904], %f696;
	st.global.f32 	[%rd17+908], %f697;
	st.global.f32 	[%rd17+1120], %f698;
	st.global.f32 	[%rd17+1124], %f699;
	st.global.f32 	[%rd17+1128], %f700;
	st.global.f32 	[%rd17+1132], %f701;
	st.global.f32 	[%rd17+1344], %f702;
	st.global.f32 	[%rd17+1348], %f703;
	st.global.f32 	[%rd17+1352], %f704;
	st.global.f32 	[%rd17+1356], %f705;
	st.global.f32 	[%rd17+1568], %f706;
	st.global.f32 	[%rd17+1572], %f707;
	st.global.f32 	[%rd17+1576], %f708;
	st.global.f32 	[%rd17+1580], %f709;
	st.global.f32 	[%rd17+1792], %f710;
	st.global.f32 	[%rd17+1796], %f711;
	st.global.f32 	[%rd17+1800], %f712;
	st.global.f32 	[%rd17+1804], %f713;
	st.global.f32 	[%rd17+2016], %f714;
	st.global.f32 	[%rd17+2020], %f715;
	st.global.f32 	[%rd17+2024], %f716;
	st.global.f32 	[%rd17+2028], %f717;
	st.global.f32 	[%rd17+2240], %f718;
	st.global.f32 	[%rd17+2244], %f719;
	st.global.f32 	[%rd17+2248], %f720;
	st.global.f32 	[%rd17+2252], %f721;
	st.global.f32 	[%rd17+2464], %f722;
	st.global.f32 	[%rd17+2468], %f723;
	st.global.f32 	[%rd17+2472], %f724;
	st.global.f32 	[%rd17+2476], %f725;
	st.global.f32 	[%rd17+2688], %f726;
	st.global.f32 	[%rd17+2692], %f727;
	st.global.f32 	[%rd17+2696], %f728;
	st.global.f32 	[%rd17+2700], %f729;
	st.global.f32 	[%rd17+2912], %f730;
	st.global.f32 	[%rd17+2916], %f731;
	st.global.f32 	[%rd17+2920], %f732;
	st.global.f32 	[%rd17+2924], %f733;
	ret;

}
	// .globl	conv_128_128_56_56
.visible .entry conv_128_128_56_56(
	.param .u64 .ptr .align 1 conv_128_128_56_56_param_0,
	.param .u64 .ptr .align 1 conv_128_128_56_56_param_1,
	.param .u64 .ptr .align 1 conv_128_128_56_56_param_2
)
{
	.reg .pred 	%p<183>;
	.reg .b16 	%rs<85>;
	.reg .b32 	%r<263>;
	.reg .b32 	%f<168>;
	.reg .b64 	%rd<41>;
	// demoted variable
	.shared .align 4 .b8 _ZZ18conv_128_128_56_56E15pad_temp_shared[3072];
	// demoted variable
	.shared .align 4 .b8 _ZZ18conv_128_128_56_56E13kernel_shared[2304];
	ld.param.u64 	%rd7, [conv_128_128_56_56_param_0];
	ld.param.u64 	%rd8, [conv_128_128_56_56_param_1];
	cvta.to.global.u64 	%rd1, %rd7;
	cvta.to.global.u64 	%rd2, %rd8;
	mov.u32 	%r68, %tid.z;
	shl.b32 	%r69, %r68, 2;
	mov.u32 	%r1, %tid.y;
	mov.u32 	%r2, %tid.x;
	mul.lo.s32 	%r70, %r2, 7;
	mad.lo.s32 	%r3, %r1, 28, %r70;
	shl.b32 	%r71, %r68, 6;
	mad.lo.s32 	%r4, %r68, 384, %r3;
	mov.u32 	%r72, %ctaid.y;
	mul.lo.s32 	%r73, %r72, 14;
	mov.u32 	%r74, %ctaid.x;
	shl.b32 	%r5, %r74, 2;
	mul.lo.s32 	%r6, %r68, 12544;
	mul.lo.s32 	%r7, %r72, 784;
	shl.b32 	%r75, %r2, 1;
	mad.lo.s32 	%r76, %r1, 7, %r75;
	shl.b32 	%r77, %r68, 5;
	mul.lo.s32 	%r78, %r1, 21;
	mad.lo.s32 	%r79, %r68, 288, %r78;
	mad.lo.s32 	%r8, %r2, 6, %r79;
	mov.u32 	%r9, %ctaid.z;
	shl.b32 	%r80, %r9, 3;
	add.s32 	%r81, %r80, %r69;
	cvt.u16.u32 	%rs3, %r3;
	mul.hi.u16 	%rs4, %rs3, -21845;
	shr.u16 	%rs5, %rs4, 6;
	cvt.u32.u16 	%r82, %rs5;
	add.s32 	%r10, %r69, %r82;
	shr.u16 	%rs6, %rs4, 2;
	cvt.u32.u16 	%r83, %rs6;
	add.s32 	%r11, %r71, %r83;
	mul.lo.s16 	%rs7, %rs5, 96;
	sub.s16 	%rs8, %rs3, %rs7;
	mul.lo.s16 	%rs9, %rs8, 43;
	shr.u16 	%rs10, %rs9, 8;
	cvt.u32.u16 	%r84, %rs10;
	or.b32  	%r85, %r73, %r84;
	setp.eq.s32 	%p9, %r85, 0;
	add.s32 	%r86, %r73, %r84;
	setp.gt.u32 	%p10, %r86, 56;
	or.pred  	%p1, %p9, %p10;
	mul.lo.s16 	%rs11, %rs6, 6;
	sub.s16 	%rs12, %rs3, %rs11;
	cvt.u32.u16 	%r88, %rs12;
	or.b32  	%r12, %r5, %r88;
	add.s32 	%r13, %r5, %r88;
	mul.wide.u16 	%r89, %rs5, 3136;
	mul.wide.u16 	%r90, %rs10, 56;
	or.b32  	%r91, %r89, %r88;
	add.s32 	%r14, %r91, %r90;
	add.s16 	%rs13, %rs3, 1;
	mul.hi.u16 	%rs14, %rs13, -21845;
	shr.u16 	%rs15, %rs14, 6;
	cvt.u32.u16 	%r92, %rs15;
	add.s32 	%r15, %r69, %r92;
	shr.u16 	%rs16, %rs14, 2;
	cvt.u32.u16 	%r93, %rs16;
	add.s32 	%r16, %r71, %r93;
	mul.lo.s16 	%rs17, %rs15, 96;
	sub.s16 	%rs18, %rs13, %rs17;
	mul.lo.s16 	%rs19, %rs18, 43;
	shr.u16 	%rs20, %rs19, 8;
	cvt.u32.u16 	%r94, %rs20;
	or.b32  	%r95, %r73, %r94;
	setp.eq.s32 	%p11, %r95, 0;
	add.s32 	%r96, %r73, %r94;
	setp.gt.u32 	%p12, %r96, 56;
	or.pred  	%p2, %p11, %p12;
	mul.lo.s16 	%rs21, %rs16, 6;
	sub.s16 	%rs22, %rs13, %rs21;
	cvt.u32.u16 	%r98, %rs22;
	or.b32  	%r17, %r5, %r98;
	add.s32 	%r18, %r5, %r98;
	mul.wide.u16 	%r99, %rs15, 3136;
	mul.wide.u16 	%r100, %rs20, 56;
	or.b32  	%r101, %r99, %r98;
	add.s32 	%r19, %r101, %r100;
	add.s16 	%rs23, %rs3, 2;
	mul.hi.u16 	%rs24, %rs23, -21845;
	shr.u16 	%rs25, %rs24, 6;
	cvt.u32.u16 	%r102, %rs25;
	add.s32 	%r20, %r69, %r102;
	shr.u16 	%rs26, %rs24, 2;
	cvt.u32.u16 	%r103, %rs26;
	add.s32 	%r21, %r71, %r103;
	mul.lo.s16 	%rs27, %rs25, 96;
	sub.s16 	%rs28, %rs23, %rs27;
	mul.lo.s16 	%rs29, %rs28, 43;
	shr.u16 	%rs30, %rs29, 8;
	cvt.u32.u16 	%r104, %rs30;
	or.b32  	%r105, %r73, %r104;
	setp.eq.s32 	%p13, %r105, 0;
	add.s32 	%r106, %r73, %r104;
	setp.gt.u32 	%p14, %r106, 56;
	or.pred  	%p3, %p13, %p14;
	mul.lo.s16 	%rs31, %rs26, 6;
	sub.s16 	%rs32, %rs23, %rs31;
	cvt.u32.u16 	%r108, %rs32;
	or.b32  	%r22, %r5, %r108;
	add.s32 	%r23, %r5, %r108;
	mul.wide.u16 	%r109, %rs25, 3136;
	mul.wide.u16 	%r110, %rs30, 56;
	or.b32  	%r111, %r109, %r108;
	add.s32 	%r24, %r111, %r110;
	add.s16 	%rs33, %rs3, 3;
	mul.hi.u16 	%rs34, %rs33, -21845;
	shr.u16 	%rs35, %rs34, 6;
	cvt.u32.u16 	%r112, %rs35;
	add.s32 	%r25, %r69, %r112;
	shr.u16 	%rs36, %rs34, 2;
	cvt.u32.u16 	%r113, %rs36;
	add.s32 	%r26, %r71, %r113;
	mul.lo.s16 	%rs37, %rs35, 96;
	sub.s16 	%rs38, %rs33, %rs37;
	mul.lo.s16 	%rs39, %rs38, 43;
	shr.u16 	%rs40, %rs39, 8;
	cvt.u32.u16 	%r114, %rs40;
	or.b32  	%r115, %r73, %r114;
	setp.eq.s32 	%p15, %r115, 0;
	add.s32 	%r116, %r73, %r114;
	setp.gt.u32 	%p16, %r116, 56;
	or.pred  	%p4, %p15, %p16;
	mul.lo.s16 	%rs41, %rs36, 6;
	sub.s16 	%rs42, %rs33, %rs41;
	cvt.u32.u16 	%r118, %rs42;
	or.b32  	%r27, %r5, %r118;
	add.s32 	%r28, %r5, %r118;
	mul.wide.u16 	%r119, %rs35, 3136;
	mul.wide.u16 	%r120, %rs40, 56;
	or.b32  	%r121, %r119, %r118;
	add.s32 	%r29, %r121, %r120;
	add.s16 	%rs43, %rs3, 4;
	mul.hi.u16 	%rs44, %rs43, -21845;
	shr.u16 	%rs45, %rs44, 6;
	cvt.u32.u16 	%r122, %rs45;
	add.s32 	%r30, %r69, %r122;
	shr.u16 	%rs46, %rs44, 2;
	cvt.u32.u16 	%r123, %rs46;
	add.s32 	%r31, %r71, %r123;
	mul.lo.s16 	%rs47, %rs45, 96;
	sub.s16 	%rs48, %rs43, %rs47;
	mul.lo.s16 	%rs49, %rs48, 43;
	shr.u16 	%rs50, %rs49, 8;
	cvt.u32.u16 	%r124, %rs50;
	or.b32  	%r125, %r73, %r124;
	setp.eq.s32 	%p17, %r125, 0;
	add.s32 	%r126, %r73, %r124;
	setp.gt.u32 	%p18, %r126, 56;
	or.pred  	%p5, %p17, %p18;
	mul.lo.s16 	%rs51, %rs46, 6;
	sub.s16 	%rs52, %rs43, %rs51;
	cvt.u32.u16 	%r128, %rs52;
	or.b32  	%r32, %r5, %r128;
	add.s32 	%r33, %r5, %r128;
	mul.wide.u16 	%r129, %rs45, 3136;
	mul.wide.u16 	%r130, %rs50, 56;
	or.b32  	%r131, %r129, %r128;
	add.s32 	%r34, %r131, %r130;
	add.s16 	%rs53, %rs3, 5;
	mul.hi.u16 	%rs54, %rs53, -21845;
	shr.u16 	%rs55, %rs54, 6;
	cvt.u32.u16 	%r132, %rs55;
	add.s32 	%r35, %r69, %r132;
	shr.u16 	%rs56, %rs54, 2;
	cvt.u32.u16 	%r133, %rs56;
	add.s32 	%r36, %r71, %r133;
	mul.lo.s16 	%rs57, %rs55, 96;
	sub.s16 	%rs58, %rs53, %rs57;
	mul.lo.s16 	%rs59, %rs58, 43;
	shr.u16 	%rs60, %rs59, 8;
	cvt.u32.u16 	%r134, %rs60;
	or.b32  	%r135, %r73, %r134;
	setp.eq.s32 	%p19, %r135, 0;
	add.s32 	%r136, %r73, %r134;
	setp.gt.u32 	%p20, %r136, 56;
	or.pred  	%p6, %p19, %p20;
	mul.lo.s16 	%rs61, %rs56, 6;
	sub.s16 	%rs62, %rs53, %rs61;
	cvt.u32.u16 	%r138, %rs62;
	or.b32  	%r37, %r5, %r138;
	add.s32 	%r38, %r5, %r138;
	mul.wide.u16 	%r139, %rs55, 3136;
	mul.wide.u16 	%r140, %rs60, 56;
	or.b32  	%r141, %r139, %r138;
	add.s32 	%r39, %r141, %r140;
	add.s16 	%rs63, %rs3, 6;
	mul.hi.u16 	%rs64, %rs63, -21845;
	shr.u16 	%rs65, %rs64, 6;
	cvt.u32.u16 	%r142, %rs65;
	add.s32 	%r40, %r69, %r142;
	shr.u16 	%rs66, %rs64, 2;
	cvt.u32.u16 	%r143, %rs66;
	add.s32 	%r41, %r71, %r143;
	mul.lo.s16 	%rs67, %rs65, 96;
	sub.s16 	%rs68, %rs63, %rs67;
	mul.lo.s16 	%rs69, %rs68, 43;
	shr.u16 	%rs70, %rs69, 8;
	cvt.u32.u16 	%r144, %rs70;
	or.b32  	%r145, %r73, %r144;
	setp.eq.s32 	%p21, %r145, 0;
	add.s32 	%r146, %r73, %r144;
	setp.gt.u32 	%p22, %r146, 56;
	or.pred  	%p7, %p21, %p22;
	mul.lo.s16 	%rs71, %rs66, 6;
	sub.s16 	%rs72, %rs63, %rs71;
	cvt.u32.u16 	%r148, %rs72;
	or.b32  	%r42, %r5, %r148;
	add.s32 	%r43, %r5, %r148;
	mul.wide.u16 	%r149, %rs65, 3136;
	mul.wide.u16 	%r150, %rs70, 56;
	or.b32  	%r151, %r149, %r148;
	add.s32 	%r44, %r151, %r150;
	cvt.u16.u32 	%rs73, %r76;
	mul.hi.u16 	%rs74, %rs73, 10923;
	shr.u16 	%rs75, %rs74, 2;
	cvt.u32.u16 	%r152, %rs75;
	add.s32 	%r45, %r69, %r152;
	mul.hi.u16 	%rs76, %rs73, 21846;
	cvt.u32.u16 	%r153, %rs76;
	add.s32 	%r46, %r77, %r153;
	add.s32 	%r47, %r81, %r152;
	mul.wide.u16 	%r48, %rs75, 1152;
	mul.lo.s16 	%rs77, %rs75, 24;
	sub.s16 	%rs78, %rs73, %rs77;
	mul.lo.s16 	%rs1, %rs78, 3;
	add.s16 	%rs79, %rs73, 1;
	mul.hi.u16 	%rs80, %rs79, 10923;
	shr.u16 	%rs81, %rs80, 2;
	cvt.u32.u16 	%r154, %rs81;
	add.s32 	%r49, %r69, %r154;
	mul.hi.u16 	%rs82, %rs79, 21846;
	cvt.u32.u16 	%r155, %rs82;
	add.s32 	%r50, %r77, %r155;
	add.s32 	%r51, %r81, %r154;
	mul.wide.u16 	%r52, %rs81, 1152;
	mul.lo.s16 	%rs83, %rs81, 24;
	sub.s16 	%rs84, %rs79, %rs83;
	mul.lo.s16 	%rs2, %rs84, 3;
	mov.u32 	%r156, _ZZ18conv_128_128_56_56E13kernel_shared;
	mad.lo.s32 	%r157, %r68, 1152, %r156;
	add.s32 	%r53, %r157, 576;
	mov.b32 	%r260, 0;
	mov.f32 	%f164, 0f00000000;
	cvt.u64.u16 	%rd25, %rs1;
	cvt.u64.u32 	%rd26, %r48;
	add.s64 	%rd27, %rd26, %rd25;
	cvt.u64.u16 	%rd32, %rs2;
	cvt.u64.u32 	%rd33, %r52;
	add.s64 	%rd34, %rd33, %rd32;
	mov.f32 	%f165, %f164;
	mov.f32 	%f166, %f164;
	mov.f32 	%f167, %f164;
$L__BB9_1:
	shl.b32 	%r159, %r4, 2;
	mov.u32 	%r160, _ZZ18conv_128_128_56_56E15pad_temp_shared;
	add.s32 	%r55, %r160, %r159;
	setp.gt.u32 	%p23, %r3, 383;
	setp.gt.u32 	%p24, %r4, 767;
	setp.gt.u32 	%p25, %r11, 127;
	setp.gt.u32 	%p26, %r10, 7;
	bar.sync 	0;
	add.s32 	%r163, %r6, %r7;
	add.s32 	%r164, %r163, %r5;
	mad.lo.s32 	%r165, %r260, 25088, %r164;
	add.s32 	%r56, %r165, -57;
	or.pred  	%p27, %p26, %p25;
	or.pred  	%p28, %p27, %p24;
	or.pred  	%p29, %p28, %p23;
	@%p29 bra 	$L__BB9_5;
	setp.gt.u32 	%p30, %r13, 56;
	setp.eq.s32 	%p31, %r12, 0;
	or.pred  	%p32, %p1, %p31;
	or.pred  	%p33, %p32, %p30;
	mov.f32 	%f153, 0f00000000;
	@%p33 bra 	$L__BB9_4;
	add.s32 	%r168, %r56, %r14;
	mul.wide.s32 	%rd9, %r168, 4;
	add.s64 	%rd10, %rd1, %rd9;
	ld.global.nc.f32 	%f153, [%rd10];
$L__BB9_4:
	st.shared.f32 	[%r55], %f153;
$L__BB9_5:
	setp.gt.u32 	%p34, %r3, 382;
	setp.gt.u32 	%p35, %r4, 766;
	setp.gt.u32 	%p36, %r16, 127;
	setp.gt.u32 	%p37, %r15, 7;
	or.pred  	%p38, %p37, %p36;
	or.pred  	%p39, %p38, %p35;
	or.pred  	%p40, %p39, %p34;
	@%p40 bra 	$L__BB9_9;
	setp.gt.u32 	%p41, %r18, 56;
	setp.eq.s32 	%p42, %r17, 0;
	or.pred  	%p43, %p2, %p42;
	or.pred  	%p44, %p43, %p41;
	mov.f32 	%f154, 0f00000000;
	@%p44 bra 	$L__BB9_8;
	add.s32 	%r174, %r56, %r19;
	mul.wide.s32 	%rd11, %r174, 4;
	add.s64 	%rd12, %rd1, %rd11;
	ld.global.nc.f32 	%f154, [%rd12];
$L__BB9_8:
	st.shared.f32 	[%r55+4], %f154;
$L__BB9_9:
	setp.gt.u32 	%p45, %r3, 381;
	setp.gt.u32 	%p46, %r4, 765;
	setp.gt.u32 	%p47, %r21, 127;
	setp.gt.u32 	%p48, %r20, 7;
	or.pred  	%p49, %p48, %p47;
	or.pred  	%p50, %p49, %p46;
	or.pred  	%p51, %p50, %p45;
	@%p51 bra 	$L__BB9_13;
	setp.gt.u32 	%p52, %r23, 56;
	setp.eq.s32 	%p53, %r22, 0;
	or.pred  	%p54, %p3, %p53;
	or.pred  	%p55, %p54, %p52;
	mov.f32 	%f155, 0f00000000;
	@%p55 bra 	$L__BB9_12;
	add.s32 	%r180, %r56, %r24;
	mul.wide.s32 	%rd13, %r180, 4;
	add.s64 	%rd14, %rd1, %rd13;
	ld.global.nc.f32 	%f155, [%rd14];
$L__BB9_12:
	st.shared.f32 	[%r55+8], %f155;
$L__BB9_13:
	setp.gt.u32 	%p56, %r3, 380;
	setp.gt.u32 	%p57, %r4, 764;
	setp.gt.u32 	%p58, %r26, 127;
	setp.gt.u32 	%p59, %r25, 7;
	or.pred  	%p60, %p59, %p58;
	or.pred  	%p61, %p60, %p57;
	or.pred  	%p62, %p61, %p56;
	@%p62 bra 	$L__BB9_17;
	setp.gt.u32 	%p63, %r28, 56;
	setp.eq.s32 	%p64, %r27, 0;
	or.pred  	%p65, %p4, %p64;
	or.pred  	%p66, %p65, %p63;
	mov.f32 	%f156, 0f00000000;
	@%p66 bra 	$L__BB9_16;
	add.s32 	%r186, %r56, %r29;
	mul.wide.s32 	%rd15, %r186, 4;
	add.s64 	%rd16, %rd1, %rd15;
	ld.global.nc.f32 	%f156, [%rd16];
$L__BB9_16:
	st.shared.f32 	[%r55+12], %f156;
$L__BB9_17:
	setp.gt.u32 	%p67, %r3, 379;
	setp.gt.u32 	%p68, %r4, 763;
	setp.gt.u32 	%p69, %r31, 127;
	setp.gt.u32 	%p70, %r30, 7;
	or.pred  	%p71, %p70, %p69;
	or.pred  	%p72, %p71, %p68;
	or.pred  	%p73, %p72, %p67;
	@%p73 bra 	$L__BB9_21;
	setp.gt.u32 	%p74, %r33, 56;
	setp.eq.s32 	%p75, %r32, 0;
	or.pred  	%p76, %p5, %p75;
	or.pred  	%p77, %p76, %p74;
	mov.f32 	%f157, 0f00000000;
	@%p77 bra 	$L__BB9_20;
	add.s32 	%r192, %r56, %r34;
	mul.wide.s32 	%rd17, %r192, 4;
	add.s64 	%rd18, %rd1, %rd17;
	ld.global.nc.f32 	%f157, [%rd18];
$L__BB9_20:
	st.shared.f32 	[%r55+16], %f157;
$L__BB9_21:
	setp.gt.u32 	%p78, %r3, 378;
	setp.gt.u32 	%p79, %r4, 762;
	setp.gt.u32 	%p80, %r36, 127;
	setp.gt.u32 	%p81, %r35, 7;
	or.pred  	%p82, %p81, %p80;
	or.pred  	%p83, %p82, %p79;
	or.pred  	%p84, %p83, %p78;
	@%p84 bra 	$L__BB9_25;
	setp.gt.u32 	%p85, %r38, 56;
	setp.eq.s32 	%p86, %r37, 0;
	or.pred  	%p87, %p6, %p86;
	or.pred  	%p88, %p87, %p85;
	mov.f32 	%f158, 0f00000000;
	@%p88 bra 	$L__BB9_24;
	add.s32 	%r198, %r56, %r39;
	mul.wide.s32 	%rd19, %r198, 4;
	add.s64 	%rd20, %rd1, %rd19;
	ld.global.nc.f32 	%f158, [%rd20];
$L__BB9_24:
	st.shared.f32 	[%r55+20], %f158;
$L__BB9_25:
	setp.gt.u32 	%p89, %r3, 377;
	setp.gt.u32 	%p90, %r4, 761;
	setp.gt.u32 	%p91, %r41, 127;
	setp.gt.u32 	%p92, %r40, 7;
	or.pred  	%p93, %p92, %p91;
	or.pred  	%p94, %p93, %p90;
	or.pred  	%p95, %p94, %p89;
	@%p95 bra 	$L__BB9_29;
	setp.gt.u32 	%p96, %r43, 56;
	setp.eq.s32 	%p97, %r42, 0;
	or.pred  	%p98, %p7, %p97;
	or.pred  	%p99, %p98, %p96;
	mov.f32 	%f159, 0f00000000;
	@%p99 bra 	$L__BB9_28;
	add.s32 	%r204, %r56, %r44;
	mul.wide.s32 	%rd21, %r204, 4;
	add.s64 	%rd22, %rd1, %rd21;
	ld.global.nc.f32 	%f159, [%rd22];
$L__BB9_28:
	st.shared.f32 	[%r55+24], %f159;
$L__BB9_29:
	shl.b32 	%r206, %r8, 2;
	mov.u32 	%r207, _ZZ18conv_128_128_56_56E13kernel_shared;
	add.s32 	%r57, %r207, %r206;
	setp.gt.u32 	%p100, %r47, 127;
	setp.gt.u32 	%p101, %r2, 3;
	mul.lo.s32 	%r210, %r2, 6;
	mad.lo.s32 	%r211, %r1, 21, %r210;
	setp.gt.u32 	%p102, %r211, 287;
	setp.gt.u32 	%p103, %r8, 575;
	shl.b32 	%r212, %r2, 1;
	mad.lo.s32 	%r213, %r1, 7, %r212;
	mov.u32 	%r214, %tid.z;
	mad.lo.s32 	%r215, %r214, 96, %r213;
	setp.gt.u32 	%p104, %r215, 191;
	setp.gt.u32 	%p105, %r46, 63;
	setp.gt.u32 	%p106, %r45, 7;
	mul.lo.s32 	%r217, %r214, 4608;
	mad.lo.s32 	%r218, %r9, 9216, %r217;
	mad.lo.s32 	%r60, %r260, 72, %r218;
	or.pred  	%p107, %p106, %p105;
	or.pred  	%p108, %p107, %p104;
	or.pred  	%p109, %p108, %p103;
	or.pred  	%p110, %p109, %p102;
	or.pred  	%p111, %p110, %p101;
	or.pred  	%p112, %p111, %p100;
	@%p112 bra 	$L__BB9_31;
	cvt.u32.u16 	%r219, %rs1;
	add.s32 	%r220, %r48, %r219;
	add.s32 	%r221, %r60, %r220;
	mul.wide.u32 	%rd23, %r221, 4;
	add.s64 	%rd24, %rd2, %rd23;
	ld.global.nc.f32 	%f39, [%rd24];
	st.shared.f32 	[%r57], %f39;
$L__BB9_31:
	setp.gt.u32 	%p113, %r211, 286;
	setp.gt.u32 	%p114, %r8, 574;
	setp.gt.u32 	%p115, %r47, 127;
	setp.gt.u32 	%p116, %r2, 3;
	setp.gt.u32 	%p117, %r45, 7;
	setp.gt.u32 	%p118, %r46, 63;
	or.pred  	%p119, %p117, %p118;
	setp.gt.u32 	%p120, %r215, 191;
	or.pred  	%p121, %p119, %p120;
	or.pred  	%p122, %p121, %p114;
	or.pred  	%p123, %p122, %p113;
	or.pred  	%p124, %p123, %p116;
	or.pred  	%p125, %p124, %p115;
	cvt.u64.u32 	%rd3, %r60;
	add.s64 	%rd28, %rd27, %rd3;
	shl.b64 	%rd29, %rd28, 2;
	add.s64 	%rd4, %rd2, %rd29;
	@%p125 bra 	$L__BB9_33;
	ld.global.nc.f32 	%f40, [%rd4+4];
	st.shared.f32 	[%r57+4], %f40;
$L__BB9_33:
	setp.gt.u32 	%p126, %r211, 285;
	setp.gt.u32 	%p127, %r8, 573;
	setp.gt.u32 	%p128, %r47, 127;
	setp.gt.u32 	%p129, %r2, 3;
	setp.gt.u32 	%p130, %r45, 7;
	setp.gt.u32 	%p131, %r46, 63;
	or.pred  	%p132, %p130, %p131;
	setp.gt.u32 	%p133, %r215, 191;
	or.pred  	%p134, %p132, %p133;
	or.pred  	%p135, %p134, %p127;
	or.pred  	%p136, %p135, %p126;
	or.pred  	%p137, %p136, %p129;
	or.pred  	%p138, %p137, %p128;
	@%p138 bra 	$L__BB9_35;
	ld.global.nc.f32 	%f41, [%rd4+8];
	st.shared.f32 	[%r57+8], %f41;
$L__BB9_35:
	setp.gt.u32 	%p139, %r51, 127;
	setp.gt.u32 	%p140, %r2, 2;
	setp.gt.u32 	%p141, %r211, 284;
	setp.gt.u32 	%p142, %r8, 572;
	setp.gt.u32 	%p143, %r215, 190;
	setp.gt.u32 	%p144, %r50, 63;
	setp.gt.u32 	%p145, %r49, 7;
	or.pred  	%p146, %p145, %p144;
	or.pred  	%p147, %p146, %p143;
	or.pred  	%p148, %p147, %p142;
	or.pred  	%p149, %p148, %p141;
	or.pred  	%p150, %p149, %p140;
	or.pred  	%p151, %p150, %p139;
	@%p151 bra 	$L__BB9_37;
	cvt.u32.u16 	%r234, %rs2;
	add.s32 	%r235, %r52, %r234;
	add.s32 	%r236, %r60, %r235;
	mul.wide.u32 	%rd30, %r236, 4;
	add.s64 	%rd31, %rd2, %rd30;
	ld.global.nc.f32 	%f42, [%rd31];
	st.shared.f32 	[%r57+12], %f42;
$L__BB9_37:
	setp.gt.u32 	%p152, %r211, 283;
	setp.gt.u32 	%p153, %r8, 571;
	setp.gt.u32 	%p154, %r51, 127;
	setp.gt.u32 	%p155, %r2, 2;
	setp.gt.u32 	%p156, %r49, 7;
	setp.gt.u32 	%p157, %r50, 63;
	or.pred  	%p158, %p156, %p157;
	setp.gt.u32 	%p159, %r215, 190;
	or.pred  	%p160, %p158, %p159;
	or.pred  	%p161, %p160, %p153;
	or.pred  	%p162, %p161, %p152;
	or.pred  	%p163, %p162, %p155;
	or.pred  	%p164, %p163, %p154;
	add.s64 	%rd35, %rd34, %rd3;
	shl.b64 	%rd36, %rd35, 2;
	add.s64 	%rd5, %rd2, %rd36;
	@%p164 bra 	$L__BB9_39;
	ld.global.nc.f32 	%f43, [%rd5+4];
	st.shared.f32 	[%r57+16], %f43;
$L__BB9_39:
	setp.gt.u32 	%p165, %r211, 282;
	setp.gt.u32 	%p166, %r8, 570;
	setp.gt.u32 	%p167, %r51, 127;
	setp.gt.u32 	%p168, %r2, 2;
	setp.gt.u32 	%p169, %r49, 7;
	setp.gt.u32 	%p170, %r50, 63;
	or.pred  	%p171, %p169, %p170;
	setp.gt.u32 	%p172, %r215, 190;
	or.pred  	%p173, %p171, %p172;
	or.pred  	%p174, %p173, %p166;
	or.pred  	%p175, %p174, %p165;
	or.pred  	%p176, %p175, %p168;
	or.pred  	%p177, %p176, %p167;
	@%p177 bra 	$L__BB9_41;
	ld.global.nc.f32 	%f44, [%rd5+8];
	st.shared.f32 	[%r57+20], %f44;
$L__BB9_41:
	bar.sync 	0;
	mov.b32 	%r261, 0;
	mov.pred 	%p182, -1;
$L__BB9_42:
	mov.pred 	%p8, %p182;
	mad.lo.s32 	%r247, %r1, 6, %r2;
	mad.lo.s32 	%r248, %r261, 384, %r247;
	shl.b32 	%r249, %r248, 2;
	mov.u32 	%r250, _ZZ18conv_128_128_56_56E15pad_temp_shared;
	add.s32 	%r251, %r250, %r249;
	add.s32 	%r62, %r251, 1200;
	mad.lo.s32 	%r63, %r261, 144, %r53;
	mov.b32 	%r262, 600;
$L__BB9_43:
	add.s32 	%r252, %r62, %r262;
	ld.shared.f32 	%f45, [%r252+-1800];
	ld.shared.f32 	%f46, [%r252+-1776];
	ld.shared.f32 	%f47, [%r252+-1752];
	ld.shared.f32 	%f48, [%r252+-1416];
	ld.shared.f32 	%f49, [%r252+-1392];
	ld.shared.f32 	%f50, [%r252+-1368];
	ld.shared.f32 	%f51, [%r252+-1032];
	ld.shared.f32 	%f52, [%r252+-1008];
	ld.shared.f32 	%f53, [%r252+-984];
	ld.shared.f32 	%f54, [%r252+-648];
	ld.shared.f32 	%f55, [%r252+-624];
	ld.shared.f32 	%f56, [%r252+-600];
	add.s32 	%r253, %r63, %r262;
	ld.shared.f32 	%f57, [%r253+-1176];
	ld.shared.f32 	%f58, [%r253+-1164];
	ld.shared.f32 	%f59, [%r253+-1152];
	ld.shared.f32 	%f60, [%r253+-1140];
	ld.shared.f32 	%f61, [%r253+-1128];
	ld.shared.f32 	%f62, [%r253+-1116];
	ld.shared.f32 	%f63, [%r253+-1104];
	ld.shared.f32 	%f64, [%r253+-1092];
	ld.shared.f32 	%f65, [%r253+-1080];
	ld.shared.f32 	%f66, [%r253+-1068];
	ld.shared.f32 	%f67, [%r253+-1056];
	ld.shared.f32 	%f68, [%r253+-1044];
	ld.shared.f32 	%f69, [%r253+-888];
	ld.shared.f32 	%f70, [%r253+-876];
	ld.shared.f32 	%f71, [%r253+-864];
	ld.shared.f32 	%f72, [%r253+-852];
	ld.shared.f32 	%f73, [%r253+-840];
	ld.shared.f32 	%f74, [%r253+-828];
	ld.shared.f32 	%f75, [%r253+-816];
	ld.shared.f32 	%f76, [%r253+-804];
	ld.shared.f32 	%f77, [%r253+-792];
	ld.shared.f32 	%f78, [%r253+-780];
	ld.shared.f32 	%f79, [%r253+-768];
	ld.shared.f32 	%f80, [%r253+-756];
	ld.shared.f32 	%f81, [%r253+-600];
	ld.shared.f32 	%f82, [%r253+-588];
	ld.shared.f32 	%f83, [%r253+-576];
	ld.shared.f32 	%f84, [%r253+-564];
	ld.shared.f32 	%f85, [%r253+-552];
	ld.shared.f32 	%f86, [%r253+-540];
	ld.shared.f32 	%f87, [%r253+-528];
	ld.shared.f32 	%f88, [%r253+-516];
	ld.shared.f32 	%f89, [%r253+-504];
	ld.shared.f32 	%f90, [%r253+-492];
	ld.shared.f32 	%f91, [%r253+-480];
	ld.shared.f32 	%f92, [%r253+-468];
	ld.shared.f32 	%f93, [%r253+-312];
	ld.shared.f32 	%f94, [%r253+-300];
	ld.shared.f32 	%f95, [%r253+-288];
	ld.shared.f32 	%f96, [%r253+-276];
	ld.shared.f32 	%f97, [%r253+-264];
	ld.shared.f32 	%f98, [%r253+-252];
	ld.shared.f32 	%f99, [%r253+-240];
	ld.shared.f32 	%f100, [%r253+-228];
	ld.shared.f32 	%f101, [%r253+-216];
	ld.shared.f32 	%f102, [%r253+-204];
	ld.shared.f32 	%f103, [%r253+-192];
	ld.shared.f32 	%f104, [%r253+-180];
	fma.rn.f32 	%f105, %f45, %f57, %f164;
	fma.rn.f32 	%f106, %f45, %f69, %f165;
	fma.rn.f32 	%f107, %f45, %f81, %f166;
	fma.rn.f32 	%f108, %f45, %f93, %f167;
	fma.rn.f32 	%f109, %f46, %f58, %f105;
	fma.rn.f32 	%f110, %f46, %f70, %f106;
	fma.rn.f32 	%f111, %f46, %f82, %f107;
	fma.rn.f32 	%f112, %f46, %f94, %f108;
	fma.rn.f32 	%f113, %f47, %f59, %f109;
	fma.rn.f32 	%f114, %f47, %f71, %f110;
	fma.rn.f32 	%f115, %f47, %f83, %f111;
	fma.rn.f32 	%f116, %f47, %f95, %f112;
	fma.rn.f32 	%f117, %f48, %f60, %f113;
	fma.rn.f32 	%f118, %f48, %f72, %f114;
	fma.rn.f32 	%f119, %f48, %f84, %f115;
	fma.rn.f32 	%f120, %f48, %f96, %f116;
	fma.rn.f32 	%f121, %f49, %f61, %f117;
	fma.rn.f32 	%f122, %f49, %f73, %f118;
	fma.rn.f32 	%f123, %f49, %f85, %f119;
	fma.rn.f32 	%f124, %f49, %f97, %f120;
	fma.rn.f32 	%f125, %f50, %f62, %f121;
	fma.rn.f32 	%f126, %f50, %f74, %f122;
	fma.rn.f32 	%f127, %f50, %f86, %f123;
	fma.rn.f32 	%f128, %f50, %f98, %f124;
	fma.rn.f32 	%f129, %f51, %f63, %f125;
	fma.rn.f32 	%f130, %f51, %f75, %f126;
	fma.rn.f32 	%f131, %f51, %f87, %f127;
	fma.rn.f32 	%f132, %f51, %f99, %f128;
	fma.rn.f32 	%f133, %f52, %f64, %f129;
	fma.rn.f32 	%f134, %f52, %f76, %f130;
	fma.rn.f32 	%f135, %f52, %f88, %f131;
	fma.rn.f32 	%f136, %f52, %f100, %f132;
	fma.rn.f32 	%f137, %f53, %f65, %f133;
	fma.rn.f32 	%f138, %f53, %f77, %f134;
	fma.rn.f32 	%f139, %f53, %f89, %f135;
	fma.rn.f32 	%f140, %f53, %f101, %f136;
	fma.rn.f32 	%f141, %f54, %f66, %f137;
	fma.rn.f32 	%f142, %f54, %f78, %f138;
	fma.rn.f32 	%f143, %f54, %f90, %f139;
	fma.rn.f32 	%f144, %f54, %f102, %f140;
	fma.rn.f32 	%f145, %f55, %f67, %f141;
	fma.rn.f32 	%f146, %f55, %f79, %f142;
	fma.rn.f32 	%f147, %f55, %f91, %f143;
	fma.rn.f32 	%f148, %f55, %f103, %f144;
	fma.rn.f32 	%f164, %f56, %f68, %f145;
	fma.rn.f32 	%f165, %f56, %f80, %f146;
	fma.rn.f32 	%f166, %f56, %f92, %f147;
	fma.rn.f32 	%f167, %f56, %f104, %f148;
	add.s32 	%r262, %r262, 4;
	setp.ne.s32 	%p179, %r262, 612;
	@%p179 bra 	$L__BB9_43;
	mov.b32 	%r261, 1;
	mov.pred 	%p182, 0;
	@%p8 bra 	$L__BB9_42;
	add.s32 	%r260, %r260, 1;
	setp.ne.s32 	%p181, %r260, 16;
	@%p181 bra 	$L__BB9_1;
	ld.param.u64 	%rd40, [conv_128_128_56_56_param_2];
	add.s32 	%r255, %r6, %r2;
	mad.lo.s32 	%r256, %r9, 25088, %r255;
	add.s32 	%r257, %r256, %r7;
	mad.lo.s32 	%r258, %r1, 56, %r257;
	add.s32 	%r259, %r258, %r5;
	cvta.to.global.u64 	%rd37, %rd40;
	mul.wide.u32 	%rd38, %r259, 4;
	add.s64 	%rd39, %rd37, %rd38;
	st.global.f32 	[%rd39], %f164;
	st.global.f32 	[%rd39+12544], %f165;
	st.global.f32 	[%rd39+25088], %f166;
	st.global.f32 	[%rd39+37632], %f167;
	ret;

}
	// .globl	conv_128_128_28_28
.visible .entry conv_128_128_28_28(
	.param .u64 .ptr .align 1 conv_128_128_28_28_param_0,
	.param .u64 .ptr .align 1 conv_128_128_28_28_param_1,
	.param .u64 .ptr .align 1 conv_128_128_28_28_param_2
)
{
	.reg .pred 	%p<15>;
	.reg .b16 	%rs<18>;
	.reg .b32 	%r<92>;
	.reg .b32 	%f<1306>;
	.reg .b64 	%rd<44>;
	// demoted variable
	.shared .align 4 .b8 _ZZ18conv_128_128_28_28E15pad_temp_shared[448];
	// demoted variable
	.shared .align 4 .b8 _ZZ18conv_128_128_28_28E13kernel_shared[2048];
	mov.u32 	%r17, %tid.z;
	cvt.u16.u32 	%rs3, %r17;
	shl.b16 	%rs4, %rs3, 1;
	mul.lo.s16 	%rs5, %rs3, 294;
	shr.u16 	%rs6, %rs5, 12;
	mul.lo.s16 	%rs7, %rs6, 28;
	sub.s16 	%rs1, %rs4, %rs7;
	cvt.u32.u16 	%r18, %rs1;
	and.b32  	%r19, %r18, 254;
	mul.wide.u16 	%r20, %rs6, 784;
	add.s32 	%r1, %r20, %r19;
	or.b16  	%rs8, %rs4, 1;
	mul.lo.s16 	%rs9, %rs8, 147;
	shr.u16 	%rs10, %rs9, 12;
	mul.lo.s16 	%rs11, %rs10, 28;
	sub.s16 	%rs2, %rs8, %rs11;
	cvt.u32.u16 	%r21, %rs2;
	and.b32  	%r22, %r21, 255;
	mul.wide.u16 	%r23, %rs10, 784;
	add.s32 	%r2, %r23, %r22;
	mov.b32 	%r90, 0;
	mov.f32 	%f1244, 0f00000000;
	mov.u32 	%r25, %ctaid.y;
	and.b16  	%rs13, %rs1, 255;
	and.b16  	%rs17, %rs2, 255;
	mov.f32 	%f1245, %f1244;
	mov.f32 	%f1246, %f1244;
	mov.f32 	%f1247, %f1244;
	mov.f32 	%f1248, %f1244;
	mov.f32 	%f1249, %f1244;
	mov.f32 	%f1250, %f1244;
	mov.f32 	%f1251, %f1244;
	mov.f32 	%f1252, %f1244;
	mov.f32 	%f1253, %f1244;
	mov.f32 	%f1254, %f1244;
	mov.f32 	%f1255, %f1244;
	mov.f32 	%f1256, %f1244;
	mov.f32 	%f1257, %f1244;
	mov.f32 	%f1258, %f1244;
	mov.f32 	%f1259, %f1244;
	mov.f32 	%f1260, %f1244;
	mov.f32 	%f1261, %f1244;
	mov.f32 	%f1262, %f1244;
	mov.f32 	%f1263, %f1244;
	mov.f32 	%f1264, %f1244;
	mov.f32 	%f1265, %f1244;
	mov.f32 	%f1266, %f1244;
	mov.f32 	%f1267, %f1244;
	mov.f32 	%f1268, %f1244;
	mov.f32 	%f1269, %f1244;
	mov.f32 	%f1270, %f1244;
	mov.f32 	%f1271, %f1244;
	mov.f32 	%f1272, %f1244;
	mov.f32 	%f1273, %f1244;
	mov.f32 	%f1274, %f1244;
	mov.f32 	%f1275, %f1244;
	mov.f32 	%f1276, %f1244;
	mov.f32 	%f1277, %f1244;
	mov.f32 	%f1278, %f1244;
	mov.f32 	%f1279, %f1244;
	mov.f32 	%f1280, %f1244;
	mov.f32 	%f1281, %f1244;
	mov.f32 	%f1282, %f1244;
	mov.f32 	%f1283, %f1244;
	mov.f32 	%f1284, %f1244;
	mov.f32 	%f1285, %f1244;
	mov.f32 	%f1286, %f1244;
	mov.f32 	%f1287, %f1244;
	mov.f32 	%f1288, %f1244;
	mov.f32 	%f1289, %f1244;
	mov.f32 	%f1290, %f1244;
	mov.f32 	%f1291, %f1244;
	mov.f32 	%f1292, %f1244;
	mov.f32 	%f1293, %f1244;
	mov.f32 	%f1294, %f1244;
	mov.f32 	%f1295, %f1244;
	mov.f32 	%f1296, %f1244;
	mov.f32 	%f1297, %f1244;
	mov.f32 	%f1298, %f1244;
	mov.f32 	%f1299, %f1244;
$L__BB10_1:
	mov.b32 	%r91, 0;
$L__BB10_2:
	setp.gt.u32 	%p2, %r17, 55;
	or.b32  	%r26, %r91, %r25;
	setp.eq.s32 	%p3, %r26, 0;
	add.s32 	%r27, %r91, %r25;
	setp.gt.u32 	%p4, %r27, 28;
	or.pred  	%p1, %p3, %p4;
	bar.sync 	0;
	@%p2 bra 	$L__BB10_8;
	setp.eq.s16 	%p5, %rs13, 0;
	or.pred  	%p6, %p1, %p5;
	mov.f32 	%f1300, 0f00000000;
	@%p6 bra 	$L__BB10_5;
	ld.param.u64 	%rd34, [conv_128_128_28_28_param_0];
	mul.lo.s32 	%r29, %r27, 28;
	mad.lo.s32 	%r30, %r90, 3136, %r29;
	add.s32 	%r31, %r30, %r1;
	add.s32 	%r32, %r31, -29;
	cvta.to.global.u64 	%rd4, %rd34;
	mul.wide.s32 	%rd5, %r32, 4;
	add.s64 	%rd6, %rd4, %rd5;
	ld.global.nc.f32 	%f1300, [%rd6];
$L__BB10_5:
	shl.b32 	%r33, %r17, 3;
	mov.u32 	%r34, _ZZ18conv_128_128_28_28E15pad_temp_shared;
	add.s32 	%r7, %r34, %r33;
	st.shared.f32 	[%r7], %f1300;
	mov.f32 	%f1301, 0f00000000;
	@%p1 bra 	$L__BB10_7;
	ld.param.u64 	%rd35, [conv_128_128_28_28_param_0];
	mul.lo.s32 	%r36, %r27, 28;
	mad.lo.s32 	%r37, %r90, 3136, %r36;
	add.s32 	%r38, %r37, %r2;
	add.s32 	%r39, %r38, -29;
	cvta.to.global.u64 	%rd7, %rd35;
	mul.wide.s32 	%rd8, %r39, 4;
	add.s64 	%rd9, %rd7, %rd8;
	ld.global.nc.f32 	%f1301, [%rd9];
$L__BB10_7:
	st.shared.f32 	[%r7+4], %f1301;
$L__BB10_8:
	ld.param.u64 	%rd40, [conv_128_128_28_28_param_1];
	mov.u32 	%r8, %tid.z;
	setp.gt.u32 	%p7, %r8, 55;
	mul.lo.s32 	%r40, %r8, 2304;
	mad.lo.s32 	%r41, %r90, 36, %r40;
	mad.lo.s32 	%r42, %r91, 3, %r41;
	cvta.to.global.u64 	%rd10, %rd40;
	mul.wide.u32 	%rd11, %r42, 4;
	add.s64 	%rd12, %rd10, %rd11;
	ld.global.nc.f32 	%f296, [%rd12];
	shl.b32 	%r43, %r8, 4;
	mov.u32 	%r44, _ZZ18conv_128_128_28_28E13kernel_shared;
	add.s32 	%r45, %r44, %r43;
	add.s32 	%r46, %r45, %r43;
	st.shared.f32 	[%r46], %f296;
	ld.global.nc.f32 	%f297, [%rd12+36];
	st.shared.f32 	[%r46+4], %f297;
	ld.global.nc.f32 	%f298, [%rd12+72];
	st.shared.f32 	[%r46+8], %f298;
	ld.global.nc.f32 	%f299, [%rd12+108];
	st.shared.f32 	[%r46+12], %f299;
	ld.global.nc.f32 	%f300, [%rd12+4608];
	st.shared.f32 	[%r46+16], %f300;
	ld.global.nc.f32 	%f301, [%rd12+4644];
	st.shared.f32 	[%r46+20], %f301;
	ld.global.nc.f32 	%f302, [%rd12+4680];
	st.shared.f32 	[%r46+24], %f302;
	ld.global.nc.f32 	%f303, [%rd12+4716];
	st.shared.f32 	[%r46+28], %f303;
	bar.sync 	0;
	ld.shared.f32 	%f304, [_ZZ18conv_128_128_28_28E15pad_temp_shared];
	ld.shared.f32 	%f305, [_ZZ18conv_128_128_28_28E15pad_temp_shared+8];
	ld.shared.f32 	%f306, [_ZZ18conv_128_128_28_28E15pad_temp_shared+16];
	ld.shared.f32 	%f307, [_ZZ18conv_128_128_28_28E15pad_temp_shared+24];
	ld.shared.f32 	%f308, [_ZZ18conv_128_128_28_28E15pad_temp_shared+32];
	ld.shared.f32 	%f309, [_ZZ18conv_128_128_28_28E15pad_temp_shared+40];
	ld.shared.f32 	%f310, [_ZZ18conv_128_128_28_28E15pad_temp_shared+48];
	ld.shared.f32 	%f311, [_ZZ18conv_128_128_28_28E15pad_temp_shared+56];
	ld.shared.f32 	%f312, [_ZZ18conv_128_128_28_28E15pad_temp_shared+64];
	ld.shared.f32 	%f313, [_ZZ18conv_128_128_28_28E15pad_temp_shared+72];
	ld.shared.f32 	%f314, [_ZZ18conv_128_128_28_28E15pad_temp_shared+80];
	ld.shared.f32 	%f315, [_ZZ18conv_128_128_28_28E15pad_temp_shared+88];
	ld.shared.f32 	%f316, [_ZZ18conv_128_128_28_28E15pad_temp_shared+96];
	ld.shared.f32 	%f317, [_ZZ18conv_128_128_28_28E15pad_temp_shared+104];
	ld.shared.f32 	%f318, [_ZZ18conv_128_128_28_28E15pad_temp_shared+4];
	ld.shared.f32 	%f319, [_ZZ18conv_128_128_28_28E15pad_temp_shared+12];
	ld.shared.f32 	%f320, [_ZZ18conv_128_128_28_28E15pad_temp_shared+20];
	ld.shared.f32 	%f321, [_ZZ18conv_128_128_28_28E15pad_temp_shared+28];
	ld.shared.f32 	%f322, [_ZZ18conv_128_128_28_28E15pad_temp_shared+36];
	ld.shared.f32 	%f323, [_ZZ18conv_128_128_28_28E15pad_temp_shared+44];
	ld.shared.f32 	%f324, [_ZZ18conv_128_128_28_28E15pad_temp_shared+52];
	ld.shared.f32 	%f325, [_ZZ18conv_128_128_28_28E15pad_temp_shared+60];
	ld.shared.f32 	%f326, [_ZZ18conv_128_128_28_28E15pad_temp_shared+68];
	ld.shared.f32 	%f327, [_ZZ18conv_128_128_28_28E15pad_temp_shared+76];
	ld.shared.f32 	%f328, [_ZZ18conv_128_128_28_28E15pad_temp_shared+84];
	ld.shared.f32 	%f329, [_ZZ18conv_128_128_28_28E15pad_temp_shared+92];
	ld.shared.f32 	%f330, [_ZZ18conv_128_128_28_28E15pad_temp_shared+100];
	ld.shared.f32 	%f331, [_ZZ18conv_128_128_28_28E15pad_temp_shared+108];
	ld.shared.f32 	%f332, [%r45+1024];
	ld.shared.f32 	%f333, [%r45];
	fma.rn.f32 	%f334, %f333, %f304, %f1299;
	fma.rn.f32 	%f335, %f332, %f304, %f1271;
	fma.rn.f32 	%f336, %f333, %f305, %f1297;
	fma.rn.f32 	%f337, %f332, %f305, %f1269;
	fma.rn.f32 	%f338, %f333, %f306, %f1295;
	fma.rn.f32 	%f339, %f332, %f306, %f1267;
	fma.rn.f32 	%f340, %f333, %f307, %f1293;
	fma.rn.f32 	%f341, %f332, %f307, %f1265;
	fma.rn.f32 	%f342, %f333, %f308, %f1291;
	fma.rn.f32 	%f343, %f332, %f308, %f1263;
	fma.rn.f32 	%f344, %f333, %f309, %f1289;
	fma.rn.f32 	%f345, %f332, %f309, %f1261;
	fma.rn.f32 	%f346, %f333, %f310, %f1287;
	fma.rn.f32 	%f347, %f332, %f310, %f1259;
	fma.rn.f32 	%f348, %f333, %f311, %f1285;
	fma.rn.f32 	%f349, %f332, %f311, %f1257;
	fma.rn.f32 	%f350, %f333, %f312, %f1283;
	fma.rn.f32 	%f351, %f332, %f312, %f1255;
	fma.rn.f32 	%f352, %f333, %f313, %f1281;
	fma.rn.f32 	%f353, %f332, %f313, %f1253;
	fma.rn.f32 	%f354, %f333, %f314, %f1279;
	fma.rn.f32 	%f355, %f332, %f314, %f1251;
	fma.rn.f32 	%f356, %f333, %f315, %f1277;
	fma.rn.f32 	%f357, %f332, %f315, %f1249;
	fma.rn.f32 	%f358, %f333, %f316, %f1275;
	fma.rn.f32 	%f359, %f332, %f316, %f1247;
	fma.rn.f32 	%f360, %f333, %f317, %f1273;
	fma.rn.f32 	%f361, %f332, %f317, %f1245;
	fma.rn.f32 	%f362, %f333, %f318, %f1298;
	fma.rn.f32 	%f363, %f332, %f318, %f1270;
	fma.rn.f32 	%f364, %f333, %f319, %f1296;
	fma.rn.f32 	%f365, %f332, %f319, %f1268;
	fma.rn.f32 	%f366, %f333, %f320, %f1294;
	fma.rn.f32 	%f367, %f332, %f320, %f1266;
	fma.rn.f32 	%f368, %f333, %f321, %f1292;
	fma.rn.f32 	%f369, %f332, %f321, %f1264;
	fma.rn.f32 	%f370, %f333, %f322, %f1290;
	fma.rn.f32 	%f371, %f332, %f322, %f1262;
	fma.rn.f32 	%f372, %f333, %f323, %f1288;
	fma.rn.f32 	%f373, %f332, %f323, %f1260;
	fma.rn.f32 	%f374, %f333, %f324, %f1286;
	fma.rn.f32 	%f375, %f332, %f324, %f1258;
	fma.rn.f32 	%f376, %f333, %f325, %f1284;
	fma.rn.f32 	%f377, %f332, %f325, %f1256;
	fma.rn.f32 	%f378, %f333, %f326, %f1282;
	fma.rn.f32 	%f379, %f332, %f326, %f1254;
	fma.rn.f32 	%f380, %f333, %f327, %f1280;
	fma.rn.f32 	%f381, %f332, %f327, %f1252;
	fma.rn.f32 	%f382, %f333, %f328, %f1278;
	fma.rn.f32 	%f383, %f332, %f328, %f1250;
	fma.rn.f32 	%f384, %f333, %f329, %f1276;
	fma.rn.f32 	%f385, %f332, %f329, %f1248;
	fma.rn.f32 	%f386, %f333, %f330, %f1274;
	fma.rn.f32 	%f387, %f332, %f330, %f1246;
	fma.rn.f32 	%f388, %f333, %f331, %f1272;
	fma.rn.f32 	%f389, %f332, %f331, %f1244;
	ld.shared.f32 	%f390, [_ZZ18conv_128_128_28_28E15pad_temp_shared+112];
	ld.shared.f32 	%f391, [_ZZ18conv_128_128_28_28E15pad_temp_shared+120];
	ld.shared.f32 	%f392, [_ZZ18conv_128_128_28_28E15pad_temp_shared+128];
	ld.shared.f32 	%f393, [_ZZ18conv_128_128_28_28E15pad_temp_shared+136];
	ld.shared.f32 	%f394, [_ZZ18conv_128_128_28_28E15pad_temp_shared+144];
	ld.shared.f32 	%f395, [_ZZ18conv_128_128_28_28E15pad_temp_shared+152];
	ld.shared.f32 	%f396, [_ZZ18conv_128_128_28_28E15pad_temp_shared+160];
	ld.shared.f32 	%f397, [_ZZ18conv_128_128_28_28E15pad_temp_shared+168];
	ld.shared.f32 	%f398, [_ZZ18conv_128_128_28_28E15pad_temp_shared+176];
	ld.shared.f32 	%f399, [_ZZ18conv_128_128_28_28E15pad_temp_shared+184];
	ld.shared.f32 	%f400, [_ZZ18conv_128_128_28_28E15pad_temp_shared+192];
	ld.shared.f32 	%f401, [_ZZ18conv_128_128_28_28E15pad_temp_shared+200];
	ld.shared.f32 	%f402, [_ZZ18conv_128_128_28_28E15pad_temp_shared+208];
	ld.shared.f32 	%f403, [_ZZ18conv_128_128_28_28E15pad_temp_shared+216];
	ld.shared.f32 	%f404, [_ZZ18conv_128_128_28_28E15pad_temp_shared+116];
	ld.shared.f32 	%f405, [_ZZ18conv_128_128_28_28E15pad_temp_shared+124];
	ld.shared.f32 	%f406, [_ZZ18conv_128_128_28_28E15pad_temp_shared+132];
	ld.shared.f32 	%f407, [_ZZ18conv_128_128_28_28E15pad_temp_shared+140];
	ld.shared.f32 	%f408, [_ZZ18conv_128_128_28_28E15pad_temp_shared+148];
	ld.shared.f32 	%f409, [_ZZ18conv_128_128_28_28E15pad_temp_shared+156];
	ld.shared.f32 	%f410, [_ZZ18conv_128_128_28_28E15pad_temp_shared+164];
	ld.shared.f32 	%f411, [_ZZ18conv_128_128_28_28E15pad_temp_shared+172];
	ld.shared.f32 	%f412, [_ZZ18conv_128_128_28_28E15pad_temp_shared+180];
	ld.shared.f32 	%f413, [_ZZ18conv_128_128_28_28E15pad_temp_shared+188];
	ld.shared.f32 	%f414, [_ZZ18conv_128_128_28_28E15pad_temp_shared+196];
	ld.shared.f32 	%f415, [_ZZ18conv_128_128_28_28E15pad_temp_shared+204];
	ld.shared.f32 	%f416, [_ZZ18conv_128_128_28_28E15pad_temp_shared+212];
	ld.shared.f32 	%f417, [_ZZ18conv_128_128_28_28E15pad_temp_shared+220];
	ld.shared.f32 	%f418, [%r45+1028];
	ld.shared.f32 	%f419, [%r45+4];
	fma.rn.f32 	%f420, %f419, %f390, %f334;
	fma.rn.f32 	%f421, %f418, %f390, %f335;
	fma.rn.f32 	%f422, %f419, %f391, %f336;
	fma.rn.f32 	%f423, %f418, %f391, %f337;
	fma.rn.f32 	%f424, %f419, %f392, %f338;
	fma.rn.f32 	%f425, %f418, %f392, %f339;
	fma.rn.f32 	%f426, %f419, %f393, %f340;
	fma.rn.f32 	%f427, %f418, %f393, %f341;
	fma.rn.f32 	%f428, %f419, %f394, %f342;
	fma.rn.f32 	%f429, %f418, %f394, %f343;
	fma.rn.f32 	%f430, %f419, %f395, %f344;
	fma.rn.f32 	%f431, %f418, %f395, %f345;
	fma.rn.f32 	%f432, %f419, %f396, %f346;
	fma.rn.f32 	%f433, %f418, %f396, %f347;
	fma.rn.f32 	%f434, %f419, %f397, %f348;
	fma.rn.f32 	%f435, %f418, %f397, %f349;
	fma.rn.f32 	%f436, %f419, %f398, %f350;
	fma.rn.f32 	%f437, %f418, %f398, %f351;
	fma.rn.f32 	%f438, %f419, %f399, %f352;
	fma.rn.f32 	%f439, %f418, %f399, %f353;
	fma.rn.f32 	%f440, %f419, %f400, %f354;
	fma.rn.f32 	%f441, %f418, %f400, %f355;
	fma.rn.f32 	%f442, %f419, %f401, %f356;
	fma.rn.f32 	%f443, %f418, %f401, %f357;
	fma.rn.f32 	%f444, %f419, %f402, %f358;
	fma.rn.f32 	%f445, %f418, %f402, %f359;
	fma.rn.f32 	%f446, %f419, %f403, %f360;
	fma.rn.f32 	%f447, %f418, %f403, %f361;
	fma.rn.f32 	%f448, %f419, %f404, %f362;
	fma.rn.f32 	%f449, %f418, %f404, %f363;
	fma.rn.f32 	%f450, %f419, %f405, %f364;
	fma.rn.f32 	%f451, %f418, %f405, %f365;
	fma.rn.f32 	%f452, %f419, %f406, %f366;
	fma.rn.f32 	%f453, %f418, %f406, %f367;
	fma.rn.f32 	%f454, %f419, %f407, %f368;
	fma.rn.f32 	%f455, %f418, %f407, %f369;
	fma.rn.f32 	%f456, %f419, %f408, %f370;
	fma.rn.f32 	%f457, %f418, %f408, %f371;
	fma.rn.f32 	%f458, %f419, %f409, %f372;
	fma.rn.f32 	%f459, %f418, %f409, %f373;
	fma.rn.f32 	%f460, %f419, %f410, %f374;
	fma.rn.f32 	%f461, %f418, %f410, %f375;
	fma.rn.f32 	%f462, %f419, %f411, %f376;
	fma.rn.f32 	%f463, %f418, %f411, %f377;
	fma.rn.f32 	%f464, %f419, %f412, %f378;
	fma.rn.f32 	%f465, %f418, %f412, %f379;
	fma.rn.f32 	%f466, %f419, %f413, %f380;
	fma.rn.f32 	%f467, %f418, %f413, %f381;
	fma.rn.f32 	%f468, %f419, %f414, %f382;
	fma.rn.f32 	%f469, %f418, %f414, %f383;
	fma.rn.f32 	%f470, %f419, %f415, %f384;
	fma.rn.f32 	%f471, %f418, %f415, %f385;
	fma.rn.f32 	%f472, %f419, %f416, %f386;
	fma.rn.f32 	%f473, %f418, %f416, %f387;
	fma.rn.f32 	%f474, %f419, %f417, %f388;
	fma.rn.f32 	%f475, %f418, %f417, %f389;
	ld.shared.f32 	%f476, [_ZZ18conv_128_128_28_28E15pad_temp_shared+224];
	ld.shared.f32 	%f477, [_ZZ18conv_128_128_28_28E15pad_temp_shared+232];
	ld.shared.f32 	%f478, [_ZZ18conv_128_128_28_28E15pad_temp_shared+240];
	ld.shared.f32 	%f479, [_ZZ18conv_128_128_28_28E15pad_temp_shared+248];
	ld.shared.f32 	%f480, [_ZZ18conv_128_128_28_28E15pad_temp_shared+256];
	ld.shared.f32 	%f481, [_ZZ18conv_128_128_28_28E15pad_temp_shared+264];
	ld.shared.f32 	%f482, [_ZZ18conv_128_128_28_28E15pad_temp_shared+272];
	ld.shared.f32 	%f483, [_ZZ18conv_128_128_28_28E15pad_temp_shared+280];
	ld.shared.f32 	%f484, [_ZZ18conv_128_128_28_28E15pad_temp_shared+288];
	ld.shared.f32 	%f485, [_ZZ18conv_128_128_28_28E15pad_temp_shared+296];
	ld.shared.f32 	%f486, [_ZZ18conv_128_128_28_28E15pad_temp_shared+304];
	ld.shared.f32 	%f487, [_ZZ18conv_128_128_28_28E15pad_temp_shared+312];
	ld.shared.f32 	%f488, [_ZZ18conv_128_128_28_28E15pad_temp_shared+320];
	ld.shared.f32 	%f489, [_ZZ18conv_128_128_28_28E15pad_temp_shared+328];
	ld.shared.f32 	%f490, [_ZZ18conv_128_128_28_28E15pad_temp_shared+228];
	ld.shared.f32 	%f491, [_ZZ18conv_128_128_28_28E15pad_temp_shared+236];
	ld.shared.f32 	%f492, [_ZZ18conv_128_128_28_28E15pad_temp_shared+244];
	ld.shared.f32 	%f493, [_ZZ18conv_128_128_28_28E15pad_temp_shared+252];
	ld.shared.f32 	%f494, [_ZZ18conv_128_128_28_28E15pad_temp_shared+260];
	ld.shared.f32 	%f495, [_ZZ18conv_128_128_28_28E15pad_temp_shared+268];
	ld.shared.f32 	%f496, [_ZZ18conv_128_128_28_28E15pad_temp_shared+276];
	ld.shared.f32 	%f497, [_ZZ18conv_128_128_28_28E15pad_temp_shared+284];
	ld.shared.f32 	%f498, [_ZZ18conv_128_128_28_28E15pad_temp_shared+292];
	ld.shared.f32 	%f499, [_ZZ18conv_128_128_28_28E15pad_temp_shared+300];
	ld.shared.f32 	%f500, [_ZZ18conv_128_128_28_28E15pad_temp_shared+308];
	ld.shared.f32 	%f501, [_ZZ18conv_128_128_28_28E15pad_temp_shared+316];
	ld.shared.f32 	%f502, [_ZZ18conv_128_128_28_28E15pad_temp_shared+324];
	ld.shared.f32 	%f503, [_ZZ18conv_128_128_28_28E15pad_temp_shared+332];
	ld.shared.f32 	%f504, [%r45+1032];
	ld.shared.f32 	%f505, [%r45+8];
	fma.rn.f32 	%f506, %f505, %f476, %f420;
	fma.rn.f32 	%f507, %f504, %f476, %f421;
	fma.rn.f32 	%f508, %f505, %f477, %f422;
	fma.rn.f32 	%f509, %f504, %f477, %f423;
	fma.rn.f32 	%f510, %f505, %f478, %f424;
	fma.rn.f32 	%f511, %f504, %f478, %f425;
	fma.rn.f32 	%f512, %f505, %f479, %f426;
	fma.rn.f32 	%f513, %f504, %f479, %f427;
	fma.rn.f32 	%f514, %f505, %f480, %f428;
	fma.rn.f32 	%f515, %f504, %f480, %f429;
	fma.rn.f32 	%f516, %f505, %f481, %f430;
	fma.rn.f32 	%f517, %f504, %f481, %f431;
	fma.rn.f32 	%f518, %f505, %f482, %f432;
	fma.rn.f32 	%f519, %f504, %f482, %f433;
	fma.rn.f32 	%f520, %f505, %f483, %f434;
	fma.rn.f32 	%f521, %f504, %f483, %f435;
	fma.rn.f32 	%f522, %f505, %f484, %f436;
	fma.rn.f32 	%f523, %f504, %f484, %f437;
	fma.rn.f32 	%f524, %f505, %f485, %f438;
	fma.rn.f32 	%f525, %f504, %f485, %f439;
	fma.rn.f32 	%f526, %f505, %f486, %f440;
	fma.rn.f32 	%f527, %f504, %f486, %f441;
	fma.rn.f32 	%f528, %f505, %f487, %f442;
	fma.rn.f32 	%f529, %f504, %f487, %f443;
	fma.rn.f32 	%f530, %f505, %f488, %f444;
	fma.rn.f32 	%f531, %f504, %f488, %f445;
	fma.rn.f32 	%f532, %f505, %f489, %f446;
	fma.rn.f32 	%f533, %f504, %f489, %f447;
	fma.rn.f32 	%f534, %f505, %f490, %f448;
	fma.rn.f32 	%f535, %f504, %f490, %f449;
	fma.rn.f32 	%f536, %f505, %f491, %f450;
	fma.rn.f32 	%f537, %f504, %f491, %f451;
	fma.rn.f32 	%f538, %f505, %f492, %f452;
	fma.rn.f32 	%f539, %f504, %f492, %f453;
	fma.rn.f32 	%f540, %f505, %f493, %f454;
	fma.rn.f32 	%f541, %f504, %f493, %f455;
	fma.rn.f32 	%f542, %f505, %f494, %f456;
	fma.rn.f32 	%f543, %f504, %f494, %f457;
	fma.rn.f32 	%f544, %f505, %f495, %f458;
	fma.rn.f32 	%f545, %f504, %f495, %f459;
	fma.rn.f32 	%f546, %f505, %f496, %f460;
	fma.rn.f32 	%f547, %f504, %f496, %f461;
	fma.rn.f32 	%f548, %f505, %f497, %f462;
	fma.rn.f32 	%f549, %f504, %f497, %f463;
	fma.rn.f32 	%f550, %f505, %f498, %f464;
	fma.rn.f32 	%f551, %f504, %f498, %f465;
	fma.rn.f32 	%f552, %f505, %f499, %f466;
	fma.rn.f32 	%f553, %f504, %f499, %f467;
	fma.rn.f32 	%f554, %f505, %f500, %f468;
	fma.rn.f32 	%f555, %f504, %f500, %f469;
	fma.rn.f32 	%f556, %f505, %f501, %f470;
	fma.rn.f32 	%f557, %f504, %f501, %f471;
	fma.rn.f32 	%f558, %f505, %f502, %f472;
	fma.rn.f32 	%f559, %f504, %f502, %f473;
	fma.rn.f32 	%f560, %f505, %f503, %f474;
	fma.rn.f32 	%f561, %f504, %f503, %f475;
	ld.shared.f32 	%f562, [_ZZ18conv_128_128_28_28E15pad_temp_shared+336];
	ld.shared.f32 	%f563, [_ZZ18conv_128_128_28_28E15pad_temp_shared+344];
	ld.shared.f32 	%f564, [_ZZ18conv_128_128_28_28E15pad_temp_shared+352];
	ld.shared.f32 	%f565, [_ZZ18conv_128_128_28_28E15pad_temp_shared+360];
	ld.shared.f32 	%f566, [_ZZ18conv_128_128_28_28E15pad_temp_shared+368];
	ld.shared.f32 	%f567, [_ZZ18conv_128_128_28_28E15pad_temp_shared+376];
	ld.shared.f32 	%f568, [_ZZ18conv_128_128_28_28E15pad_temp_shared+384];
	ld.shared.f32 	%f569, [_ZZ18conv_128_128_28_28E15pad_temp_shared+392];
	ld.shared.f32 	%f570, [_ZZ18conv_128_128_28_28E15pad_temp_shared+400];
	ld.shared.f32 	%f571, [_ZZ18conv_128_128_28_28E15pad_temp_shared+408];
	ld.shared.f32 	%f572, [_ZZ18conv_128_128_28_28E15pad_temp_shared+416];
	ld.shared.f32 	%f573, [_ZZ18conv_128_128_28_28E15pad_temp_shared+424];
	ld.shared.f32 	%f574, [_ZZ18conv_128_128_28_28E15pad_temp_shared+432];
	ld.shared.f32 	%f575, [_ZZ18conv_128_128_28_28E15pad_temp_shared+440];
	ld.shared.f32 	%f576, [_ZZ18conv_128_128_28_28E15pad_temp_shared+340];
	ld.shared.f32 	%f577, [_ZZ18conv_128_128_28_28E15pad_temp_shared+348];
	ld.shared.f32 	%f578, [_ZZ18conv_128_128_28_28E15pad_temp_shared+356];
	ld.shared.f32 	%f579, [_ZZ18conv_128_128_28_28E15pad_temp_shared+364];
	ld.shared.f32 	%f580, [_ZZ18conv_128_128_28_28E15pad_temp_shared+372];
	ld.shared.f32 	%f581, [_ZZ18conv_128_128_28_28E15pad_temp_shared+380];
	ld.shared.f32 	%f582, [_ZZ18conv_128_128_28_28E15pad_temp_shared+388];
	ld.shared.f32 	%f583, [_ZZ18conv_128_128_28_28E15pad_temp_shared+396];
	ld.shared.f32 	%f584, [_ZZ18conv_128_128_28_28E15pad_temp_shared+404];
	ld.shared.f32 	%f585, [_ZZ18conv_128_128_28_28E15pad_temp_shared+412];
	ld.shared.f32 	%f586, [_ZZ18conv_128_128_28_28E15pad_temp_shared+420];
	ld.shared.f32 	%f587, [_ZZ18conv_128_128_28_28E15pad_temp_shared+428];
	ld.shared.f32 	%f588, [_ZZ18conv_128_128_28_28E15pad_temp_shared+436];
	ld.shared.f32 	%f589, [_ZZ18conv_128_128_28_28E15pad_temp_shared+444];
	ld.shared.f32 	%f590, [%r45+1036];
	ld.shared.f32 	%f591, [%r45+12];
	fma.rn.f32 	%f117, %f591, %f562, %f506;
	fma.rn.f32 	%f118, %f590, %f562, %f507;
	fma.rn.f32 	%f119, %f591, %f563, %f508;
	fma.rn.f32 	%f120, %f590, %f563, %f509;
	fma.rn.f32 	%f121, %f591, %f564, %f510;
	fma.rn.f32 	%f122, %f590, %f564, %f511;
	fma.rn.f32 	%f123, %f591, %f565, %f512;
	fma.rn.f32 	%f124, %f590, %f565, %f513;
	fma.rn.f32 	%f125, %f591, %f566, %f514;
	fma.rn.f32 	%f126, %f590, %f566, %f515;
	fma.rn.f32 	%f127, %f591, %f567, %f516;
	fma.rn.f32 	%f128, %f590, %f567, %f517;
	fma.rn.f32 	%f129, %f591, %f568, %f518;
	fma.rn.f32 	%f130, %f590, %f568, %f519;
	fma.rn.f32 	%f131, %f591, %f569, %f520;
	fma.rn.f32 	%f132, %f590, %f569, %f521;
	fma.rn.f32 	%f133, %f591, %f570, %f522;
	fma.rn.f32 	%f134, %f590, %f570, %f523;
	fma.rn.f32 	%f135, %f591, %f571, %f524;
	fma.rn.f32 	%f136, %f590, %f571, %f525;
	fma.rn.f32 	%f137, %f591, %f572, %f526;
	fma.rn.f32 	%f138, %f590, %f572, %f527;
	fma.rn.f32 	%f139, %f591, %f573, %f528;
	fma.rn.f32 	%f140, %f590, %f573, %f529;
	fma.rn.f32 	%f141, %f591, %f574, %f530;
	fma.rn.f32 	%f142, %f590, %f574, %f531;
	fma.rn.f32 	%f143, %f591, %f575, %f532;
	fma.rn.f32 	%f144, %f590, %f575, %f533;
	fma.rn.f32 	%f145, %f591, %f576, %f534;
	fma.rn.f32 	%f146, %f590, %f576, %f535;
	fma.rn.f32 	%f147, %f591, %f577, %f536;
	fma.rn.f32 	%f148, %f590, %f577, %f537;
	fma.rn.f32 	%f149, %f591, %f578, %f538;
	fma.rn.f32 	%f150, %f590, %f578, %f539;
	fma.rn.f32 	%f151, %f591, %f579, %f540;
	fma.rn.f32 	%f152, %f590, %f579, %f541;
	fma.rn.f32 	%f153, %f591, %f580, %f542;
	fma.rn.f32 	%f154, %f590, %f580, %f543;
	fma.rn.f32 	%f155, %f591, %f581, %f544;
	fma.rn.f32 	%f156, %f590, %f581, %f545;
	fma.rn.f32 	%f157, %f591, %f582, %f546;
	fma.rn.f32 	%f158, %f590, %f582, %f547;
	fma.rn.f32 	%f159, %f591, %f583, %f548;
	fma.rn.f32 	%f160, %f590, %f583, %f549;
	fma.rn.f32 	%f161, %f591, %f584, %f550;
	fma.rn.f32 	%f162, %f590, %f584, %f551;
	fma.rn.f32 	%f163, %f591, %f585, %f552;
	fma.rn.f32 	%f164, %f590, %f585, %f553;
	fma.rn.f32 	%f165, %f591, %f586, %f554;
	fma.rn.f32 	%f166, %f590, %f586, %f555;
	fma.rn.f32 	%f167, %f591, %f587, %f556;
	fma.rn.f32 	%f168, %f590, %f587, %f557;
	fma.rn.f32 	%f169, %f591, %f588, %f558;
	fma.rn.f32 	%f170, %f590, %f588, %f559;
	fma.rn.f32 	%f171, %f591, %f589, %f560;
	fma.rn.f32 	%f172, %f590, %f589, %f561;
	bar.sync 	0;
	@%p7 bra 	$L__BB10_14;
	mov.f32 	%f1302, 0f00000000;
	@%p1 bra 	$L__BB10_11;
	ld.param.u64 	%rd36, [conv_128_128_28_28_param_0];
	mov.u32 	%r47, %ctaid.y;
	add.s32 	%r48, %r91, %r47;
	mul.lo.s32 	%r49, %r48, 28;
	mad.lo.s32 	%r50, %r90, 3136, %r49;
	add.s32 	%r51, %r50, %r1;
	add.s32 	%r52, %r51, -29;
	cvta.to.global.u64 	%rd13, %rd36;
	mul.wide.s32 	%rd14, %r52, 4;
	add.s64 	%rd15, %rd13, %rd14;
	ld.global.nc.f32 	%f1302, [%rd15+4];
$L__BB10_11:
	shl.b32 	%r53, %r8, 3;
	mov.u32 	%r54, _ZZ18conv_128_128_28_28E15pad_temp_shared;
	add.s32 	%r9, %r54, %r53;
	st.shared.f32 	[%r9], %f1302;
	mov.f32 	%f1303, 0f00000000;
	@%p1 bra 	$L__BB10_13;
	ld.param.u64 	%rd37, [conv_128_128_28_28_param_0];
	mov.u32 	%r55, %ctaid.y;
	add.s32 	%r56, %r91, %r55;
	mul.lo.s32 	%r57, %r56, 28;
	mad.lo.s32 	%r58, %r90, 3136, %r57;
	add.s32 	%r59, %r58, %r2;
	add.s32 	%r60, %r59, -29;
	cvta.to.global.u64 	%rd16, %rd37;
	mul.wide.s32 	%rd17, %r60, 4;
	add.s64 	%rd18, %rd16, %rd17;
	ld.global.nc.f32 	%f1303, [%rd18+4];
$L__BB10_13:
	st.shared.f32 	[%r9+4], %f1303;
$L__BB10_14:
	ld.param.u64 	%rd41, [conv_128_128_28_28_param_1];
	mov.u32 	%r10, %tid.z;
	setp.gt.u32 	%p8, %r10, 55;
	cvta.to.global.u64 	%rd19, %rd41;
	mul.lo.s32 	%r61, %r10, 2304;
	mad.lo.s32 	%r62, %r90, 36, %r61;
	mad.lo.s32 	%r63, %r91, 3, %r62;
	mul.wide.u32 	%rd20, %r63, 4;
	add.s64 	%rd21, %rd19, %rd20;
	ld.global.nc.f32 	%f594, [%rd21+4];
	shl.b32 	%r64, %r10, 4;
	mov.u32 	%r65, _ZZ18conv_128_128_28_28E13kernel_shared;
	add.s32 	%r66, %r65, %r64;
	add.s32 	%r67, %r66, %r64;
	st.shared.f32 	[%r67], %f594;
	ld.global.nc.f32 	%f595, [%rd21+40];
	st.shared.f32 	[%r67+4], %f595;
	ld.global.nc.f32 	%f596, [%rd21+76];
	st.shared.f32 	[%r67+8], %f596;
	ld.global.nc.f32 	%f597, [%rd21+112];
	st.shared.f32 	[%r67+12], %f597;
	ld.global.nc.f32 	%f598, [%rd21+4612];
	st.shared.f32 	[%r67+16], %f598;
	ld.global.nc.f32 	%f599, [%rd21+4648];
	st.shared.f32 	[%r67+20], %f599;
	ld.global.nc.f32 	%f600, [%rd21+4684];
	st.shared.f32 	[%r67+24], %f600;
	ld.global.nc.f32 	%f601, [%rd21+4720];
	st.shared.f32 	[%r67+28], %f601;
	bar.sync 	0;
	ld.shared.f32 	%f602, [_ZZ18conv_128_128_28_28E15pad_temp_shared];
	ld.shared.f32 	%f603, [_ZZ18conv_128_128_28_28E15pad_temp_shared+8];
	ld.shared.f32 	%f604, [_ZZ18conv_128_128_28_28E15pad_temp_shared+16];
	ld.shared.f32 	%f605, [_ZZ18conv_128_128_28_28E15pad_temp_shared+24];
	ld.shared.f32 	%f606, [_ZZ18conv_128_128_28_28E15pad_temp_shared+32];
	ld.shared.f32 	%f607, [_ZZ18conv_128_128_28_28E15pad_temp_shared+40];
	ld.shared.f32 	%f608, [_ZZ18conv_128_128_28_28E15pad_temp_shared+48];
	ld.shared.f32 	%f609, [_ZZ18conv_128_128_28_28E15pad_temp_shared+56];
	ld.shared.f32 	%f610, [_ZZ18conv_128_128_28_28E15pad_temp_shared+64];
	ld.shared.f32 	%f611, [_ZZ18conv_128_128_28_28E15pad_temp_shared+72];
	ld.shared.f32 	%f612, [_ZZ18conv_128_128_28_28E15pad_temp_shared+80];
	ld.shared.f32 	%f613, [_ZZ18conv_128_128_28_28E15pad_temp_shared+88];
	ld.shared.f32 	%f614, [_ZZ18conv_128_128_28_28E15pad_temp_shared+96];
	ld.shared.f32 	%f615, [_ZZ18conv_128_128_28_28E15pad_temp_shared+104];
	ld.shared.f32 	%f616, [_ZZ18conv_128_128_28_28E15pad_temp_shared+4];
	ld.shared.f32 	%f617, [_ZZ18conv_128_128_28_28E15pad_temp_shared+12];
	ld.shared.f32 	%f618, [_ZZ18conv_128_128_28_28E15pad_temp_shared+20];
	ld.shared.f32 	%f619, [_ZZ18conv_128_128_28_28E15pad_temp_shared+28];
	ld.shared.f32 	%f620, [_ZZ18conv_128_128_28_28E15pad_temp_shared+36];
	ld.shared.f32 	%f621, [_ZZ18conv_128_128_28_28E15pad_temp_shared+44];
	ld.shared.f32 	%f622, [_ZZ18conv_128_128_28_28E15pad_temp_shared+52];
	ld.shared.f32 	%f623, [_ZZ18conv_128_128_28_28E15pad_temp_shared+60];
	ld.shared.f32 	%f624, [_ZZ18conv_128_128_28_28E15pad_temp_shared+68];
	ld.shared.f32 	%f625, [_ZZ18conv_128_128_28_28E15pad_temp_shared+76];
	ld.shared.f32 	%f626, [_ZZ18conv_128_128_28_28E15pad_temp_shared+84];
	ld.shared.f32 	%f627, [_ZZ18conv_128_128_28_28E15pad_temp_shared+92];
	ld.shared.f32 	%f628, [_ZZ18conv_128_128_28_28E15pad_temp_shared+100];
	ld.shared.f32 	%f629, [_ZZ18conv_128_128_28_28E15pad_temp_shared+108];
	ld.shared.f32 	%f630, [%r66+1024];
	ld.shared.f32 	%f631, [%r66];
	fma.rn.f32 	%f632, %f631, %f602, %f117;
	fma.rn.f32 	%f633, %f630, %f602, %f118;
	fma.rn.f32 	%f634, %f631, %f603, %f119;
	fma.rn.f32 	%f635, %f630, %f603, %f120;
	fma.rn.f32 	%f636, %f631, %f604, %f121;
	fma.rn.f32 	%f637, %f630, %f604, %f122;
	fma.rn.f32 	%f638, %f631, %f605, %f123;
	fma.rn.f32 	%f639, %f630, %f605, %f124;
	fma.rn.f32 	%f640, %f631, %f606, %f125;
	fma.rn.f32 	%f641, %f630, %f606, %f126;
	fma.rn.f32 	%f642, %f631, %f607, %f127;
	fma.rn.f32 	%f643, %f630, %f607, %f128;
	fma.rn.f32 	%f644, %f631, %f608, %f129;
	fma.rn.f32 	%f645, %f630, %f608, %f130;
	fma.rn.f32 	%f646, %f631, %f609, %f131;
	fma.rn.f32 	%f647, %f630, %f609, %f132;
	fma.rn.f32 	%f648, %f631, %f610, %f133;
	fma.rn.f32 	%f649, %f630, %f610, %f134;
	fma.rn.f32 	%f650, %f631, %f611, %f135;
	fma.rn.f32 	%f651, %f630, %f611, %f136;
	fma.rn.f32 	%f652, %f631, %f612, %f137;
	fma.rn.f32 	%f653, %f630, %f612, %f138;
	fma.rn.f32 	%f654, %f631, %f613, %f139;
	fma.rn.f32 	%f655, %f630, %f613, %f140;
	fma.rn.f32 	%f656, %f631, %f614, %f141;
	fma.rn.f32 	%f657, %f630, %f614, %f142;
	fma.rn.f32 	%f658, %f631, %f615, %f143;
	fma.rn.f32 	%f659, %f630, %f615, %f144;
	fma.rn.f32 	%f660, %f631, %f616, %f145;
	fma.rn.f32 	%f661, %f630, %f616, %f146;
	fma.rn.f32 	%f662, %f631, %f617, %f147;
	fma.rn.f32 	%f663, %f630, %f617, %f148;
	fma.rn.f32 	%f664, %f631, %f618, %f149;
	fma.rn.f32 	%f665, %f630, %f618, %f150;
	fma.rn.f32 	%f666, %f631, %f619, %f151;
	fma.rn.f32 	%f667, %f630, %f619, %f152;
	fma.rn.f32 	%f668, %f631, %f620, %f153;
	fma.rn.f32 	%f669, %f630, %f620, %f154;
	fma.rn.f32 	%f670, %f631, %f621, %f155;
	fma.rn.f32 	%f671, %f630, %f621, %f156;
	fma.rn.f32 	%f672, %f631, %f622, %f157;
	fma.rn.f32 	%f673, %f630, %f622, %f158;
	fma.rn.f32 	%f674, %f631, %f623, %f159;
	fma.rn.f32 	%f675, %f630, %f623, %f160;
	fma.rn.f32 	%f676, %f631, %f624, %f161;
	fma.rn.f32 	%f677, %f630, %f624, %f162;
	fma.rn.f32 	%f678, %f631, %f625, %f163;
	fma.rn.f32 	%f679, %f630, %f625, %f164;
	fma.rn.f32 	%f680, %f631, %f626, %f165;
	fma.rn.f32 	%f681, %f630, %f626, %f166;
	fma.rn.f32 	%f682, %f631, %f627, %f167;
	fma.rn.f32 	%f683, %f630, %f627, %f168;
	fma.rn.f32 	%f684, %f631, %f628, %f169;
	fma.rn.f32 	%f685, %f630, %f628, %f170;
	fma.rn.f32 	%f686, %f631, %f629, %f171;
	fma.rn.f32 	%f687, %f630, %f629, %f172;
	ld.shared.f32 	%f688, [_ZZ18conv_128_128_28_28E15pad_temp_shared+112];
	ld.shared.f32 	%f689, [_ZZ18conv_128_128_28_28E15pad_temp_shared+120];
	ld.shared.f32 	%f690, [_ZZ18conv_128_128_28_28E15pad_temp_shared+128];
	ld.shared.f32 	%f691, [_ZZ18conv_128_128_28_28E15pad_temp_shared+136];
	ld.shared.f32 	%f692, [_ZZ18conv_128_128_28_28E15pad_temp_shared+144];
	ld.shared.f32 	%f693, [_ZZ18conv_128_128_28_28E15pad_temp_shared+152];
	ld.shared.f32 	%f694, [_ZZ18conv_128_128_28_28E15pad_temp_shared+160];
	ld.shared.f32 	%f695, [_ZZ18conv_128_128_28_28E15pad_temp_shared+168];
	ld.shared.f32 	%f696, [_ZZ18conv_128_128_28_28E15pad_temp_shared+176];
	ld.shared.f32 	%f697, [_ZZ18conv_128_128_28_28E15pad_temp_shared+184];
	ld.shared.f32 	%f698, [_ZZ18conv_128_128_28_28E15pad_temp_shared+192];
	ld.shared.f32 	%f699, [_ZZ18conv_128_128_28_28E15pad_temp_shared+200];
	ld.shared.f32 	%f700, [_ZZ18conv_128_128_28_28E15pad_temp_shared+208];
	ld.shared.f32 	%f701, [_ZZ18conv_128_128_28_28E15pad_temp_shared+216];
	ld.shared.f32 	%f702, [_ZZ18conv_128_128_28_28E15pad_temp_shared+116];
	ld.shared.f32 	%f703, [_ZZ18conv_128_128_28_28E15pad_temp_shared+124];
	ld.shared.f32 	%f704, [_ZZ18conv_128_128_28_28E15pad_temp_shared+132];
	ld.shared.f32 	%f705, [_ZZ18conv_128_128_28_28E15pad_temp_shared+140];
	ld.shared.f32 	%f706, [_ZZ18conv_128_128_28_28E15pad_temp_shared+148];
	ld.shared.f32 	%f707, [_ZZ18conv_128_128_28_28E15pad_temp_shared+156];
	ld.shared.f32 	%f708, [_ZZ18conv_128_128_28_28E15pad_temp_shared+164];
	ld.shared.f32 	%f709, [_ZZ18conv_128_128_28_28E15pad_temp_shared+172];
	ld.shared.f32 	%f710, [_ZZ18conv_128_128_28_28E15pad_temp_shared+180];
	ld.shared.f32 	%f711, [_ZZ18conv_128_128_28_28E15pad_temp_shared+188];
	ld.shared.f32 	%f712, [_ZZ18conv_128_128_28_28E15pad_temp_shared+196];
	ld.shared.f32 	%f713, [_ZZ18conv_128_128_28_28E15pad_temp_shared+204];
	ld.shared.f32 	%f714, [_ZZ18conv_128_128_28_28E15pad_temp_shared+212];
	ld.shared.f32 	%f715, [_ZZ18conv_128_128_28_28E15pad_temp_shared+220];
	ld.shared.f32 	%f716, [%r66+1028];
	ld.shared.f32 	%f717, [%r66+4];
	fma.rn.f32 	%f718, %f717, %f688, %f632;
	fma.rn.f32 	%f719, %f716, %f688, %f633;
	fma.rn.f32 	%f720, %f717, %f689, %f634;
	fma.rn.f32 	%f721, %f716, %f689, %f635;
	fma.rn.f32 	%f722, %f717, %f690, %f636;
	fma.rn.f32 	%f723, %f716, %f690, %f637;
	fma.rn.f32 	%f724, %f717, %f691, %f638;
	fma.rn.f32 	%f725, %f716, %f691, %f639;
	fma.rn.f32 	%f726, %f717, %f692, %f640;
	fma.rn.f32 	%f727, %f716, %f692, %f641;
	fma.rn.f32 	%f728, %f717, %f693, %f642;
	fma.rn.f32 	%f729, %f716, %f693, %f643;
	fma.rn.f32 	%f730, %f717, %f694, %f644;
	fma.rn.f32 	%f731, %f716, %f694, %f645;
	fma.rn.f32 	%f732, %f717, %f695, %f646;
	fma.rn.f32 	%f733, %f716, %f695, %f647;
	fma.rn.f32 	%f734, %f717, %f696, %f648;
	fma.rn.f32 	%f735, %f716, %f696, %f649;
	fma.rn.f32 	%f736, %f717, %f697, %f650;
	fma.rn.f32 	%f737, %f716, %f697, %f651;
	fma.rn.f32 	%f738, %f717, %f698, %f652;
	fma.rn.f32 	%f739, %f716, %f698, %f653;
	fma.rn.f32 	%f740, %f717, %f699, %f654;
	fma.rn.f32 	%f741, %f716, %f699, %f655;
	fma.rn.f32 	%f742, %f717, %f700, %f656;
	fma.rn.f32 	%f743, %f716, %f700, %f657;
	fma.rn.f32 	%f744, %f717, %f701, %f658;
	fma.rn.f32 	%f745, %f716, %f701, %f659;
	fma.rn.f32 	%f746, %f717, %f702, %f660;
	fma.rn.f32 	%f747, %f716, %f702, %f661;
	fma.rn.f32 	%f748, %f717, %f703, %f662;
	fma.rn.f32 	%f749, %f716, %f703, %f663;
	fma.rn.f32 	%f750, %f717, %f704, %f664;
	fma.rn.f32 	%f751, %f716, %f704, %f665;
	fma.rn.f32 	%f752, %f717, %f705, %f666;
	fma.rn.f32 	%f753, %f716, %f705, %f667;
	fma.rn.f32 	%f754, %f717, %f706, %f668;
	fma.rn.f32 	%f755, %f716, %f706, %f669;
	fma.rn.f32 	%f756, %f717, %f707, %f670;
	fma.rn.f32 	%f757, %f716, %f707, %f671;
	fma.rn.f32 	%f758, %f717, %f708, %f672;
	fma.rn.f32 	%f759, %f716, %f708, %f673;
	fma.rn.f32 	%f760, %f717, %f709, %f674;
	fma.rn.f32 	%f761, %f716, %f709, %f675;
	fma.rn.f32 	%f762, %f717, %f710, %f676;
	fma.rn.f32 	%f763, %f716, %f710, %f677;
	fma.rn.f32 	%f764, %f717, %f711, %f678;
	fma.rn.f32 	%f765, %f716, %f711, %f679;
	fma.rn.f32 	%f766, %f717, %f712, %f680;
	fma.rn.f32 	%f767, %f716, %f712, %f681;
	fma.rn.f32 	%f768, %f717, %f713, %f682;
	fma.rn.f32 	%f769, %f716, %f713, %f683;
	fma.rn.f32 	%f770, %f717, %f714, %f684;
	fma.rn.f32 	%f771, %f716, %f714, %f685;
	fma.rn.f32 	%f772, %f717, %f715, %f686;
	fma.rn.f32 	%f773, %f716, %f715, %f687;
	ld.shared.f32 	%f774, [_ZZ18conv_128_128_28_28E15pad_temp_shared+224];
	ld.shared.f32 	%f775, [_ZZ18conv_128_128_28_28E15pad_temp_shared+232];
	ld.shared.f32 	%f776, [_ZZ18conv_128_128_28_28E15pad_temp_shared+240];
	ld.shared.f32 	%f777, [_ZZ18conv_128_128_28_28E15pad_temp_shared+248];
	ld.shared.f32 	%f778, [_ZZ18conv_128_128_28_28E15pad_temp_shared+256];
	ld.shared.f32 	%f779, [_ZZ18conv_128_128_28_28E15pad_temp_shared+264];
	ld.shared.f32 	%f780, [_ZZ18conv_128_128_28_28E15pad_temp_shared+272];
	ld.shared.f32 	%f781, [_ZZ18conv_128_128_28_28E15pad_temp_shared+280];
	ld.shared.f32 	%f782, [_ZZ18conv_128_128_28_28E15pad_temp_shared+288];
	ld.shared.f32 	%f783, [_ZZ18conv_128_128_28_28E15pad_temp_shared+296];
	ld.shared.f32 	%f784, [_ZZ18conv_128_128_28_28E15pad_temp_shared+304];
	ld.shared.f32 	%f785, [_ZZ18conv_128_128_28_28E15pad_temp_shared+312];
	ld.shared.f32 	%f786, [_ZZ18conv_128_128_28_28E15pad_temp_shared+320];
	ld.shared.f32 	%f787, [_ZZ18conv_128_128_28_28E15pad_temp_shared+328];
	ld.shared.f32 	%f788, [_ZZ18conv_128_128_28_28E15pad_temp_shared+228];
	ld.shared.f32 	%f789, [_ZZ18conv_128_128_28_28E15pad_temp_shared+236];
	ld.shared.f32 	%f790, [_ZZ18conv_128_128_28_28E15pad_temp_shared+244];
	ld.shared.f32 	%f791, [_ZZ18conv_128_128_28_28E15pad_temp_shared+252];
	ld.shared.f32 	%f792, [_ZZ18conv_128_128_28_28E15pad_temp_shared+260];
	ld.shared.f32 	%f793, [_ZZ18conv_128_128_28_28E15pad_temp_shared+268];
	ld.shared.f32 	%f794, [_ZZ18conv_128_128_28_28E15pad_temp_shared+276];
	ld.shared.f32 	%f795, [_ZZ18conv_128_128_28_28E15pad_temp_shared+284];
	ld.shared.f32 	%f796, [_ZZ18conv_128_128_28_28E15pad_temp_shared+292];
	ld.shared.f32 	%f797, [_ZZ18conv_128_128_28_28E15pad_temp_shared+300];
	ld.shared.f32 	%f798, [_ZZ18conv_128_128_28_28E15pad_temp_shared+308];
	ld.shared.f32 	%f799, [_ZZ18conv_128_128_28_28E15pad_temp_shared+316];
	ld.shared.f32 	%f800, [_ZZ18conv_128_128_28_28E15pad_temp_shared+324];
	ld.shared.f32 	%f801, [_ZZ18conv_128_128_28_28E15pad_temp_shared+332];
	ld.shared.f32 	%f802, [%r66+1032];
	ld.shared.f32 	%f803, [%r66+8];
	fma.rn.f32 	%f804, %f803, %f774, %f718;
	fma.rn.f32 	%f805, %f802, %f774, %f719;
	fma.rn.f32 	%f806, %f803, %f775, %f720;
	fma.rn.f32 	%f807, %f802, %f775, %f721;
	fma.rn.f32 	%f808, %f803, %f776, %f722;
	fma.rn.f32 	%f809, %f802, %f776, %f723;
	fma.rn.f32 	%f810, %f803, %f777, %f724;
	fma.rn.f32 	%f811, %f802, %f777, %f725;
	fma.rn.f32 	%f812, %f803, %f778, %f726;
	fma.rn.f32 	%f813, %f802, %f778, %f727;
	fma.rn.f32 	%f814, %f803, %f779, %f728;
	fma.rn.f32 	%f815, %f802, %f779, %f729;
	fma.rn.f32 	%f816, %f803, %f780, %f730;
	fma.rn.f32 	%f817, %f802, %f780, %f731;
	fma.rn.f32 	%f818, %f803, %f781, %f732;
	fma.rn.f32 	%f819, %f802, %f781, %f733;
	fma.rn.f32 	%f820, %f803, %f782, %f734;
	fma.rn.f32 	%f821, %f802, %f782, %f735;
	fma.rn.f32 	%f822, %f803, %f783, %f736;
	fma.rn.f32 	%f823, %f802, %f783, %f737;
	fma.rn.f32 	%f824, %f803, %f784, %f738;
	fma.rn.f32 	%f825, %f802, %f784, %f739;
	fma.rn.f32 	%f826, %f803, %f785, %f740;
	fma.rn.f32 	%f827, %f802, %f785, %f741;
	fma.rn.f32 	%f828, %f803, %f786, %f742;
	fma.rn.f32 	%f829, %f802, %f786, %f743;
	fma.rn.f32 	%f830, %f803, %f787, %f744;
	fma.rn.f32 	%f831, %f802, %f787, %f745;
	fma.rn.f32 	%f832, %f803, %f788, %f746;
	fma.rn.f32 	%f833, %f802, %f788, %f747;
	fma.rn.f32 	%f834, %f803, %f789, %f748;
	fma.rn.f32 	%f835, %f802, %f789, %f749;
	fma.rn.f32 	%f836, %f803, %f790, %f750;
	fma.rn.f32 	%f837, %f802, %f790, %f751;
	fma.rn.f32 	%f838, %f803, %f791, %f752;
	fma.rn.f32 	%f839, %f802, %f791, %f753;
	fma.rn.f32 	%f840, %f803, %f792, %f754;
	fma.rn.f32 	%f841, %f802, %f792, %f755;
	fma.rn.f32 	%f842, %f803, %f793, %f756;
	fma.rn.f32 	%f843, %f802, %f793, %f757;
	fma.rn.f32 	%f844, %f803, %f794, %f758;
	fma.rn.f32 	%f845, %f802, %f794, %f759;
	fma.rn.f32 	%f846, %f803, %f795, %f760;
	fma.rn.f32 	%f847, %f802, %f795, %f761;
	fma.rn.f32 	%f848, %f803, %f796, %f762;
	fma.rn.f32 	%f849, %f802, %f796, %f763;
	fma.rn.f32 	%f850, %f803, %f797, %f764;
	fma.rn.f32 	%f851, %f802, %f797, %f765;
	fma.rn.f32 	%f852, %f803, %f798, %f766;
	fma.rn.f32 	%f853, %f802, %f798, %f767;
	fma.rn.f32 	%f854, %f803, %f799, %f768;
	fma.rn.f32 	%f855, %f802, %f799, %f769;
	fma.rn.f32 	%f856, %f803, %f800, %f770;
	fma.rn.f32 	%f857, %f802, %f800, %f771;
	fma.rn.f32 	%f858, %f803, %f801, %f772;
	fma.rn.f32 	%f859, %f802, %f801, %f773;
	ld.shared.f32 	%f860, [_ZZ18conv_128_128_28_28E15pad_temp_shared+336];
	ld.shared.f32 	%f861, [_ZZ18conv_128_128_28_28E15pad_temp_shared+344];
	ld.shared.f32 	%f862, [_ZZ18conv_128_128_28_28E15pad_temp_shared+352];
	ld.shared.f32 	%f863, [_ZZ18conv_128_128_28_28E15pad_temp_shared+360];
	ld.shared.f32 	%f864, [_ZZ18conv_128_128_28_28E15pad_temp_shared+368];
	ld.shared.f32 	%f865, [_ZZ18conv_128_128_28_28E15pad_temp_shared+376];
	ld.shared.f32 	%f866, [_ZZ18conv_128_128_28_28E15pad_temp_shared+384];
	ld.shared.f32 	%f867, [_ZZ18conv_128_128_28_28E15pad_temp_shared+392];
	ld.shared.f32 	%f868, [_ZZ18conv_128_128_28_28E15pad_temp_shared+400];
	ld.shared.f32 	%f869, [_ZZ18conv_128_128_28_28E15pad_temp_shared+408];
	ld.shared.f32 	%f870, [_ZZ18conv_128_128_28_28E15pad_temp_shared+416];
	ld.shared.f32 	%f871, [_ZZ18conv_128_128_28_28E15pad_temp_shared+424];
	ld.shared.f32 	%f872, [_ZZ18conv_128_128_28_28E15pad_temp_shared+432];
	ld.shared.f32 	%f873, [_ZZ18conv_128_128_28_28E15pad_temp_shared+440];
	ld.shared.f32 	%f874, [_ZZ18conv_128_128_28_28E15pad_temp_shared+340];
	ld.shared.f32 	%f875, [_ZZ18conv_128_128_28_28E15pad_temp_shared+348];
	ld.shared.f32 	%f876, [_ZZ18conv_128_128_28_28E15pad_temp_shared+356];
	ld.shared.f32 	%f877, [_ZZ18conv_128_128_28_28E15pad_temp_shared+364];
	ld.shared.f32 	%f878, [_ZZ18conv_128_128_28_28E15pad_temp_shared+372];
	ld.shared.f32 	%f879, [_ZZ18conv_128_128_28_28E15pad_temp_shared+380];
	ld.shared.f32 	%f880, [_ZZ18conv_128_128_28_28E15pad_temp_shared+388];
	ld.shared.f32 	%f881, [_ZZ18conv_128_128_28_28E15pad_temp_shared+396];
	ld.shared.f32 	%f882, [_ZZ18conv_128_128_28_28E15pad_temp_shared+404];
	ld.shared.f32 	%f883, [_ZZ18conv_128_128_28_28E15pad_temp_shared+412];
	ld.shared.f32 	%f884, [_ZZ18conv_128_128_28_28E15pad_temp_shared+420];
	ld.shared.f32 	%f885, [_ZZ18conv_128_128_28_28E15pad_temp_shared+428];
	ld.shared.f32 	%f886, [_ZZ18conv_128_128_28_28E15pad_temp_shared+436];
	ld.shared.f32 	%f887, [_ZZ18conv_128_128_28_28E15pad_temp_shared+444];
	ld.shared.f32 	%f888, [%r66+1036];
	ld.shared.f32 	%f889, [%r66+12];
	fma.rn.f32 	%f177, %f889, %f860, %f804;
	fma.rn.f32 	%f178, %f888, %f860, %f805;
	fma.rn.f32 	%f179, %f889, %f861, %f806;
	fma.rn.f32 	%f180, %f888, %f861, %f807;
	fma.rn.f32 	%f181, %f889, %f862, %f808;
	fma.rn.f32 	%f182, %f888, %f862, %f809;
	fma.rn.f32 	%f183, %f889, %f863, %f810;
	fma.rn.f32 	%f184, %f888, %f863, %f811;
	fma.rn.f32 	%f185, %f889, %f864, %f812;
	fma.rn.f32 	%f186, %f888, %f864, %f813;
	fma.rn.f32 	%f187, %f889, %f865, %f814;
	fma.rn.f32 	%f188, %f888, %f865, %f815;
	fma.rn.f32 	%f189, %f889, %f866, %f816;
	fma.rn.f32 	%f190, %f888, %f866, %f817;
	fma.rn.f32 	%f191, %f889, %f867, %f818;
	fma.rn.f32 	%f192, %f888, %f867, %f819;
	fma.rn.f32 	%f193, %f889, %f868, %f820;
	fma.rn.f32 	%f194, %f888, %f868, %f821;
	fma.rn.f32 	%f195, %f889, %f869, %f822;
	fma.rn.f32 	%f196, %f888, %f869, %f823;
	fma.rn.f32 	%f197, %f889, %f870, %f824;
	fma.rn.f32 	%f198, %f888, %f870, %f825;
	fma.rn.f32 	%f199, %f889, %f871, %f826;
	fma.rn.f32 	%f200, %f888, %f871, %f827;
	fma.rn.f32 	%f201, %f889, %f872, %f828;
	fma.rn.f32 	%f202, %f888, %f872, %f829;
	fma.rn.f32 	%f203, %f889, %f873, %f830;
	fma.rn.f32 	%f204, %f888, %f873, %f831;
	fma.rn.f32 	%f205, %f889, %f874, %f832;
	fma.rn.f32 	%f206, %f888, %f874, %f833;
	fma.rn.f32 	%f207, %f889, %f875, %f834;
	fma.rn.f32 	%f208, %f888, %f875, %f835;
	fma.rn.f32 	%f209, %f889, %f876, %f836;
	fma.rn.f32 	%f210, %f888, %f876, %f837;
	fma.rn.f32 	%f211, %f889, %f877, %f838;
	fma.rn.f32 	%f212, %f888, %f877, %f839;
	fma.rn.f32 	%f213, %f889, %f878, %f840;
	fma.rn.f32 	%f214, %f888, %f878, %f841;
	fma.rn.f32 	%f215, %f889, %f879, %f842;
	fma.rn.f32 	%f216, %f888, %f879, %f843;
	fma.rn.f32 	%f217, %f889, %f880, %f844;
	fma.rn.f32 	%f218, %f888, %f880, %f845;
	fma.rn.f32 	%f219, %f889, %f881, %f846;
	fma.rn.f32 	%f220, %f888, %f881, %f847;
	fma.rn.f32 	%f221, %f889, %f882, %f848;
	fma.rn.f32 	%f222, %f888, %f882, %f849;
	fma.rn.f32 	%f223, %f889, %f883, %f850;
	fma.rn.f32 	%f224, %f888, %f883, %f851;
	fma.rn.f32 	%f225, %f889, %f884, %f852;
	fma.rn.f32 	%f226, %f888, %f884, %f853;
	fma.rn.f32 	%f227, %f889, %f885, %f854;
	fma.rn.f32 	%f228, %f888, %f885, %f855;
	fma.rn.f32 	%f229, %f889, %f886, %f856;
	fma.rn.f32 	%f230, %f888, %f886, %f857;
	fma.rn.f32 	%f231, %f889, %f887, %f858;
	fma.rn.f32 	%f232, %f888, %f887, %f859;
	bar.sync 	0;
	@%p8 bra 	$L__BB10_20;
	mov.u32 	%r11, %ctaid.y;
	setp.gt.u16 	%p9, %rs13, 26;
	or.pred  	%p10, %p1, %p9;
	mov.f32 	%f1304, 0f00000000;
	@%p10 bra 	$L__BB10_17;
	ld.param.u64 	%rd38, [conv_128_128_28_28_param_0];
	add.s32 	%r68, %r91, %r11;
	mul.lo.s32 	%r69, %r68, 28;
	mad.lo.s32 	%r70, %r90, 3136, %r69;
	add.s32 	%r71, %r70, %r1;
	add.s32 	%r72, %r71, -29;
	cvta.to.global.u64 	%rd22, %rd38;
	mul.wide.s32 	%rd23, %r72, 4;
	add.s64 	%rd24, %rd22, %rd23;
	ld.global.nc.f32 	%f1304, [%rd24+8];
$L__BB10_17:
	setp.gt.u16 	%p11, %rs17, 26;
	shl.b32 	%r73, %r10, 3;
	mov.u32 	%r74, _ZZ18conv_128_128_28_28E15pad_temp_shared;
	add.s32 	%r12, %r74, %r73;
	st.shared.f32 	[%r12], %f1304;
	or.pred  	%p12, %p1, %p11;
	mov.f32 	%f1305, 0f00000000;
	@%p12 bra 	$L__BB10_19;
	ld.param.u64 	%rd39, [conv_128_128_28_28_param_0];
	add.s32 	%r75, %r91, %r11;
	mul.lo.s32 	%r76, %r75, 28;
	mad.lo.s32 	%r77, %r90, 3136, %r76;
	add.s32 	%r78, %r77, %r2;
	add.s32 	%r79, %r78, -29;
	cvta.to.global.u64 	%rd25, %rd39;
	mul.wide.s32 	%rd26, %r79, 4;
	add.s64 	%rd27, %rd25, %rd26;
	ld.global.nc.f32 	%f1305, [%rd27+8];
$L__BB10_19:
	st.shared.f32 	[%r12+4], %f1305;
$L__BB10_20:
	ld.param.u64 	%rd42, [conv_128_128_28_28_param_1];
	cvta.to.global.u64 	%rd28, %rd42;
	mov.u32 	%r13, %tid.z;
	mul.lo.s32 	%r80, %r13, 2304;
	mad.lo.s32 	%r81, %r90, 36, %r80;
	mad.lo.s32 	%r82, %r91, 3, %r81;
	mul.wide.u32 	%rd29, %r82, 4;
	add.s64 	%rd30, %rd28, %rd29;
	ld.global.nc.f32 	%f892, [%rd30+8];
	shl.b32 	%r83, %r13, 4;
	mov.u32 	%r84, _ZZ18conv_128_128_28_28E13kernel_shared;
	add.s32 	%r85, %r84, %r83;
	add.s32 	%r86, %r85, %r83;
	st.shared.f32 	[%r86], %f892;
	ld.global.nc.f32 	%f893, [%rd30+44];
	st.shared.f32 	[%r86+4], %f893;
	ld.global.nc.f32 	%f894, [%rd30+80];
	st.shared.f32 	[%r86+8], %f894;
	ld.global.nc.f32 	%f895, [%rd30+116];
	st.shared.f32 	[%r86+12], %f895;
	ld.global.nc.f32 	%f896, [%rd30+4616];
	st.shared.f32 	[%r86+16], %f896;
	ld.global.nc.f32 	%f897, [%rd30+4652];
	st.shared.f32 	[%r86+20], %f897;
	ld.global.nc.f32 	%f898, [%rd30+4688];
	st.shared.f32 	[%r86+24], %f898;
	ld.global.nc.f32 	%f899, [%rd30+4724];
	st.shared.f32 	[%r86+28], %f899;
	bar.sync 	0;
	ld.shared.f32 	%f900, [_ZZ18conv_128_128_28_28E15pad_temp_shared];
	ld.shared.f32 	%f901, [_ZZ18conv_128_128_28_28E15pad_temp_shared+8];
	ld.shared.f32 	%f902, [_ZZ18conv_128_128_28_28E15pad_temp_shared+16];
	ld.shared.f32 	%f903, [_ZZ18conv_128_128_28_28E15pad_temp_shared+24];
	ld.shared.f32 	%f904, [_ZZ18conv_128_128_28_28E15pad_temp_shared+32];
	ld.shared.f32 	%f905, [_ZZ18conv_128_128_28_28E15pad_temp_shared+40];
	ld.shared.f32 	%f906, [_ZZ18conv_128_128_28_28E15pad_temp_shared+48];
	ld.shared.f32 	%f907, [_ZZ18conv_128_128_28_28E15pad_temp_shared+56];
	ld.shared.f32 	%f908, [_ZZ18conv_128_128_28_28E15pad_temp_shared+64];
	ld.shared.f32 	%f909, [_ZZ18conv_128_128_28_28E15pad_temp_shared+72];
	ld.shared.f32 	%f910, [_ZZ18conv_128_128_28_28E15pad_temp_shared+80];
	ld.shared.f32 	%f911, [_ZZ18conv_128_128_28_28E15pad_temp_shared+88];
	ld.shared.f32 	%f912, [_ZZ18conv_128_128_28_28E15pad_temp_shared+96];
	ld.shared.f32 	%f913, [_ZZ18conv_128_128_28_28E15pad_temp_shared+104];
	ld.shared.f32 	%f914, [_ZZ18conv_128_128_28_28E15pad_temp_shared+4];
	ld.shared.f32 	%f915, [_ZZ18conv_128_128_28_28E15pad_temp_shared+12];
	ld.shared.f32 	%f916, [_ZZ18conv_128_128_28_28E15pad_temp_shared+20];
	ld.shared.f32 	%f917, [_ZZ18conv_128_128_28_28E15pad_temp_shared+28];
	ld.shared.f32 	%f918, [_ZZ18conv_128_128_28_28E15pad_temp_shared+36];
	ld.shared.f32 	%f919, [_ZZ18conv_128_128_28_28E15pad_temp_shared+44];
	ld.shared.f32 	%f920, [_ZZ18conv_128_128_28_28E15pad_temp_shared+52];
	ld.shared.f32 	%f921, [_ZZ18conv_128_128_28_28E15pad_temp_shared+60];
	ld.shared.f32 	%f922, [_ZZ18conv_128_128_28_28E15pad_temp_shared+68];
	ld.shared.f32 	%f923, [_ZZ18conv_128_128_28_28E15pad_temp_shared+76];
	ld.shared.f32 	%f924, [_ZZ18conv_128_128_28_28E15pad_temp_shared+84];
	ld.shared.f32 	%f925, [_ZZ18conv_128_128_28_28E15pad_temp_shared+92];
	ld.shared.f32 	%f926, [_ZZ18conv_128_128_28_28E15pad_temp_shared+100];
	ld.shared.f32 	%f927, [_ZZ18conv_128_128_28_28E15pad_temp_shared+108];
	ld.shared.f32 	%f928, [%r85+1024];
	ld.shared.f32 	%f929, [%r85];
	fma.rn.f32 	%f930, %f929, %f900, %f177;
	fma.rn.f32 	%f931, %f928, %f900, %f178;
	fma.rn.f32 	%f932, %f929, %f901, %f179;
	fma.rn.f32 	%f933, %f928, %f901, %f180;
	fma.rn.f32 	%f934, %f929, %f902, %f181;
	fma.rn.f32 	%f935, %f928, %f902, %f182;
	fma.rn.f32 	%f936, %f929, %f903, %f183;
	fma.rn.f32 	%f937, %f928, %f903, %f184;
	fma.rn.f32 	%f938, %f929, %f904, %f185;
	fma.rn.f32 	%f939, %f928, %f904, %f186;
	fma.rn.f32 	%f940, %f929, %f905, %f187;
	fma.rn.f32 	%f941, %f928, %f905, %f188;
	fma.rn.f32 	%f942, %f929, %f906, %f189;
	fma.rn.f32 	%f943, %f928, %f906, %f190;
	fma.rn.f32 	%f944, %f929, %f907, %f191;
	fma.rn.f32 	%f945, %f928, %f907, %f192;
	fma.rn.f32 	%f946, %f929, %f908, %f193;
	fma.rn.f32 	%f947, %f928, %f908, %f194;
	fma.rn.f32 	%f948, %f929, %f909, %f195;
	fma.rn.f32 	%f949, %f928, %f909, %f196;
	fma.rn.f32 	%f950, %f929, %f910, %f197;
	fma.rn.f32 	%f951, %f928, %f910, %f198;
	fma.rn.f32 	%f952, %f929, %f911, %f199;
	fma.rn.f32 	%f953, %f928, %f911, %f200;
	fma.rn.f32 	%f954, %f929, %f912, %f201;
	fma.rn.f32 	%f955, %f928, %f912, %f202;
	fma.rn.f32 	%f956, %f929, %f913, %f203;
	fma.rn.f32 	%f957, %f928, %f913, %f204;
	fma.rn.f32 	%f958, %f929, %f914, %f205;
	fma.rn.f32 	%f959, %f928, %f914, %f206;
	fma.rn.f32 	%f960, %f929, %f915, %f207;
	fma.rn.f32 	%f961, %f928, %f915, %f208;
	fma.rn.f32 	%f962, %f929, %f916, %f209;
	fma.rn.f32 	%f963, %f928, %f916, %f210;
	fma.rn.f32 	%f964, %f929, %f917, %f211;
	fma.rn.f32 	%f965, %f928, %f917, %f212;
	fma.rn.f32 	%f966, %f929, %f918, %f213;
	fma.rn.f32 	%f967, %f928, %f918, %f214;
	fma.rn.f32 	%f968, %f929, %f919, %f215;
	fma.rn.f32 	%f969, %f928, %f919, %f216;
	fma.rn.f32 	%f970, %f929, %f920, %f217;
	fma.rn.f32 	%f971, %f928, %f920, %f218;
	fma.rn.f32 	%f972, %f929, %f921, %f219;
	fma.rn.f32 	%f973, %f928, %f921, %f220;
	fma.rn.f32 	%f974, %f929, %f922, %f221;
	fma.rn.f32 	%f975, %f928, %f922, %f222;
	fma.rn.f32 	%f976, %f929, %f923, %f223;
	fma.rn.f32 	%f977, %f928, %f923, %f224;
	fma.rn.f32 	%f978, %f929, %f924, %f225;
	fma.rn.f32 	%f979, %f928, %f924, %f226;
	fma.rn.f32 	%f980, %f929, %f925, %f227;
	fma.rn.f32 	%f981, %f928, %f925, %f228;
	fma.rn.f32 	%f982, %f929, %f926, %f229;
	fma.rn.f32 	%f983, %f928, %f926, %f230;
	fma.rn.f32 	%f984, %f929, %f927, %f231;
	fma.rn.f32 	%f985, %f928, %f927, %f232;
	ld.shared.f32 	%f986, [_ZZ18conv_128_128_28_28E15pad_temp_shared+112];
	ld.shared.f32 	%f987, [_ZZ18conv_128_128_28_28E15pad_temp_shared+120];
	ld.shared.f32 	%f988, [_ZZ18conv_128_128_28_28E15pad_temp_shared+128];
	ld.shared.f32 	%f989, [_ZZ18conv_128_128_28_28E15pad_temp_shared+136];
	ld.shared.f32 	%f990, [_ZZ18conv_128_128_28_28E15pad_temp_shared+144];
	ld.shared.f32 	%f991, [_ZZ18conv_128_128_28_28E15pad_temp_shared+152];
	ld.shared.f32 	%f992, [_ZZ18conv_128_128_28_28E15pad_temp_shared+160];
	ld.shared.f32 	%f993, [_ZZ18conv_128_128_28_28E15pad_temp_shared+168];
	ld.shared.f32 	%f994, [_ZZ18conv_128_128_28_28E15pad_temp_shared+176];
	ld.shared.f32 	%f995, [_ZZ18conv_128_128_28_28E15pad_temp_shared+184];
	ld.shared.f32 	%f996, [_ZZ18conv_128_128_28_28E15pad_temp_shared+192];
	ld.shared.f32 	%f997, [_ZZ18conv_128_128_28_28E15pad_temp_shared+200];
	ld.shared.f32 	%f998, [_ZZ18conv_128_128_28_28E15pad_temp_shared+208];
	ld.shared.f32 	%f999, [_ZZ18conv_128_128_28_28E15pad_temp_shared+216];
	ld.shared.f32 	%f1000, [_ZZ18conv_128_128_28_28E15pad_temp_shared+116];
	ld.shared.f32 	%f1001, [_ZZ18conv_128_128_28_28E15pad_temp_shared+124];
	ld.shared.f32 	%f1002, [_ZZ18conv_128_128_28_28E15pad_temp_shared+132];
	ld.shared.f32 	%f1003, [_ZZ18conv_128_128_28_28E15pad_temp_shared+140];
	ld.shared.f32 	%f1004, [_ZZ18conv_128_128_28_28E15pad_temp_shared+148];
	ld.shared.f32 	%f1005, [_ZZ18conv_128_128_28_28E15pad_temp_shared+156];
	ld.shared.f32 	%f1006, [_ZZ18conv_128_128_28_28E15pad_temp_shared+164];
	ld.shared.f32 	%f1007, [_ZZ18conv_128_128_28_28E15pad_temp_shared+172];
	ld.shared.f32 	%f1008, [_ZZ18conv_128_128_28_28E15pad_temp_shared+180];
	ld.shared.f32 	%f1009, [_ZZ18conv_128_128_28_28E15pad_temp_shared+188];
	ld.shared.f32 	%f1010, [_ZZ18conv_128_128_28_28E15pad_temp_shared+196];
	ld.shared.f32 	%f1011, [_ZZ18conv_128_128_28_28E15pad_temp_shared+204];
	ld.shared.f32 	%f1012, [_ZZ18conv_128_128_28_28E15pad_temp_shared+212];
	ld.shared.f32 	%f1013, [_ZZ18conv_128_128_28_28E15pad_temp_shared+220];
	ld.shared.f32 	%f1014, [%r85+1028];
	ld.shared.f32 	%f1015, [%r85+4];
	fma.rn.f32 	%f1016, %f1015, %f986, %f930;
	fma.rn.f32 	%f1017, %f1014, %f986, %f931;
	fma.rn.f32 	%f1018, %f1015, %f987, %f932;
	fma.rn.f32 	%f1019, %f1014, %f987, %f933;
	fma.rn.f32 	%f1020, %f1015, %f988, %f934;
	fma.rn.f32 	%f1021, %f1014, %f988, %f935;
	fma.rn.f32 	%f1022, %f1015, %f989, %f936;
	fma.rn.f32 	%f1023, %f1014, %f989, %f937;
	fma.rn.f32 	%f1024, %f1015, %f990, %f938;
	fma.rn.f32 	%f1025, %f1014, %f990, %f939;
	fma.rn.f32 	%f1026, %f1015, %f991, %f940;
	fma.rn.f32 	%f1027, %f1014, %f991, %f941;
	fma.rn.f32 	%f1028, %f1015, %f992, %f942;
	fma.rn.f32 	%f1029, %f1014, %f992, %f943;
	fma.rn.f32 	%f1030, %f1015, %f993, %f944;
	fma.rn.f32 	%f1031, %f1014, %f993, %f945;
	fma.rn.f32 	%f1032, %f1015, %f994, %f946;
	fma.rn.f32 	%f1033, %f1014, %f994, %f947;
	fma.rn.f32 	%f1034, %f1015, %f995, %f948;
	fma.rn.f32 	%f1035, %f1014, %f995, %f949;
	fma.rn.f32 	%f1036, %f1015, %f996, %f950;
	fma.rn.f32 	%f1037, %f1014, %f996, %f951;
	fma.rn.f32 	%f1038, %f1015, %f997, %f952;
	fma.rn.f32 	%f1039, %f1014, %f997, %f953;
	fma.rn.f32 	%f1040, %f1015, %f998, %f954;
	fma.rn.f32 	%f1041, %f1014, %f998, %f955;
	fma.rn.f32 	%f1042, %f1015, %f999, %f956;
	fma.rn.f32 	%f1043, %f1014, %f999, %f957;
	fma.rn.f32 	%f1044, %f1015, %f1000, %f958;
	fma.rn.f32 	%f1045, %f1014, %f1000, %f959;
	fma.rn.f32 	%f1046, %f1015, %f1001, %f960;
	fma.rn.f32 	%f1047, %f1014, %f1001, %f961;
	fma.rn.f32 	%f1048, %f1015, %f1002, %f962;
	fma.rn.f32 	%f1049, %f1014, %f1002, %f963;
	fma.rn.f32 	%f1050, %f1015, %f1003, %f964;
	fma.rn.f32 	%f1051, %f1014, %f1003, %f965;
	fma.rn.f32 	%f1052, %f1015, %f1004, %f966;
	fma.rn.f32 	%f1053, %f1014, %f1004, %f967;
	fma.rn.f32 	%f1054, %f1015, %f1005, %f968;
	fma.rn.f32 	%f1055, %f1014, %f1005, %f969;
	fma.rn.f32 	%f1056, %f1015, %f1006, %f970;
	fma.rn.f32 	%f1057, %f1014, %f1006, %f971;
	fma.rn.f32 	%f1058, %f1015, %f1007, %f972;
	fma.rn.f32 	%f1059, %f1014, %f1007, %f973;
	fma.rn.f32 	%f1060, %f1015, %f1008, %f974;
	fma.rn.f32 	%f1061, %f1014, %f1008, %f975;
	fma.rn.f32 	%f1062, %f1015, %f1009, %f976;
	fma.rn.f32 	%f1063, %f1014, %f1009, %f977;
	fma.rn.f32 	%f1064, %f1015, %f1010, %f978;
	fma.rn.f32 	%f1065, %f1014, %f1010, %f979;
	fma.rn.f32 	%f1066, %f1015, %f1011, %f980;
	fma.rn.f32 	%f1067, %f1014, %f1011, %f981;
	fma.rn.f32 	%f1068, %f1015, %f1012, %f982;
	fma.rn.f32 	%f1069, %f1014, %f1012, %f983;
	fma.rn.f32 	%f1070, %f1015, %f1013, %f984;
	fma.rn.f32 	%f1071, %f1014, %f1013, %f985;
	ld.shared.f32 	%f1072, [_ZZ18conv_128_128_28_28E15pad_temp_shared+224];
	ld.shared.f32 	%f1073, [_ZZ18conv_128_128_28_28E15pad_temp_shared+232];
	ld.shared.f32 	%f1074, [_ZZ18conv_128_128_28_28E15pad_temp_shared+240];
	ld.shared.f32 	%f1075, [_ZZ18conv_128_128_28_28E15pad_temp_shared+248];
	ld.shared.f32 	%f1076, [_ZZ18conv_128_128_28_28E15pad_temp_shared+256];
	ld.shared.f32 	%f1077, [_ZZ18conv_128_128_28_28E15pad_temp_shared+264];
	ld.shared.f32 	%f1078, [_ZZ18conv_128_128_28_28E15pad_temp_shared+272];
	ld.shared.f32 	%f1079, [_ZZ18conv_128_128_28_28E15pad_temp_shared+280];
	ld.shared.f32 	%f1080, [_ZZ18conv_128_128_28_28E15pad_temp_shared+288];
	ld.shared.f32 	%f1081, [_ZZ18conv_128_128_28_28E15pad_temp_shared+296];
	ld.shared.f32 	%f1082, [_ZZ18conv_128_128_28_28E15pad_temp_shared+304];
	ld.shared.f32 	%f1083, [_ZZ18conv_128_128_28_28E15pad_temp_shared+312];
	ld.shared.f32 	%f1084, [_ZZ18conv_128_128_28_28E15pad_temp_shared+320];
	ld.shared.f32 	%f1085, [_ZZ18conv_128_128_28_28E15pad_temp_shared+328];
	ld.shared.f32 	%f1086, [_ZZ18conv_128_128_28_28E15pad_temp_shared+228];
	ld.shared.f32 	%f1087, [_ZZ18conv_128_128_28_28E15pad_temp_shared+236];
	ld.shared.f32 	%f1088, [_ZZ18conv_128_128_28_28E15pad_temp_shared+244];
	ld.shared.f32 	%f1089, [_ZZ18conv_128_128_28_28E15pad_temp_shared+252];
	ld.shared.f32 	%f1090, [_ZZ18conv_128_128_28_28E15pad_temp_shared+260];
	ld.shared.f32 	%f1091, [_ZZ18conv_128_128_28_28E15pad_temp_shared+268];
	ld.shared.f32 	%f1092, [_ZZ18conv_128_128_28_28E15pad_temp_shared+276];
	ld.shared.f32 	%f1093, [_ZZ18conv_128_128_28_28E15pad_temp_shared+284];
	ld.shared.f32 	%f1094, [_ZZ18conv_128_128_28_28E15pad_temp_shared+292];
	ld.shared.f32 	%f1095, [_ZZ18conv_128_128_28_28E15pad_temp_shared+300];
	ld.shared.f32 	%f1096, [_ZZ18conv_128_128_28_28E15pad_temp_shared+308];
	ld.shared.f32 	%f1097, [_ZZ18conv_128_128_28_28E15pad_temp_shared+316];
	ld.shared.f32 	%f1098, [_ZZ18conv_128_128_28_28E15pad_temp_shared+324];
	ld.shared.f32 	%f1099, [_ZZ18conv_128_128_28_28E15pad_temp_shared+332];
	ld.shared.f32 	%f1100, [%r85+1032];
	ld.shared.f32 	%f1101, [%r85+8];
	fma.rn.f32 	%f1102, %f1101, %f1072, %f1016;
	fma.rn.f32 	%f1103, %f1100, %f1072, %f1017;
	fma.rn.f32 	%f1104, %f1101, %f1073, %f1018;
	fma.rn.f32 	%f1105, %f1100, %f1073, %f1019;
	fma.rn.f32 	%f1106, %f1101, %f1074, %f1020;
	fma.rn.f32 	%f1107, %f1100, %f1074, %f1021;
	fma.rn.f32 	%f1108, %f1101, %f1075, %f1022;
	fma.rn.f32 	%f1109, %f1100, %f1075, %f1023;
	fma.rn.f32 	%f1110, %f1101, %f1076, %f1024;
	fma.rn.f32 	%f1111, %f1100, %f1076, %f1025;
	fma.rn.f32 	%f1112, %f1101, %f1077, %f1026;
	fma.rn.f32 	%f1113, %f1100, %f1077, %f1027;
	fma.rn.f32 	%f1114, %f1101, %f1078, %f1028;
	fma.rn.f32 	%f1115, %f1100, %f1078, %f1029;
	fma.rn.f32 	%f1116, %f1101, %f1079, %f1030;
	fma.rn.f32 	%f1117, %f1100, %f1079, %f1031;
	fma.rn.f32 	%f1118, %f1101, %f1080, %f1032;
	fma.rn.f32 	%f1119, %f1100, %f1080, %f1033;
	fma.rn.f32 	%f1120, %f1101, %f1081, %f1034;
	fma.rn.f32 	%f1121, %f1100, %f1081, %f1035;
	fma.rn.f32 	%f1122, %f1101, %f1082, %f1036;
	fma.rn.f32 	%f1123, %f1100, %f1082, %f1037;
	fma.rn.f32 	%f1124, %f1101, %f1083, %f1038;
	fma.rn.f32 	%f1125, %f1100, %f1083, %f1039;
	fma.rn.f32 	%f1126, %f1101, %f1084, %f1040;
	fma.rn.f32 	%f1127, %f1100, %f1084, %f1041;
	fma.rn.f32 	%f1128, %f1101, %f1085, %f1042;
	fma.rn.f32 	%f1129, %f1100, %f1085, %f1043;
	fma.rn.f32 	%f1130, %f1101, %f1086, %f1044;
	fma.rn.f32 	%f1131, %f1100, %f1086, %f1045;
	fma.rn.f32 	%f1132, %f1101, %f1087, %f1046;
	fma.rn.f32 	%f1133, %f1100, %f1087, %f1047;
	fma.rn.f32 	%f1134, %f1101, %f1088, %f1048;
	fma.rn.f32 	%f1135, %f1100, %f1088, %f1049;
	fma.rn.f32 	%f1136, %f1101, %f1089, %f1050;
	fma.rn.f32 	%f1137, %f1100, %f1089, %f1051;
	fma.rn.f32 	%f1138, %f1101, %f1090, %f1052;
	fma.rn.f32 	%f1139, %f1100, %f1090, %f1053;
	fma.rn.f32 	%f1140, %f1101, %f1091, %f1054;
	fma.rn.f32 	%f1141, %f1100, %f1091, %f1055;
	fma.rn.f32 	%f1142, %f1101, %f1092, %f1056;
	fma.rn.f32 	%f1143, %f1100, %f1092, %f1057;
	fma.rn.f32 	%f1144, %f1101, %f1093, %f1058;
	fma.rn.f32 	%f1145, %f1100, %f1093, %f1059;
	fma.rn.f32 	%f1146, %f1101, %f1094, %f1060;
	fma.rn.f32 	%f1147, %f1100, %f1094, %f1061;
	fma.rn.f32 	%f1148, %f1101, %f1095, %f1062;
	fma.rn.f32 	%f1149, %f1100, %f1095, %f1063;
	fma.rn.f32 	%f1150, %f1101, %f1096, %f1064;
	fma.rn.f32 	%f1151, %f1100, %f1096, %f1065;
	fma.rn.f32 	%f1152, %f1101, %f1097, %f1066;
	fma.rn.f32 	%f1153, %f1100, %f1097, %f1067;
	fma.rn.f32 	%f1154, %f1101, %f1098, %f1068;
	fma.rn.f32 	%f1155, %f1100, %f1098, %f1069;
	fma.rn.f32 	%f1156, %f1101, %f1099, %f1070;
	fma.rn.f32 	%f1157, %f1100, %f1099, %f1071;
	ld.shared.f32 	%f1158, [_ZZ18conv_128_128_28_28E15pad_temp_shared+336];
	ld.shared.f32 	%f1159, [_ZZ18conv_128_128_28_28E15pad_temp_shared+344];
	ld.shared.f32 	%f1160, [_ZZ18conv_128_128_28_28E15pad_temp_shared+352];
	ld.shared.f32 	%f1161, [_ZZ18conv_128_128_28_28E15pad_temp_shared+360];
	ld.shared.f32 	%f1162, [_ZZ18conv_128_128_28_28E15pad_temp_shared+368];
	ld.shared.f32 	%f1163, [_ZZ18conv_128_128_28_28E15pad_temp_shared+376];
	ld.shared.f32 	%f1164, [_ZZ18conv_128_128_28_28E15pad_temp_shared+384];
	ld.shared.f32 	%f1165, [_ZZ18conv_128_128_28_28E15pad_temp_shared+392];
	ld.shared.f32 	%f1166, [_ZZ18conv_128_128_28_28E15pad_temp_shared+400];
	ld.shared.f32 	%f1167, [_ZZ18conv_128_128_28_28E15pad_temp_shared+408];
	ld.shared.f32 	%f1168, [_ZZ18conv_128_128_28_28E15pad_temp_shared+416];
	ld.shared.f32 	%f1169, [_ZZ18conv_128_128_28_28E15pad_temp_shared+424];
	ld.shared.f32 	%f1170, [_ZZ18conv_128_128_28_28E15pad_temp_shared+432];
	ld.shared.f32 	%f1171, [_ZZ18conv_128_128_28_28E15pad_temp_shared+440];
	ld.shared.f32 	%f1172, [_ZZ18conv_128_128_28_28E15pad_temp_shared+340];
	ld.shared.f32 	%f1173, [_ZZ18conv_128_128_28_28E15pad_temp_shared+348];
	ld.shared.f32 	%f1174, [_ZZ18conv_128_128_28_28E15pad_temp_shared+356];
	ld.shared.f32 	%f1175, [_ZZ18conv_128_128_28_28E15pad_temp_shared+364];
	ld.shared.f32 	%f1176, [_ZZ18conv_128_128_28_28E15pad_temp_shared+372];
	ld.shared.f32 	%f1177, [_ZZ18conv_128_128_28_28E15pad_temp_shared+380];
	ld.shared.f32 	%f1178, [_ZZ18conv_128_128_28_28E15pad_temp_shared+388];
	ld.shared.f32 	%f1179, [_ZZ18conv_128_128_28_28E15pad_temp_shared+396];
	ld.shared.f32 	%f1180, [_ZZ18conv_128_128_28_28E15pad_temp_shared+404];
	ld.shared.f32 	%f1181, [_ZZ18conv_128_128_28_28E15pad_temp_shared+412];
	ld.shared.f32 	%f1182, [_ZZ18conv_128_128_28_28E15pad_temp_shared+420];
	ld.shared.f32 	%f1183, [_ZZ18conv_128_128_28_28E15pad_temp_shared+428];
	ld.shared.f32 	%f1184, [_ZZ18conv_128_128_28_28E15pad_temp_shared+436];
	ld.shared.f32 	%f1185, [_ZZ18conv_128_128_28_28E15pad_temp_shared+444];
	ld.shared.f32 	%f1186, [%r85+1036];
	ld.shared.f32 	%f1187, [%r85+12];
	fma.rn.f32 	%f1299, %f1187, %f1158, %f1102;
	fma.rn.f32 	%f1271, %f1186, %f1158, %f1103;
	fma.rn.f32 	%f1297, %f1187, %f1159, %f1104;
	fma.rn.f32 	%f1269, %f1186, %f1159, %f1105;
	fma.rn.f32 	%f1295, %f1187, %f1160, %f1106;
	fma.rn.f32 	%f1267, %f1186, %f1160, %f1107;
	fma.rn.f32 	%f1293, %f1187, %f1161, %f1108;
	fma.rn.f32 	%f1265, %f1186, %f1161, %f1109;
	fma.rn.f32 	%f1291, %f1187, %f1162, %f1110;
	fma.rn.f32 	%f1263, %f1186, %f1162, %f1111;
	fma.rn.f32 	%f1289, %f1187, %f1163, %f1112;
	fma.rn.f32 	%f1261, %f1186, %f1163, %f1113;
	fma.rn.f32 	%f1287, %f1187, %f1164, %f1114;
	fma.rn.f32 	%f1259, %f1186, %f1164, %f1115;
	fma.rn.f32 	%f1285, %f1187, %f1165, %f1116;
	fma.rn.f32 	%f1257, %f1186, %f1165, %f1117;
	fma.rn.f32 	%f1283, %f1187, %f1166, %f1118;
	fma.rn.f32 	%f1255, %f1186, %f1166, %f1119;
	fma.rn.f32 	%f1281, %f1187, %f1167, %f1120;
	fma.rn.f32 	%f1253, %f1186, %f1167, %f1121;
	fma.rn.f32 	%f1279, %f1187, %f1168, %f1122;
	fma.rn.f32 	%f1251, %f1186, %f1168, %f1123;
	fma.rn.f32 	%f1277, %f1187, %f1169, %f1124;
	fma.rn.f32 	%f1249, %f1186, %f1169, %f1125;
	fma.rn.f32 	%f1275, %f1187, %f1170, %f1126;
	fma.rn.f32 	%f1247, %f1186, %f1170, %f1127;
	fma.rn.f32 	%f1273, %f1187, %f1171, %f1128;
	fma.rn.f32 	%f1245, %f1186, %f1171, %f1129;
	fma.rn.f32 	%f1298, %f1187, %f1172, %f1130;
	fma.rn.f32 	%f1270, %f1186, %f1172, %f1131;
	fma.rn.f32 	%f1296, %f1187, %f1173, %f1132;
	fma.rn.f32 	%f1268, %f1186, %f1173, %f1133;
	fma.rn.f32 	%f1294, %f1187, %f1174, %f1134;
	fma.rn.f32 	%f1266, %f1186, %f1174, %f1135;
	fma.rn.f32 	%f1292, %f1187, %f1175, %f1136;
	fma.rn.f32 	%f1264, %f1186, %f1175, %f1137;
	fma.rn.f32 	%f1290, %f1187, %f1176, %f1138;
	fma.rn.f32 	%f1262, %f1186, %f1176, %f1139;
	fma.rn.f32 	%f1288, %f1187, %f1177, %f1140;
	fma.rn.f32 	%f1260, %f1186, %f1177, %f1141;
	fma.rn.f32 	%f1286, %f1187, %f1178, %f1142;
	fma.rn.f32 	%f1258, %f1186, %f1178, %f1143;
	fma.rn.f32 	%f1284, %f1187, %f1179, %f1144;
	fma.rn.f32 	%f1256, %f1186, %f1179, %f1145;
	fma.rn.f32 	%f1282, %f1187, %f1180, %f1146;
	fma.rn.f32 	%f1254, %f1186, %f1180, %f1147;
	fma.rn.f32 	%f1280, %f1187, %f1181, %f1148;
	fma.rn.f32 	%f1252, %f1186, %f1181, %f1149;
	fma.rn.f32 	%f1278, %f1187, %f1182, %f1150;
	fma.rn.f32 	%f1250, %f1186, %f1182, %f1151;
	fma.rn.f32 	%f1276, %f1187, %f1183, %f1152;
	fma.rn.f32 	%f1248, %f1186, %f1183, %f1153;
	fma.rn.f32 	%f1274, %f1187, %f1184, %f1154;
	fma.rn.f32 	%f1246, %f1186, %f1184, %f1155;
	fma.rn.f32 	%f1272, %f1187, %f1185, %f1156;
	fma.rn.f32 	%f1244, %f1186, %f1185, %f1157;
	add.s32 	%r91, %r91, 1;
	setp.ne.s32 	%p13, %r91, 3;
	@%p13 bra 	$L__BB10_2;
	add.s32 	%r90, %r90, 1;
	setp.ne.s32 	%p14, %r90, 32;
	@%p14 bra 	$L__BB10_1;
	ld.param.u64 	%rd43, [conv_128_128_28_28_param_2];
	cvta.to.global.u64 	%rd31, %rd43;
	mov.u32 	%r87, %ctaid.y;
	mul.lo.s32 	%r88, %r87, 28;
	mad.lo.s32 	%r89, %r13, 784, %r88;
	mul.wide.u32 	%rd32, %r89, 4;
	add.s64 	%rd33, %rd31, %rd32;
	st.global.f32 	[%rd33], %f1299;
	st.global.f32 	[%rd33+200704], %f1271;
	st.global.f32 	[%rd33+8], %f1297;
	st.global.f32 	[%rd33+200712], %f1269;
	st.global.f32 	[%rd33+16], %f1295;
	st.global.f32 	[%rd33+200720], %f1267;
	st.global.f32 	[%rd33+24], %f1293;
	st.global.f32 	[%rd33+200728], %f1265;
	st.global.f32 	[%rd33+32], %f1291;
	st.global.f32 	[%rd33+200736], %f1263;
	st.global.f32 	[%rd33+40], %f1289;
	st.global.f32 	[%rd33+200744], %f1261;
	st.global.f32 	[%rd33+48], %f1287;
	st.global.f32 	[%rd33+200752], %f1259;
	st.global.f32 	[%rd33+56], %f1285;
	st.global.f32 	[%rd33+200760], %f1257;
	st.global.f32 	[%rd33+64], %f1283;
	st.global.f32 	[%rd33+200768], %f1255;
	st.global.f32 	[%rd33+72], %f1281;
	st.global.f32 	[%rd33+200776], %f1253;
	st.global.f32 	[%rd33+80], %f1279;
	st.global.f32 	[%rd33+200784], %f1251;
	st.global.f32 	[%rd33+88], %f1277;
	st.global.f32 	[%rd33+200792], %f1249;
	st.global.f32 	[%rd33+96], %f1275;
	st.global.f32 	[%rd33+200800], %f1247;
	st.global.f32 	[%rd33+104], %f1273;
	st.global.f32 	[%rd33+200808], %f1245;
	st.global.f32 	[%rd33+4], %f1298;
	st.global.f32 	[%rd33+200708], %f1270;
	st.global.f32 	[%rd33+12], %f1296;
	st.global.f32 	[%rd33+200716], %f1268;
	st.global.f32 	[%rd33+20], %f1294;
	st.global.f32 	[%rd33+200724], %f1266;
	st.global.f32 	[%rd33+28], %f1292;
	st.global.f32 	[%rd33+200732], %f1264;
	st.global.f32 	[%rd33+36], %f1290;
	st.global.f32 	[%rd33+200740], %f1262;
	st.global.f32 	[%rd33+44], %f1288;
	st.global.f32 	[%rd33+200748], %f1260;
	st.global.f32 	[%rd33+52], %f1286;
	st.global.f32 	[%rd33+200756], %f1258;
	st.global.f32 	[%rd33+60], %f1284;
	st.global.f32 	[%rd33+200764], %f1256;
	st.global.f32 	[%rd33+68], %f1282;
	st.global.f32 	[%rd33+200772], %f1254;
	st.global.f32 	[%rd33+76], %f1280;
	st.global.f32 	[%rd33+200780], %f1252;
	st.global.f32 	[%rd33+84], %f1278;
	st.global.f32 	[%rd33+200788], %f1250;
	st.global.f32 	[%rd33+92], %f1276;
	st.global.f32 	[%rd33+200796], %f1248;
	st.global.f32 	[%rd33+100], %f1274;
	st.global.f32 	[%rd33+200804], %f1246;
	st.global.f32 	[%rd33+108], %f1272;
	st.global.f32 	[%rd33+200812], %f1244;
	ret;

}
	// .globl	conv_196_160_28_28
.visible .entry conv_196_160_28_28(
	.param .u64 .ptr .align 1 conv_196_160_28_28_param_0,
	.param .u64 .ptr .align 1 conv_196_160_28_28_param_1,
	.param .u64 .ptr .align 1 conv_196_160_28_28_param_2
)
{
	.reg .pred 	%p<172>;
	.reg .b16 	%rs<234>;
	.reg .b32 	%r<248>;
	.reg .b32 	%f<212>;
	.reg .b64 	%rd<46>;
	// demoted variable
	.shared .align 4 .b8 _ZZ18conv_196_160_28_28E15pad_temp_shared[5760];
	// demoted variable
	.shared .align 4 .b8 _ZZ18conv_196_160_28_28E13kernel_shared[8064];
	mov.u32 	%r97, %tid.y;
	mul.lo.s32 	%r98, %r97, 5;
	mov.u32 	%r99, %tid.z;
	mov.u32 	%r100, %ctaid.x;
	cvt.u16.u32 	%rs20, %r99;
	mul.lo.s16 	%rs21, %rs20, 206;
	mul.hi.u16 	%rs22, %rs21, 21846;
	cvt.u32.u16 	%r101, %rs22;
	add.s32 	%r1, %r98, %r101;
	cvt.u16.u32 	%rs23, %r1;
	mul.hi.u16 	%rs24, %rs23, -30583;
	shr.u16 	%rs25, %rs24, 4;
	mul.lo.s16 	%rs26, %rs25, 30;
	sub.s16 	%rs27, %rs23, %rs26;
	add.s16 	%rs1, %rs27, -29;
	mul.lo.s16 	%rs28, %rs22, 3;
	sub.s16 	%rs29, %rs21, %rs28;
	cvt.u32.u16 	%r102, %rs29;
	or.b32  	%r2, %r100, %r102;
	add.s32 	%r3, %r100, %r102;
	mul.lo.s16 	%rs30, %rs25, 784;
	or.b16  	%rs31, %rs29, %rs30;
	mad.lo.s16 	%rs32, %rs27, 28, %rs31;
	cvt.u32.u16 	%r4, %rs32;
	or.b16  	%rs33, %rs21, 1;
	mul.hi.u16 	%rs34, %rs33, 21846;
	cvt.u32.u16 	%r103, %rs34;
	add.s32 	%r5, %r98, %r103;
	cvt.u16.u32 	%rs35, %r5;
	mul.hi.u16 	%rs36, %rs35, -30583;
	shr.u16 	%rs37, %rs36, 4;
	mul.lo.s16 	%rs38, %rs37, 30;
	sub.s16 	%rs39, %rs35, %rs38;
	add.s16 	%rs2, %rs39, -29;
	mul.lo.s16 	%rs40, %rs34, 3;
	sub.s16 	%rs41, %rs33, %rs40;
	cvt.u32.u16 	%r104, %rs41;
	or.b32  	%r6, %r100, %r104;
	add.s32 	%r7, %r100, %r104;
	mul.lo.s16 	%rs42, %rs37, 784;
	or.b16  	%rs43, %rs41, %rs42;
	mad.lo.s16 	%rs44, %rs39, 28, %rs43;
	cvt.u32.u16 	%r8, %rs44;
	add.s16 	%rs45, %rs21, 2;
	mul.hi.u16 	%rs46, %rs45, 21846;
	cvt.u32.u16 	%r105, %rs46;
	add.s32 	%r9, %r98, %r105;
	cvt.u16.u32 	%rs47, %r9;
	mul.hi.u16 	%rs48, %rs47, -30583;
	shr.u16 	%rs49, %rs48, 4;
	mul.lo.s16 	%rs50, %rs49, 30;
	sub.s16 	%rs51, %rs47, %rs50;
	add.s16 	%rs3, %rs51, -29;
	mul.lo.s16 	%rs52, %rs46, 3;
	sub.s16 	%rs53, %rs45, %rs52;
	cvt.u32.u16 	%r106, %rs53;
	or.b32  	%r10, %r100, %r106;
	add.s32 	%r11, %r100, %r106;
	mul.lo.s16 	%rs54, %rs49, 784;
	or.b16  	%rs55, %rs53, %rs54;
	mad.lo.s16 	%rs56, %rs51, 28, %rs55;
	cvt.u32.u16 	%r12, %rs56;
	add.s16 	%rs57, %rs21, 3;
	mul.hi.u16 	%rs58, %rs57, 21846;
	cvt.u32.u16 	%r107, %rs58;
	add.s32 	%r13, %r98, %r107;
	cvt.u16.u32 	%rs59, %r13;
	mul.hi.u16 	%rs60, %rs59, -30583;
	shr.u16 	%rs61, %rs60, 4;
	mul.lo.s16 	%rs62, %rs61, 30;
	sub.s16 	%rs63, %rs59, %rs62;
	add.s16 	%rs4, %rs63, -29;
	mul.lo.s16 	%rs64, %rs58, 3;
	sub.s16 	%rs65, %rs57, %rs64;
	cvt.u32.u16 	%r108, %rs65;
	or.b32  	%r14, %r100, %r108;
	add.s32 	%r15, %r100, %r108;
	mul.lo.s16 	%rs66, %rs61, 784;
	or.b16  	%rs67, %rs65, %rs66;
	mad.lo.s16 	%rs68, %rs63, 28, %rs67;
	cvt.u32.u16 	%r16, %rs68;
	add.s16 	%rs69, %rs21, 4;
	mul.hi.u16 	%rs70, %rs69, 21846;
	cvt.u32.u16 	%r109, %rs70;
	add.s32 	%r17, %r98, %r109;
	cvt.u16.u32 	%rs71, %r17;
	mul.hi.u16 	%rs72, %rs71, -30583;
	shr.u16 	%rs73, %rs72, 4;
	mul.lo.s16 	%rs74, %rs73, 30;
	sub.s16 	%rs75, %rs71, %rs74;
	add.s16 	%rs5, %rs75, -29;
	mul.lo.s16 	%rs76, %rs70, 3;
	sub.s16 	%rs77, %rs69, %rs76;
	cvt.u32.u16 	%r110, %rs77;
	or.b32  	%r18, %r100, %r110;
	add.s32 	%r19, %r100, %r110;
	mul.lo.s16 	%rs78, %rs73, 784;
	or.b16  	%rs79, %rs77, %rs78;
	mad.lo.s16 	%rs80, %rs75, 28, %rs79;
	cvt.u32.u16 	%r20, %rs80;
	add.s16 	%rs81, %rs21, 5;
	mul.hi.u16 	%rs82, %rs81, 21846;
	cvt.u32.u16 	%r111, %rs82;
	add.s32 	%r21, %r98, %r111;
	cvt.u16.u32 	%rs83, %r21;
	mul.hi.u16 	%rs84, %rs83, -30583;
	shr.u16 	%rs85, %rs84, 4;
	mul.lo.s16 	%rs86, %rs85, 30;
	sub.s16 	%rs87, %rs83, %rs86;
	add.s16 	%rs6, %rs87, -29;
	mul.lo.s16 	%rs88, %rs82, 3;
	sub.s16 	%rs89, %rs81, %rs88;
	cvt.u32.u16 	%r112, %rs89;
	or.b32  	%r22, %r100, %r112;
	add.s32 	%r23, %r100, %r112;
	mul.lo.s16 	%rs90, %rs85, 784;
	or.b16  	%rs91, %rs89, %rs90;
	mad.lo.s16 	%rs92, %rs87, 28, %rs91;
	cvt.u32.u16 	%r24, %rs92;
	add.s16 	%rs93, %rs21, 6;
	mul.hi.u16 	%rs94, %rs93, 21846;
	cvt.u32.u16 	%r113, %rs94;
	add.s32 	%r25, %r98, %r113;
	cvt.u16.u32 	%rs95, %r25;
	mul.hi.u16 	%rs96, %rs95, -30583;
	shr.u16 	%rs97, %rs96, 4;
	mul.lo.s16 	%rs98, %rs97, 30;
	sub.s16 	%rs99, %rs95, %rs98;
	add.s16 	%rs7, %rs99, -29;
	mul.lo.s16 	%rs100, %rs94, 3;
	sub.s16 	%rs101, %rs93, %rs100;
	cvt.u32.u16 	%r114, %rs101;
	or.b32  	%r26, %r100, %r114;
	add.s32 	%r27, %r100, %r114;
	mul.lo.s16 	%rs102, %rs97, 784;
	or.b16  	%rs103, %rs101, %rs102;
	mad.lo.s16 	%rs104, %rs99, 28, %rs103;
	cvt.u32.u16 	%r28, %rs104;
	add.s16 	%rs105, %rs21, 7;
	mul.hi.u16 	%rs106, %rs105, 21846;
	cvt.u32.u16 	%r115, %rs106;
	add.s32 	%r29, %r98, %r115;
	cvt.u16.u32 	%rs107, %r29;
	mul.hi.u16 	%rs108, %rs107, -30583;
	shr.u16 	%rs109, %rs108, 4;
	mul.lo.s16 	%rs110, %rs109, 30;
	sub.s16 	%rs111, %rs107, %rs110;
	add.s16 	%rs8, %rs111, -29;
	mul.lo.s16 	%rs112, %rs106, 3;
	sub.s16 	%rs113, %rs105, %rs112;
	cvt.u32.u16 	%r116, %rs113;
	or.b32  	%r30, %r100, %r116;
	add.s32 	%r31, %r100, %r116;
	mul.lo.s16 	%rs114, %rs109, 784;
	or.b16  	%rs115, %rs113, %rs114;
	mad.lo.s16 	%rs116, %rs111, 28, %rs115;
	cvt.u32.u16 	%r32, %rs116;
	add.s16 	%rs117, %rs21, 8;
	mul.hi.u16 	%rs118, %rs117, 21846;
	cvt.u32.u16 	%r117, %rs118;
	add.s32 	%r33, %r98, %r117;
	cvt.u16.u32 	%rs119, %r33;
	mul.hi.u16 	%rs120, %rs119, -30583;
	shr.u16 	%rs121, %rs120, 4;
	mul.lo.s16 	%rs122, %rs121, 30;
	sub.s16 	%rs123, %rs119, %rs122;
	add.s16 	%rs9, %rs123, -29;
	mul.lo.s16 	%rs124, %rs118, 3;
	sub.s16 	%rs125, %rs117, %rs124;
	cvt.u32.u16 	%r118, %rs125;
	or.b32  	%r34, %r100, %r118;
	add.s32 	%r35, %r100, %r118;
	mul.lo.s16 	%rs126, %rs121, 784;
	or.b16  	%rs127, %rs125, %rs126;
	mad.lo.s16 	%rs128, %rs123, 28, %rs127;
	cvt.u32.u16 	%r36, %rs128;
	add.s16 	%rs129, %rs21, 9;
	mul.hi.u16 	%rs130, %rs129, 21846;
	cvt.u32.u16 	%r119, %rs130;
	add.s32 	%r37, %r98, %r119;
	cvt.u16.u32 	%rs131, %r37;
	mul.hi.u16 	%rs132, %rs131, -30583;
	shr.u16 	%rs133, %rs132, 4;
	mul.lo.s16 	%rs134, %rs133, 30;
	sub.s16 	%rs135, %rs131, %rs134;
	add.s16 	%rs10, %rs135, -29;
	mul.lo.s16 	%rs136, %rs130, 3;
	sub.s16 	%rs137, %rs129, %rs136;
	cvt.u32.u16 	%r120, %rs137;
	or.b32  	%r38, %r100, %r120;
	add.s32 	%r39, %r100, %r120;
	mul.lo.s16 	%rs138, %rs133, 784;
	or.b16  	%rs139, %rs137, %rs138;
	mad.lo.s16 	%rs140, %rs135, 28, %rs139;
	cvt.u32.u16 	%r40, %rs140;
	add.s16 	%rs141, %rs21, 10;
	mul.hi.u16 	%rs142, %rs141, 21846;
	cvt.u32.u16 	%r121, %rs142;
	add.s32 	%r41, %r98, %r121;
	cvt.u16.u32 	%rs143, %r41;
	mul.hi.u16 	%rs144, %rs143, -30583;
	shr.u16 	%rs145, %rs144, 4;
	mul.lo.s16 	%rs146, %rs145, 30;
	sub.s16 	%rs147, %rs143, %rs146;
	add.s16 	%rs11, %rs147, -29;
	mul.lo.s16 	%rs148, %rs142, 3;
	sub.s16 	%rs149, %rs141, %rs148;
	cvt.u32.u16 	%r122, %rs149;
	or.b32  	%r42, %r100, %r122;
	add.s32 	%r43, %r100, %r122;
	mul.lo.s16 	%rs150, %rs145, 784;
	or.b16  	%rs151, %rs149, %rs150;
	mad.lo.s16 	%rs152, %rs147, 28, %rs151;
	cvt.u32.u16 	%r44, %rs152;
	add.s16 	%rs153, %rs21, 11;
	mul.hi.u16 	%rs154, %rs153, 21846;
	cvt.u32.u16 	%r123, %rs154;
	add.s32 	%r45, %r98, %r123;
	cvt.u16.u32 	%rs155, %r45;
	mul.hi.u16 	%rs156, %rs155, -30583;
	shr.u16 	%rs157, %rs156, 4;
	mul.lo.s16 	%rs158, %rs157, 30;
	sub.s16 	%rs159, %rs155, %rs158;
	add.s16 	%rs12, %rs159, -29;
	mul.lo.s16 	%rs160, %rs154, 3;
	sub.s16 	%rs161, %rs153, %rs160;
	cvt.u32.u16 	%r124, %rs161;
	or.b32  	%r46, %r100, %r124;
	add.s32 	%r47, %r100, %r124;
	mul.lo.s16 	%rs162, %rs157, 784;
	or.b16  	%rs163, %rs161, %rs162;
	mad.lo.s16 	%rs164, %rs159, 28, %rs163;
	cvt.u32.u16 	%r48, %rs164;
	add.s16 	%rs165, %rs21, 12;
	mul.hi.u16 	%rs166, %rs165, 21846;
	cvt.u32.u16 	%r125, %rs166;
	add.s32 	%r49, %r98, %r125;
	cvt.u16.u32 	%rs167, %r49;
	mul.hi.u16 	%rs168, %rs167, -30583;
	shr.u16 	%rs169, %rs168, 4;
	mul.lo.s16 	%rs170, %rs169, 30;
	sub.s16 	%rs171, %rs167, %rs170;
	add.s16 	%rs13, %rs171, -29;
	mul.lo.s16 	%rs172, %rs166, 3;
	sub.s16 	%rs173, %rs165, %rs172;
	cvt.u32.u16 	%r126, %rs173;
	or.b32  	%r50, %r100, %r126;
	add.s32 	%r51, %r100, %r126;
	mul.lo.s16 	%rs174, %rs169, 784;
	or.b16  	%rs175, %rs173, %rs174;
	mad.lo.s16 	%rs176, %rs171, 28, %rs175;
	cvt.u32.u16 	%r52, %rs176;
	add.s16 	%rs177, %rs21, 13;
	mul.hi.u16 	%rs178, %rs177, 21846;
	cvt.u32.u16 	%r127, %rs178;
	add.s32 	%r53, %r98, %r127;
	cvt.u16.u32 	%rs179, %r53;
	mul.hi.u16 	%rs180, %rs179, -30583;
	shr.u16 	%rs181, %rs180, 4;
	mul.lo.s16 	%rs182, %rs181, 30;
	sub.s16 	%rs183, %rs179, %rs182;
	add.s16 	%rs14, %rs183, -29;
	mul.lo.s16 	%rs184, %rs178, 3;
	sub.s16 	%rs185, %rs177, %rs184;
	cvt.u32.u16 	%r128, %rs185;
	or.b32  	%r54, %r100, %r128;
	add.s32 	%r55, %r100, %r128;
	mul.lo.s16 	%rs186, %rs181, 784;
	or.b16  	%rs187, %rs185, %rs186;
	mad.lo.s16 	%rs188, %rs183, 28, %rs187;
	cvt.u32.u16 	%r56, %rs188;
	add.s16 	%rs189, %rs21, 14;
	mul.hi.u16 	%rs190, %rs189, 21846;
	cvt.u32.u16 	%r129, %rs190;
	add.s32 	%r57, %r98, %r129;
	cvt.u16.u32 	%rs191, %r57;
	mul.hi.u16 	%rs192, %rs191, -30583;
	shr.u16 	%rs193, %rs192, 4;
	mul.lo.s16 	%rs194, %rs193, 30;
	sub.s16 	%rs195, %rs191, %rs194;
	add.s16 	%rs15, %rs195, -29;
	mul.lo.s16 	%rs196, %rs190, 3;
	sub.s16 	%rs197, %rs189, %rs196;
	cvt.u32.u16 	%r130, %rs197;
	or.b32  	%r58, %r100, %r130;
	add.s32 	%r59, %r100, %r130;
	mul.lo.s16 	%rs198, %rs193, 784;
	or.b16  	%rs199, %rs197, %rs198;
	mad.lo.s16 	%rs200, %rs195, 28, %rs199;
	cvt.u32.u16 	%r60, %rs200;
	mov.b32 	%r241, 0;
	mov.f32 	%f189, 0f00000000;
	mov.f32 	%f190, %f189;
	mov.f32 	%f191, %f189;
	mov.f32 	%f192, %f189;
$L__BB11_1:
	ld.param.u64 	%rd43, [conv_196_160_28_28_param_0];
	cvta.to.global.u64 	%rd1, %rd43;
	mov.u32 	%r131, %tid.z;
	mov.u32 	%r132, %tid.y;
	mul.lo.s32 	%r133, %r132, 15;
	mad.lo.s32 	%r134, %r131, 206, %r133;
	shl.b32 	%r135, %r134, 2;
	mov.u32 	%r136, _ZZ18conv_196_160_28_28E15pad_temp_shared;
	add.s32 	%r64, %r136, %r135;
	setp.gt.u32 	%p1, %r132, 13;
	setp.gt.u32 	%p2, %r134, 1439;
	setp.gt.u32 	%p3, %r1, 479;
	bar.sync 	0;
	mov.u32 	%r137, %ctaid.x;
	mad.lo.s32 	%r138, %r241, 12544, %r137;
	add.s32 	%r65, %r138, -29;
	or.pred  	%p4, %p3, %p2;
	or.pred  	%p5, %p4, %p1;
	@%p5 bra 	$L__BB11_5;
	setp.gt.u32 	%p6, %r3, 28;
	setp.eq.s32 	%p7, %r2, 0;
	setp.lt.u16 	%p8, %rs1, -28;
	or.pred  	%p9, %p8, %p7;
	or.pred  	%p10, %p9, %p6;
	mov.f32 	%f193, 0f00000000;
	@%p10 bra 	$L__BB11_4;
	add.s32 	%r141, %r65, %r4;
	mul.wide.s32 	%rd6, %r141, 4;
	add.s64 	%rd7, %rd1, %rd6;
	ld.global.nc.f32 	%f193, [%rd7];
$L__BB11_4:
	st.shared.f32 	[%r64], %f193;
$L__BB11_5:
	setp.gt.u32 	%p11, %r134, 1438;
	setp.gt.u32 	%p12, %r5, 479;
	setp.gt.u32 	%p13, %r132, 13;
	or.pred  	%p14, %p12, %p11;
	or.pred  	%p15, %p14, %p13;
	@%p15 bra 	$L__BB11_9;
	setp.gt.u32 	%p16, %r7, 28;
	setp.eq.s32 	%p17, %r6, 0;
	setp.lt.u16 	%p18, %rs2, -28;
	or.pred  	%p19, %p18, %p17;
	or.pred  	%p20, %p19, %p16;
	mov.f32 	%f194, 0f00000000;
	@%p20 bra 	$L__BB11_8;
	add.s32 	%r144, %r65, %r8;
	mul.wide.s32 	%rd8, %r144, 4;
	add.s64 	%rd9, %rd1, %rd8;
	ld.global.nc.f32 	%f194, [%rd9];
$L__BB11_8:
	st.shared.f32 	[%r64+4], %f194;
$L__BB11_9:
	setp.gt.u32 	%p21, %r134, 1437;
	setp.gt.u32 	%p22, %r9, 479;
	setp.gt.u32 	%p23, %r132, 13;
	or.pred  	%p24, %p22, %p21;
	or.pred  	%p25, %p24, %p23;
	@%p25 bra 	$L__BB11_13;
	setp.gt.u32 	%p26, %r11, 28;
	setp.eq.s32 	%p27, %r10, 0;
	setp.lt.u16 	%p28, %rs3, -28;
	or.pred  	%p29, %p28, %p27;
	or.pred  	%p30, %p29, %p26;
	mov.f32 	%f195, 0f00000000;
	@%p30 bra 	$L__BB11_12;
	add.s32 	%r147, %r65, %r12;
	mul.wide.s32 	%rd10, %r147, 4;
	add.s64 	%rd11, %rd1, %rd10;
	ld.global.nc.f32 	%f195, [%rd11];
$L__BB11_12:
	st.shared.f32 	[%r64+8], %f195;
$L__BB11_13:
	setp.gt.u32 	%p31, %r134, 1436;
	setp.gt.u32 	%p32, %r13, 479;
	setp.gt.u32 	%p33, %r132, 13;
	or.pred  	%p34, %p32, %p31;
	or.pred  	%p35, %p34, %p33;
	@%p35 bra 	$L__BB11_17;
	setp.gt.u32 	%p36, %r15, 28;
	setp.eq.s32 	%p37, %r14, 0;
	setp.lt.u16 	%p38, %rs4, -28;
	or.pred  	%p39, %p38, %p37;
	or.pred  	%p40, %p39, %p36;
	mov.f32 	%f196, 0f00000000;
	@%p40 bra 	$L__BB11_16;
	add.s32 	%r150, %r65, %r16;
	mul.wide.s32 	%rd12, %r150, 4;
	add.s64 	%rd13, %rd1, %rd12;
	ld.global.nc.f32 	%f196, [%rd13];
$L__BB11_16:
	st.shared.f32 	[%r64+12], %f196;
$L__BB11_17:
	setp.gt.u32 	%p41, %r134, 1435;
	setp.gt.u32 	%p42, %r17, 479;
	setp.gt.u32 	%p43, %r132, 13;
	or.pred  	%p44, %p42, %p41;
	or.pred  	%p45, %p44, %p43;
	@%p45 bra 	$L__BB11_21;
	setp.gt.u32 	%p46, %r19, 28;
	setp.eq.s32 	%p47, %r18, 0;
	setp.lt.u16 	%p48, %rs5, -28;
	or.pred  	%p49, %p48, %p47;
	or.pred  	%p50, %p49, %p46;
	mov.f32 	%f197, 0f00000000;
	@%p50 bra 	$L__BB11_20;
	add.s32 	%r153, %r65, %r20;
	mul.wide.s32 	%rd14, %r153, 4;
	add.s64 	%rd15, %rd1, %rd14;
	ld.global.nc.f32 	%f197, [%rd15];
$L__BB11_20:
	st.shared.f32 	[%r64+16], %f197;
$L__BB11_21:
	setp.gt.u32 	%p51, %r134, 1434;
	setp.gt.u32 	%p52, %r21, 479;
	setp.gt.u32 	%p53, %r132, 13;
	or.pred  	%p54, %p52, %p51;
	or.pred  	%p55, %p54, %p53;
	@%p55 bra 	$L__BB11_25;
	setp.gt.u32 	%p56, %r23, 28;
	setp.eq.s32 	%p57, %r22, 0;
	setp.lt.u16 	%p58, %rs6, -28;
	or.pred  	%p59, %p58, %p57;
	or.pred  	%p60, %p59, %p56;
	mov.f32 	%f198, 0f00000000;
	@%p60 bra 	$L__BB11_24;
	add.s32 	%r156, %r65, %r24;
	mul.wide.s32 	%rd16, %r156, 4;
	add.s64 	%rd17, %rd1, %rd16;
	ld.global.nc.f32 	%f198, [%rd17];
$L__BB11_24:
	st.shared.f32 	[%r64+20], %f198;
$L__BB11_25:
	setp.gt.u32 	%p61, %r134, 1433;
	setp.gt.u32 	%p62, %r25, 479;
	setp.gt.u32 	%p63, %r132, 13;
	or.pred  	%p64, %p62, %p61;
	or.pred  	%p65, %p64, %p63;
	@%p65 bra 	$L__BB11_29;
	setp.gt.u32 	%p66, %r27, 28;
	setp.eq.s32 	%p67, %r26, 0;
	setp.lt.u16 	%p68, %rs7, -28;
	or.pred  	%p69, %p68, %p67;
	or.pred  	%p70, %p69, %p66;
	mov.f32 	%f199, 0f00000000;
	@%p70 bra 	$L__BB11_28;
	add.s32 	%r159, %r65, %r28;
	mul.wide.s32 	%rd18, %r159, 4;
	add.s64 	%rd19, %rd1, %rd18;
	ld.global.nc.f32 	%f199, [%rd19];
$L__BB11_28:
	st.shared.f32 	[%r64+24], %f199;
$L__BB11_29:
	setp.gt.u32 	%p71, %r134, 1432;
	setp.gt.u32 	%p72, %r29, 479;
	setp.gt.u32 	%p73, %r132, 13;
	or.pred  	%p74, %p72, %p71;
	or.pred  	%p75, %p74, %p73;
	@%p75 bra 	$L__BB11_33;
	setp.gt.u32 	%p76, %r31, 28;
	setp.eq.s32 	%p77, %r30, 0;
	setp.lt.u16 	%p78, %rs8, -28;
	or.pred  	%p79, %p78, %p77;
	or.pred  	%p80, %p79, %p76;
	mov.f32 	%f200, 0f00000000;
	@%p80 bra 	$L__BB11_32;
	add.s32 	%r162, %r65, %r32;
	mul.wide.s32 	%rd20, %r162, 4;
	add.s64 	%rd21, %rd1, %rd20;
	ld.global.nc.f32 	%f200, [%rd21];
$L__BB11_32:
	st.shared.f32 	[%r64+28], %f200;
$L__BB11_33:
	setp.gt.u32 	%p81, %r134, 1431;
	setp.gt.u32 	%p82, %r33, 479;
	setp.gt.u32 	%p83, %r132, 13;
	or.pred  	%p84, %p82, %p81;
	or.pred  	%p85, %p84, %p83;
	@%p85 bra 	$L__BB11_37;
	setp.gt.u32 	%p86, %r35, 28;
	setp.eq.s32 	%p87, %r34, 0;
	setp.lt.u16 	%p88, %rs9, -28;
	or.pred  	%p89, %p88, %p87;
	or.pred  	%p90, %p89, %p86;
	mov.f32 	%f201, 0f00000000;
	@%p90 bra 	$L__BB11_36;
	add.s32 	%r165, %r65, %r36;
	mul.wide.s32 	%rd22, %r165, 4;
	add.s64 	%rd23, %rd1, %rd22;
	ld.global.nc.f32 	%f201, [%rd23];
$L__BB11_36:
	st.shared.f32 	[%r64+32], %f201;
$L__BB11_37:
	setp.gt.u32 	%p91, %r134, 1430;
	setp.gt.u32 	%p92, %r37, 479;
	setp.gt.u32 	%p93, %r132, 13;
	or.pred  	%p94, %p92, %p91;
	or.pred  	%p95, %p94, %p93;
	@%p95 bra 	$L__BB11_41;
	setp.gt.u32 	%p96, %r39, 28;
	setp.eq.s32 	%p97, %r38, 0;
	setp.lt.u16 	%p98, %rs10, -28;
	or.pred  	%p99, %p98, %p97;
	or.pred  	%p100, %p99, %p96;
	mov.f32 	%f202, 0f00000000;
	@%p100 bra 	$L__BB11_40;
	add.s32 	%r168, %r65, %r40;
	mul.wide.s32 	%rd24, %r168, 4;
	add.s64 	%rd25, %rd1, %rd24;
	ld.global.nc.f32 	%f202, [%rd25];
$L__BB11_40:
	st.shared.f32 	[%r64+36], %f202;
$L__BB11_41:
	setp.gt.u32 	%p101, %r134, 1429;
	setp.gt.u32 	%p102, %r41, 479;
	setp.gt.u32 	%p103, %r132, 13;
	or.pred  	%p104, %p102, %p101;
	or.pred  	%p105, %p104, %p103;
	@%p105 bra 	$L__BB11_45;
	setp.gt.u32 	%p106, %r43, 28;
	setp.eq.s32 	%p107, %r42, 0;
	setp.lt.u16 	%p108, %rs11, -28;
	or.pred  	%p109, %p108, %p107;
	or.pred  	%p110, %p109, %p106;
	mov.f32 	%f203, 0f00000000;
	@%p110 bra 	$L__BB11_44;
	add.s32 	%r171, %r65, %r44;
	mul.wide.s32 	%rd26, %r171, 4;
	add.s64 	%rd27, %rd1, %rd26;
	ld.global.nc.f32 	%f203, [%rd27];
$L__BB11_44:
	st.shared.f32 	[%r64+40], %f203;
$L__BB11_45:
	setp.gt.u32 	%p111, %r132, 12;
	setp.gt.u32 	%p112, %r134, 1428;
	setp.gt.u32 	%p113, %r45, 479;
	or.pred  	%p114, %p113, %p112;
	or.pred  	%p115, %p114, %p111;
	@%p115 bra 	$L__BB11_49;
	setp.gt.u32 	%p116, %r47, 28;
	setp.eq.s32 	%p117, %r46, 0;
	setp.lt.u16 	%p118, %rs12, -28;
	or.pred  	%p119, %p118, %p117;
	or.pred  	%p120, %p119, %p116;
	mov.f32 	%f204, 0f00000000;
	@%p120 bra 	$L__BB11_48;
	add.s32 	%r174, %r65, %r48;
	mul.wide.s32 	%rd28, %r174, 4;
	add.s64 	%rd29, %rd1, %rd28;
	ld.global.nc.f32 	%f204, [%rd29];
$L__BB11_48:
	st.shared.f32 	[%r64+44], %f204;
$L__BB11_49:
	setp.gt.u32 	%p121, %r134, 1427;
	setp.gt.u32 	%p122, %r49, 479;
	setp.gt.u32 	%p123, %r132, 12;
	or.pred  	%p124, %p122, %p121;
	or.pred  	%p125, %p124, %p123;
	@%p125 bra 	$L__BB11_53;
	setp.gt.u32 	%p126, %r51, 28;
	setp.eq.s32 	%p127, %r50, 0;
	setp.lt.u16 	%p128, %rs13, -28;
	or.pred  	%p129, %p128, %p127;
	or.pred  	%p130, %p129, %p126;
	mov.f32 	%f205, 0f00000000;
	@%p130 bra 	$L__BB11_52;
	add.s32 	%r177, %r65, %r52;
	mul.wide.s32 	%rd30, %r177, 4;
	add.s64 	%rd31, %rd1, %rd30;
	ld.global.nc.f32 	%f205, [%rd31];
$L__BB11_52:
	st.shared.f32 	[%r64+48], %f205;
$L__BB11_53:
	setp.gt.u32 	%p131, %r134, 1426;
	setp.gt.u32 	%p132, %r53, 479;
	setp.gt.u32 	%p133, %r132, 12;
	or.pred  	%p134, %p132, %p131;
	or.pred  	%p135, %p134, %p133;
	@%p135 bra 	$L__BB11_57;
	setp.gt.u32 	%p136, %r55, 28;
	setp.eq.s32 	%p137, %r54, 0;
	setp.lt.u16 	%p138, %rs14, -28;
	or.pred  	%p139, %p138, %p137;
	or.pred  	%p140, %p139, %p136;
	mov.f32 	%f206, 0f00000000;
	@%p140 bra 	$L__BB11_56;
	add.s32 	%r180, %r65, %r56;
	mul.wide.s32 	%rd32, %r180, 4;
	add.s64 	%rd33, %rd1, %rd32;
	ld.global.nc.f32 	%f206, [%rd33];
$L__BB11_56:
	st.shared.f32 	[%r64+52], %f206;
$L__BB11_57:
	setp.gt.u32 	%p141, %r134, 1425;
	setp.gt.u32 	%p142, %r57, 479;
	setp.gt.u32 	%p143, %r132, 12;
	or.pred  	%p144, %p142, %p141;
	or.pred  	%p145, %p144, %p143;
	@%p145 bra 	$L__BB11_61;
	setp.gt.u32 	%p146, %r59, 28;
	setp.eq.s32 	%p147, %r58, 0;
	setp.lt.u16 	%p148, %rs15, -28;
	or.pred  	%p149, %p148, %p147;
	or.pred  	%p150, %p149, %p146;
	mov.f32 	%f207, 0f00000000;
	@%p150 bra 	$L__BB11_60;
	add.s32 	%r183, %r65, %r60;
	mul.wide.s32 	%rd34, %r183, 4;
	add.s64 	%rd35, %rd1, %rd34;
	ld.global.nc.f32 	%f207, [%rd35];
$L__BB11_60:
	st.shared.f32 	[%r64+56], %f207;
$L__BB11_61:
	mul.lo.s32 	%r186, %r132, 84;
	mad.lo.s32 	%r187, %r131, 1152, %r186;
	mov.u32 	%r188, _ZZ18conv_196_160_28_28E13kernel_shared;
	add.s32 	%r189, %r187, %r188;
	add.s32 	%r246, %r189, 4;
	mul.lo.s32 	%r245, %r132, 21;
	mad.lo.s32 	%r244, %r131, 288, %r245;
	mov.u32 	%r70, %ctaid.z;
	mul.lo.s32 	%r190, %r131, 2880;
	mad.lo.s32 	%r191, %r70, 20160, %r190;
	mad.lo.s32 	%r71, %r241, 144, %r191;
	mov.b32 	%r243, -20;
	mov.b32 	%r242, 4;
$L__BB11_62:
	ld.param.u64 	%rd44, [conv_196_160_28_28_param_1];
	mul.lo.s32 	%r77, %r132, 7;
	mad.lo.s32 	%r78, %r131, 96, %r77;
	cvta.to.global.u64 	%rd2, %rd44;
	shl.b32 	%r79, %r131, 5;
	shl.b32 	%r80, %r131, 1;
	mad.lo.s32 	%r81, %r70, 14, %r80;
	add.s32 	%r82, %r243, 21;
	cvt.u16.u32 	%rs201, %r82;
	add.s16 	%rs16, %rs201, -1;
	mul.lo.s16 	%rs202, %rs16, 171;
	shr.u16 	%rs203, %rs202, 9;
	cvt.u32.u16 	%r83, %rs203;
	add.s32 	%r193, %r77, %r83;
	cvt.u16.u32 	%rs17, %r193;
	mul.hi.u16 	%rs204, %rs17, -21845;
	shr.u16 	%rs205, %rs204, 5;
	cvt.u32.u16 	%r84, %rs205;
	add.s32 	%r194, %r80, %r84;
	setp.gt.u32 	%p151, %r194, 13;
	@%p151 bra 	$L__BB11_66;
	shr.u16 	%rs207, %rs204, 1;
	cvt.u32.u16 	%r195, %rs207;
	add.s32 	%r196, %r79, %r195;
	setp.gt.u32 	%p152, %r196, 223;
	add.s32 	%r198, %r78, %r83;
	setp.gt.u32 	%p153, %r198, 671;
	or.pred  	%p154, %p152, %p153;
	@%p154 bra 	$L__BB11_66;
	setp.gt.u32 	%p155, %r244, 2015;
	setp.gt.u32 	%p156, %r245, 287;
	or.pred  	%p157, %p155, %p156;
	add.s32 	%r199, %r81, %r84;
	setp.gt.u32 	%p158, %r199, 195;
	or.pred  	%p159, %p157, %p158;
	@%p159 bra 	$L__BB11_66;
	mul.lo.s16 	%rs210, %rs205, 48;
	sub.s16 	%rs211, %rs17, %rs210;
	mul.lo.s16 	%rs212, %rs211, 3;
	cvt.u32.u16 	%r201, %rs212;
	and.b16  	%rs213, %rs16, 255;
	mul.lo.s16 	%rs214, %rs213, 171;
	shr.u16 	%rs215, %rs214, 9;
	mul.lo.s16 	%rs216, %rs215, 3;
	sub.s16 	%rs217, %rs16, %rs216;
	cvt.u32.u16 	%r202, %rs217;
	and.b32  	%r203, %r202, 255;
	add.s32 	%r204, %r71, %r203;
	mad.lo.s32 	%r205, %r84, 1440, %r204;
	add.s32 	%r206, %r205, %r201;
	mul.wide.u32 	%rd36, %r206, 4;
	add.s64 	%rd37, %rd2, %rd36;
	ld.global.nc.f32 	%f59, [%rd37];
	st.shared.f32 	[%r246+-4], %f59;
$L__BB11_66:
	setp.eq.s32 	%p160, %r242, 84;
	@%p160 bra 	$L__BB11_72;
	mul.lo.s16 	%rs218, %rs201, 171;
	shr.u16 	%rs219, %rs218, 9;
	cvt.u32.u16 	%r85, %rs219;
	add.s32 	%r207, %r77, %r85;
	cvt.u16.u32 	%rs19, %r207;
	mul.hi.u16 	%rs220, %rs19, -21845;
	shr.u16 	%rs221, %rs220, 5;
	cvt.u32.u16 	%r86, %rs221;
	add.s32 	%r208, %r80, %r86;
	setp.gt.u32 	%p161, %r208, 13;
	@%p161 bra 	$L__BB11_71;
	shr.u16 	%rs223, %rs220, 1;
	cvt.u32.u16 	%r209, %rs223;
	add.s32 	%r210, %r79, %r209;
	setp.gt.u32 	%p162, %r210, 223;
	add.s32 	%r212, %r78, %r85;
	setp.gt.u32 	%p163, %r212, 671;
	or.pred  	%p164, %p162, %p163;
	@%p164 bra 	$L__BB11_71;
	add.s32 	%r213, %r244, 1;
	setp.gt.u32 	%p165, %r213, 2015;
	add.s32 	%r214, %r245, 1;
	setp.gt.u32 	%p166, %r214, 287;
	or.pred  	%p167, %p165, %p166;
	add.s32 	%r215, %r81, %r86;
	setp.gt.u32 	%p168, %r215, 195;
	or.pred  	%p169, %p167, %p168;
	@%p169 bra 	$L__BB11_71;
	mul.lo.s16 	%rs226, %rs221, 48;
	sub.s16 	%rs227, %rs19, %rs226;
	mul.lo.s16 	%rs228, %rs227, 3;
	cvt.u32.u16 	%r217, %rs228;
	and.b16  	%rs229, %rs201, 255;
	mul.lo.s16 	%rs230, %rs229, 171;
	shr.u16 	%rs231, %rs230, 9;
	mul.lo.s16 	%rs232, %rs231, 3;
	sub.s16 	%rs233, %rs201, %rs232;
	cvt.u32.u16 	%r218, %rs233;
	and.b32  	%r219, %r218, 255;
	add.s32 	%r220, %r71, %r219;
	mad.lo.s32 	%r221, %r86, 1440, %r220;
	add.s32 	%r222, %r221, %r217;
	mul.wide.u32 	%rd38, %r222, 4;
	add.s64 	%rd39, %rd2, %rd38;
	ld.global.nc.f32 	%f60, [%rd39];
	st.shared.f32 	[%r246], %f60;
$L__BB11_71:
	add.s32 	%r246, %r246, 8;
	add.s32 	%r245, %r245, 2;
	add.s32 	%r244, %r244, 2;
	add.s32 	%r243, %r243, 2;
	add.s32 	%r242, %r242, 8;
	bra.uni 	$L__BB11_62;
$L__BB11_72:
	bar.sync 	0;
	mov.b32 	%r247, 0;
$L__BB11_73:
	mov.u32 	%r93, %tid.y;
	mul.lo.s32 	%r224, %r93, 6;
	mad.lo.s32 	%r225, %r247, 180, %r224;
	shl.b32 	%r226, %r225, 2;
	mov.u32 	%r227, _ZZ18conv_196_160_28_28E15pad_temp_shared;
	add.s32 	%r228, %r227, %r226;
	ld.shared.f32 	%f61, [%r228];
	ld.shared.f32 	%f62, [%r228+4];
	ld.shared.f32 	%f63, [%r228+8];
	ld.shared.f32 	%f64, [%r228+12];
	ld.shared.f32 	%f65, [%r228+16];
	ld.shared.f32 	%f66, [%r228+20];
	ld.shared.f32 	%f67, [%r228+24];
	ld.shared.f32 	%f68, [%r228+28];
	ld.shared.f32 	%f69, [%r228+32];
	ld.shared.f32 	%f70, [%r228+36];
	ld.shared.f32 	%f71, [%r228+40];
	ld.shared.f32 	%f72, [%r228+44];
	ld.shared.f32 	%f73, [%r228+360];
	ld.shared.f32 	%f74, [%r228+364];
	ld.shared.f32 	%f75, [%r228+368];
	ld.shared.f32 	%f76, [%r228+372];
	ld.shared.f32 	%f77, [%r228+376];
	ld.shared.f32 	%f78, [%r228+380];
	ld.shared.f32 	%f79, [%r228+384];
	ld.shared.f32 	%f80, [%r228+388];
	ld.shared.f32 	%f81, [%r228+392];
	ld.shared.f32 	%f82, [%r228+396];
	ld.shared.f32 	%f83, [%r228+400];
	ld.shared.f32 	%f84, [%r228+404];
	mov.u32 	%r229, %tid.z;
	mul.lo.s32 	%r230, %r229, 288;
	mad.lo.s32 	%r231, %r247, 18, %r230;
	shl.b32 	%r232, %r231, 2;
	mov.u32 	%r233, _ZZ18conv_196_160_28_28E13kernel_shared;
	add.s32 	%r234, %r233, %r232;
	ld.shared.f32 	%f85, [%r234];
	ld.shared.f32 	%f86, [%r234+4];
	ld.shared.f32 	%f87, [%r234+8];
	ld.shared.f32 	%f88, [%r234+12];
	ld.shared.f32 	%f89, [%r234+16];
	ld.shared.f32 	%f90, [%r234+20];
	ld.shared.f32 	%f91, [%r234+24];
	ld.shared.f32 	%f92, [%r234+28];
	ld.shared.f32 	%f93, [%r234+32];
	ld.shared.f32 	%f94, [%r234+36];
	ld.shared.f32 	%f95, [%r234+40];
	ld.shared.f32 	%f96, [%r234+44];
	ld.shared.f32 	%f97, [%r234+48];
	ld.shared.f32 	%f98, [%r234+52];
	ld.shared.f32 	%f99, [%r234+56];
	ld.shared.f32 	%f100, [%r234+60];
	ld.shared.f32 	%f101, [%r234+64];
	ld.shared.f32 	%f102, [%r234+68];
	ld.shared.f32 	%f103, [%r234+576];
	ld.shared.f32 	%f104, [%r234+580];
	ld.shared.f32 	%f105, [%r234+584];
	ld.shared.f32 	%f106, [%r234+588];
	ld.shared.f32 	%f107, [%r234+592];
	ld.shared.f32 	%f108, [%r234+596];
	ld.shared.f32 	%f109, [%r234+600];
	ld.shared.f32 	%f110, [%r234+604];
	ld.shared.f32 	%f111, [%r234+608];
	ld.shared.f32 	%f112, [%r234+612];
	ld.shared.f32 	%f113, [%r234+616];
	ld.shared.f32 	%f114, [%r234+620];
	ld.shared.f32 	%f115, [%r234+624];
	ld.shared.f32 	%f116, [%r234+628];
	ld.shared.f32 	%f117, [%r234+632];
	ld.shared.f32 	%f118, [%r234+636];
	ld.shared.f32 	%f119, [%r234+640];
	ld.shared.f32 	%f120, [%r234+644];
	fma.rn.f32 	%f121, %f61, %f85, %f189;
	fma.rn.f32 	%f122, %f64, %f85, %f190;
	fma.rn.f32 	%f123, %f61, %f103, %f191;
	fma.rn.f32 	%f124, %f64, %f103, %f192;
	fma.rn.f32 	%f125, %f62, %f86, %f121;
	fma.rn.f32 	%f126, %f65, %f86, %f122;
	fma.rn.f32 	%f127, %f62, %f104, %f123;
	fma.rn.f32 	%f128, %f65, %f104, %f124;
	fma.rn.f32 	%f129, %f63, %f87, %f125;
	fma.rn.f32 	%f130, %f66, %f87, %f126;
	fma.rn.f32 	%f131, %f63, %f105, %f127;
	fma.rn.f32 	%f132, %f66, %f105, %f128;
	fma.rn.f32 	%f133, %f64, %f88, %f129;
	fma.rn.f32 	%f134, %f67, %f88, %f130;
	fma.rn.f32 	%f135, %f64, %f106, %f131;
	fma.rn.f32 	%f136, %f67, %f106, %f132;
	fma.rn.f32 	%f137, %f65, %f89, %f133;
	fma.rn.f32 	%f138, %f68, %f89, %f134;
	fma.rn.f32 	%f139, %f65, %f107, %f135;
	fma.rn.f32 	%f140, %f68, %f107, %f136;
	fma.rn.f32 	%f141, %f66, %f90, %f137;
	fma.rn.f32 	%f142, %f69, %f90, %f138;
	fma.rn.f32 	%f143, %f66, %f108, %f139;
	fma.rn.f32 	%f144, %f69, %f108, %f140;
	fma.rn.f32 	%f145, %f67, %f91, %f141;
	fma.rn.f32 	%f146, %f70, %f91, %f142;
	fma.rn.f32 	%f147, %f67, %f109, %f143;
	fma.rn.f32 	%f148, %f70, %f109, %f144;
	fma.rn.f32 	%f149, %f68, %f92, %f145;
	fma.rn.f32 	%f150, %f71, %f92, %f146;
	fma.rn.f32 	%f151, %f68, %f110, %f147;
	fma.rn.f32 	%f152, %f71, %f110, %f148;
	fma.rn.f32 	%f153, %f69, %f93, %f149;
	fma.rn.f32 	%f154, %f72, %f93, %f150;
	fma.rn.f32 	%f155, %f69, %f111, %f151;
	fma.rn.f32 	%f156, %f72, %f111, %f152;
	fma.rn.f32 	%f157, %f73, %f94, %f153;
	fma.rn.f32 	%f158, %f76, %f94, %f154;
	fma.rn.f32 	%f159, %f73, %f112, %f155;
	fma.rn.f32 	%f160, %f76, %f112, %f156;
	fma.rn.f32 	%f161, %f74, %f95, %f157;
	fma.rn.f32 	%f162, %f77, %f95, %f158;
	fma.rn.f32 	%f163, %f74, %f113, %f159;
	fma.rn.f32 	%f164, %f77, %f113, %f160;
	fma.rn.f32 	%f165, %f75, %f96, %f161;
	fma.rn.f32 	%f166, %f78, %f96, %f162;
	fma.rn.f32 	%f167, %f75, %f114, %f163;
	fma.rn.f32 	%f168, %f78, %f114, %f164;
	fma.rn.f32 	%f169, %f76, %f97, %f165;
	fma.rn.f32 	%f170, %f79, %f97, %f166;
	fma.rn.f32 	%f171, %f76, %f115, %f167;
	fma.rn.f32 	%f172, %f79, %f115, %f168;
	fma.rn.f32 	%f173, %f77, %f98, %f169;
	fma.rn.f32 	%f174, %f80, %f98, %f170;
	fma.rn.f32 	%f175, %f77, %f116, %f171;
	fma.rn.f32 	%f176, %f80, %f116, %f172;
	fma.rn.f32 	%f177, %f78, %f99, %f173;
	fma.rn.f32 	%f178, %f81, %f99, %f174;
	fma.rn.f32 	%f179, %f78, %f117, %f175;
	fma.rn.f32 	%f180, %f81, %f117, %f176;
	fma.rn.f32 	%f181, %f79, %f100, %f177;
	fma.rn.f32 	%f182, %f82, %f100, %f178;
	fma.rn.f32 	%f183, %f79, %f118, %f179;
	fma.rn.f32 	%f184, %f82, %f118, %f180;
	fma.rn.f32 	%f185, %f80, %f101, %f181;
	fma.rn.f32 	%f186, %f83, %f101, %f182;
	fma.rn.f32 	%f187, %f80, %f119, %f183;
	fma.rn.f32 	%f188, %f83, %f119, %f184;
	fma.rn.f32 	%f189, %f81, %f102, %f185;
	fma.rn.f32 	%f190, %f84, %f102, %f186;
	fma.rn.f32 	%f191, %f81, %f120, %f187;
	fma.rn.f32 	%f192, %f84, %f120, %f188;
	add.s32 	%r247, %r247, 1;
	setp.ne.s32 	%p170, %r247, 8;
	@%p170 bra 	$L__BB11_73;
	add.s32 	%r241, %r241, 1;
	setp.ne.s32 	%p171, %r241, 10;
	@%p171 bra 	$L__BB11_1;
	ld.param.u64 	%rd45, [conv_196_160_28_28_param_2];
	cvta.to.global.u64 	%rd40, %rd45;
	mov.u32 	%r235, %ctaid.z;
	mov.u32 	%r237, %ctaid.x;
	mad.lo.s32 	%r238, %r229, 1568, %r237;
	mad.lo.s32 	%r239, %r235, 10976, %r238;
	mad.lo.s32 	%r240, %r93, 56, %r239;
	mul.wide.u32 	%rd41, %r240, 4;
	add.s64 	%rd42, %rd40, %rd41;
	st.global.f32 	[%rd42], %f189;
	st.global.f32 	[%rd42+112], %f190;
	st.global.f32 	[%rd42+3136], %f191;
	st.global.f32 	[%rd42+3248], %f192;
	ret;

}
	// .globl	conv_196_160_14_14
.visible .entry conv_196_160_14_14(
	.param .u64 .ptr .align 1 conv_196_160_14_14_param_0,
	.param .u64 .ptr .align 1 conv_196_160_14_14_param_1,
	.param .u64 .ptr .align 1 conv_196_160_14_14_param_2
)
{
	.reg .pred 	%p<46>;
	.reg .b16 	%rs<64>;
	.reg .b32 	%r<124>;
	.reg .b32 	%f<325>;
	.reg .b64 	%rd<23>;
	// demoted variable
	.shared .align 4 .b8 _ZZ18conv_196_160_14_14E15pad_temp_shared[1152];
	// demoted variable
	.shared .align 4 .b8 _ZZ18conv_196_160_14_14E13kernel_shared[14112];
	ld.param.u64 	%rd4, [conv_196_160_14_14_param_0];
	ld.param.u64 	%rd5, [conv_196_160_14_14_param_1];
	ld.param.u64 	%rd3, [conv_196_160_14_14_param_2];
	cvta.to.global.u64 	%rd1, %rd5;
	cvta.to.global.u64 	%rd2, %rd4;
	mov.u32 	%r1, %tid.z;
	mov.u32 	%r20, %ctaid.y;
	shl.b32 	%r21, %r20, 1;
	cvt.u16.u32 	%rs1, %r1;
	mul.lo.s16 	%rs2, %rs1, 43;
	shr.u16 	%rs3, %rs2, 8;
	mul.lo.s16 	%rs4, %rs3, 6;
	sub.s16 	%rs5, %rs1, %rs4;
	mul.lo.s16 	%rs6, %rs5, 6;
	and.b16  	%rs7, %rs6, 254;
	mul.lo.s16 	%rs8, %rs7, 57;
	shr.u16 	%rs9, %rs8, 9;
	cvt.u32.u16 	%r22, %rs9;
	or.b32  	%r23, %r21, %r22;
	setp.eq.s32 	%p7, %r23, 0;
	add.s32 	%r24, %r21, %r22;
	setp.gt.u32 	%p8, %r24, 14;
	mov.u32 	%r26, %ctaid.x;
	mul.lo.s32 	%r2, %r26, 7;
	mul.lo.s16 	%rs10, %rs1, 6;
	mul.hi.u16 	%rs11, %rs10, 7282;
	mul.lo.s16 	%rs12, %rs11, 9;
	sub.s16 	%rs13, %rs10, %rs12;
	cvt.u32.u16 	%r27, %rs13;
	or.b32  	%r28, %r2, %r27;
	setp.eq.s32 	%p9, %r28, 0;
	or.pred  	%p10, %p7, %p9;
	add.s32 	%r30, %r2, %r27;
	setp.gt.u32 	%p11, %r30, 14;
	mul.lo.s32 	%r3, %r20, 28;
	add.s32 	%r32, %r3, -15;
	mov.b32 	%r33, {%rs3, %rs9};
	mov.b32 	%r34, 3780;
	dp2a.lo.u32.u32 	%r35, %r33, %r34, %r27;
	add.s32 	%r36, %r35, %r2;
	add.s32 	%r4, %r36, %r32;
	mov.u32 	%r37, _ZZ18conv_196_160_14_14E15pad_temp_shared;
	mad.lo.s32 	%r5, %r1, 24, %r37;
	or.b16  	%rs14, %rs10, 1;
	mul.hi.u16 	%rs15, %rs14, 1821;
	mul.lo.s16 	%rs16, %rs15, 36;
	sub.s16 	%rs17, %rs14, %rs16;
	mul.lo.s16 	%rs18, %rs17, 57;
	shr.u16 	%rs19, %rs18, 9;
	cvt.u32.u16 	%r38, %rs19;
	or.b32  	%r39, %r21, %r38;
	setp.eq.s32 	%p12, %r39, 0;
	add.s32 	%r40, %r21, %r38;
	setp.gt.u32 	%p13, %r40, 14;
	mul.hi.u16 	%rs20, %rs14, 7282;
	mul.lo.s16 	%rs21, %rs20, 9;
	sub.s16 	%rs22, %rs14, %rs21;
	cvt.u32.u16 	%r42, %rs22;
	or.b32  	%r43, %r2, %r42;
	setp.eq.s32 	%p14, %r43, 0;
	or.pred  	%p15, %p12, %p14;
	add.s32 	%r45, %r2, %r42;
	setp.gt.u32 	%p16, %r45, 14;
	mul.lo.s16 	%rs23, %rs15, 196;
	cvt.u32.u16 	%r47, %rs23;
	mul.wide.u16 	%r48, %rs19, 14;
	add.s32 	%r49, %r45, %r32;
	add.s32 	%r50, %r49, %r47;
	add.s32 	%r6, %r50, %r48;
	add.s16 	%rs24, %rs10, 2;
	mul.hi.u16 	%rs25, %rs24, 1821;
	mul.lo.s16 	%rs26, %rs25, 36;
	sub.s16 	%rs27, %rs24, %rs26;
	mul.lo.s16 	%rs28, %rs27, 57;
	shr.u16 	%rs29, %rs28, 9;
	cvt.u32.u16 	%r51, %rs29;
	or.b32  	%r52, %r21, %r51;
	setp.eq.s32 	%p17, %r52, 0;
	add.s32 	%r53, %r21, %r51;
	setp.gt.u32 	%p18, %r53, 14;
	mul.hi.u16 	%rs30, %rs24, 7282;
	mul.lo.s16 	%rs31, %rs30, 9;
	sub.s16 	%rs32, %rs24, %rs31;
	cvt.u32.u16 	%r55, %rs32;
	or.b32  	%r56, %r2, %r55;
	setp.eq.s32 	%p19, %r56, 0;
	or.pred  	%p20, %p17, %p19;
	add.s32 	%r58, %r2, %r55;
	setp.gt.u32 	%p21, %r58, 14;
	mul.lo.s16 	%rs33, %rs25, 196;
	cvt.u32.u16 	%r60, %rs33;
	mul.wide.u16 	%r61, %rs29, 14;
	add.s32 	%r62, %r58, %r32;
	add.s32 	%r63, %r62, %r60;
	add.s32 	%r7, %r63, %r61;
	add.s16 	%rs34, %rs10, 3;
	mul.hi.u16 	%rs35, %rs34, 1821;
	mul.lo.s16 	%rs36, %rs35, 36;
	sub.s16 	%rs37, %rs34, %rs36;
	mul.lo.s16 	%rs38, %rs37, 57;
	shr.u16 	%rs39, %rs38, 9;
	cvt.u32.u16 	%r64, %rs39;
	or.b32  	%r65, %r21, %r64;
	setp.eq.s32 	%p22, %r65, 0;
	add.s32 	%r66, %r21, %r64;
	setp.gt.u32 	%p23, %r66, 14;
	mul.hi.u16 	%rs40, %rs34, 7282;
	mul.lo.s16 	%rs41, %rs40, 9;
	sub.s16 	%rs42, %rs34, %rs41;
	cvt.u32.u16 	%r68, %rs42;
	or.b32  	%r69, %r2, %r68;
	setp.eq.s32 	%p24, %r69, 0;
	or.pred  	%p25, %p22, %p24;
	add.s32 	%r71, %r2, %r68;
	setp.gt.u32 	%p26, %r71, 14;
	mul.lo.s16 	%rs43, %rs35, 196;
	cvt.u32.u16 	%r73, %rs43;
	mul.wide.u16 	%r74, %rs39, 14;
	add.s32 	%r75, %r71, %r32;
	add.s32 	%r76, %r75, %r73;
	add.s32 	%r8, %r76, %r74;
	add.s16 	%rs44, %rs10, 4;
	mul.hi.u16 	%rs45, %rs44, 1821;
	mul.lo.s16 	%rs46, %rs45, 36;
	sub.s16 	%rs47, %rs44, %rs46;
	mul.lo.s16 	%rs48, %rs47, 57;
	shr.u16 	%rs49, %rs48, 9;
	cvt.u32.u16 	%r77, %rs49;
	or.b32  	%r78, %r21, %r77;
	setp.eq.s32 	%p27, %r78, 0;
	add.s32 	%r79, %r21, %r77;
	setp.gt.u32 	%p28, %r79, 14;
	mul.hi.u16 	%rs50, %rs44, 7282;
	mul.lo.s16 	%rs51, %rs50, 9;
	sub.s16 	%rs52, %rs44, %rs51;
	cvt.u32.u16 	%r81, %rs52;
	or.b32  	%r82, %r2, %r81;
	setp.eq.s32 	%p29, %r82, 0;
	or.pred  	%p30, %p27, %p29;
	add.s32 	%r84, %r2, %r81;
	setp.gt.u32 	%p31, %r84, 14;
	mul.lo.s16 	%rs53, %rs45, 196;
	cvt.u32.u16 	%r86, %rs53;
	mul.wide.u16 	%r87, %rs49, 14;
	add.s32 	%r88, %r84, %r32;
	add.s32 	%r89, %r88, %r86;
	add.s32 	%r9, %r89, %r87;
	add.s16 	%rs54, %rs10, 5;
	mul.hi.u16 	%rs55, %rs54, 1821;
	mul.lo.s16 	%rs56, %rs55, 36;
	sub.s16 	%rs57, %rs54, %rs56;
	mul.lo.s16 	%rs58, %rs57, 57;
	shr.u16 	%rs59, %rs58, 9;
	cvt.u32.u16 	%r90, %rs59;
	or.b32  	%r91, %r21, %r90;
	setp.eq.s32 	%p32, %r91, 0;
	add.s32 	%r92, %r21, %r90;
	setp.gt.u32 	%p33, %r92, 14;
	mul.hi.u16 	%rs60, %rs54, 7282;
	mul.lo.s16 	%rs61, %rs60, 9;
	sub.s16 	%rs62, %rs54, %rs61;
	cvt.u32.u16 	%r94, %rs62;
	or.b32  	%r95, %r2, %r94;
	setp.eq.s32 	%p34, %r95, 0;
	or.pred  	%p35, %p32, %p34;
	add.s32 	%r97, %r2, %r94;
	setp.gt.u32 	%p36, %r97, 14;
	mul.lo.s16 	%rs63, %rs55, 196;
	cvt.u32.u16 	%r99, %rs63;
	mul.wide.u16 	%r100, %rs59, 14;
	add.s32 	%r101, %r97, %r32;
	add.s32 	%r102, %r101, %r99;
	add.s32 	%r10, %r102, %r100;
	mov.u32 	%r11, %ctaid.z;
	or.pred  	%p37, %p10, %p8;
	or.pred  	%p1, %p37, %p11;
	or.pred  	%p38, %p15, %p13;
	or.pred  	%p2, %p38, %p16;
	or.pred  	%p39, %p20, %p18;
	or.pred  	%p3, %p39, %p21;
	or.pred  	%p40, %p25, %p23;
	or.pred  	%p4, %p40, %p26;
	or.pred  	%p41, %p30, %p28;
	or.pred  	%p5, %p41, %p31;
	or.pred  	%p42, %p35, %p33;
	or.pred  	%p6, %p42, %p36;
	mov.f32 	%f311, 0f00000000;
	mov.b32 	%r121, 0;
	mov.f32 	%f312, %f311;
	mov.f32 	%f313, %f311;
	mov.f32 	%f314, %f311;
	mov.f32 	%f315, %f311;
	mov.f32 	%f316, %f311;
	mov.f32 	%f317, %f311;
	mov.f32 	%f318, %f311;
	mov.f32 	%f319, %f311;
	mov.f32 	%f320, %f311;
	mov.f32 	%f321, %f311;
	mov.f32 	%f322, %f311;
	mov.f32 	%f323, %f311;
	mov.f32 	%f324, %f311;
$L__BB12_1:
	setp.gt.u32 	%p43, %r1, 47;
	bar.sync 	0;
	@%p43 bra 	$L__BB12_15;
	mov.f32 	%f305, 0f00000000;
	@%p1 bra 	$L__BB12_4;
	mad.lo.s32 	%r103, %r121, 1568, %r4;
	mul.wide.s32 	%rd6, %r103, 4;
	add.s64 	%rd7, %rd2, %rd6;
	ld.global.nc.f32 	%f305, [%rd7];
$L__BB12_4:
	st.shared.f32 	[%r5], %f305;
	mov.f32 	%f306, 0f00000000;
	@%p2 bra 	$L__BB12_6;
	mad.lo.s32 	%r104, %r121, 1568, %r6;
	mul.wide.s32 	%rd8, %r104, 4;
	add.s64 	%rd9, %rd2, %rd8;
	ld.global.nc.f32 	%f306, [%rd9];
$L__BB12_6:
	st.shared.f32 	[%r5+4], %f306;
	mov.f32 	%f307, 0f00000000;
	@%p3 bra 	$L__BB12_8;
	mad.lo.s32 	%r105, %r121, 1568, %r7;
	mul.wide.s32 	%rd10, %r105, 4;
	add.s64 	%rd11, %rd2, %rd10;
	ld.global.nc.f32 	%f307, [%rd11];
$L__BB12_8:
	st.shared.f32 	[%r5+8], %f307;
	mov.f32 	%f308, 0f00000000;
	@%p4 bra 	$L__BB12_10;
	mad.lo.s32 	%r106, %r121, 1568, %r8;
	mul.wide.s32 	%rd12, %r106, 4;
	add.s64 	%rd13, %rd2, %rd12;
	ld.global.nc.f32 	%f308, [%rd13];
$L__BB12_10:
	st.shared.f32 	[%r5+12], %f308;
	mov.f32 	%f309, 0f00000000;
	@%p5 bra 	$L__BB12_12;
	mad.lo.s32 	%r107, %r121, 1568, %r9;
	mul.wide.s32 	%rd14, %r107, 4;
	add.s64 	%rd15, %rd2, %rd14;
	ld.global.nc.f32 	%f309, [%rd15];
$L__BB12_12:
	st.shared.f32 	[%r5+16], %f309;
	mov.f32 	%f310, 0f00000000;
	@%p6 bra 	$L__BB12_14;
	mad.lo.s32 	%r108, %r121, 1568, %r10;
	mul.wide.s32 	%rd16, %r108, 4;
	add.s64 	%rd17, %rd2, %rd16;
	ld.global.nc.f32 	%f310, [%rd17];
$L__BB12_14:
	st.shared.f32 	[%r5+20], %f310;
$L__BB12_15:
	mov.u32 	%r110, _ZZ18conv_196_160_14_14E13kernel_shared;
	mad.lo.s32 	%r111, %r1, 288, %r110;
	add.s32 	%r122, %r111, 16;
	mul.lo.s32 	%r112, %r1, 1440;
	mad.lo.s32 	%r113, %r11, 70560, %r112;
	mad.lo.s32 	%r114, %r121, 72, %r113;
	mul.wide.u32 	%rd18, %r114, 4;
	add.s64 	%rd19, %rd1, %rd18;
	ld.global.nc.f32 	%f62, [%rd19];
	st.shared.f32 	[%r111], %f62;
	ld.global.nc.f32 	%f63, [%rd19+4];
	st.shared.f32 	[%r111+4], %f63;
	ld.global.nc.f32 	%f64, [%rd19+8];
	st.shared.f32 	[%r111+8], %f64;
	ld.global.nc.f32 	%f65, [%rd19+12];
	st.shared.f32 	[%r111+12], %f65;
	ld.global.nc.f32 	%f66, [%rd19+16];
	st.shared.f32 	[%r111+16], %f66;
	ld.global.nc.f32 	%f67, [%rd19+20];
	st.shared.f32 	[%r111+20], %f67;
	ld.global.nc.f32 	%f68, [%rd19+24];
	st.shared.f32 	[%r111+24], %f68;
	ld.global.nc.f32 	%f69, [%rd19+28];
	st.shared.f32 	[%r111+28], %f69;
	ld.global.nc.f32 	%f70, [%rd19+32];
	st.shared.f32 	[%r111+32], %f70;
	ld.global.nc.f32 	%f71, [%rd19+36];
	st.shared.f32 	[%r111+36], %f71;
	ld.global.nc.f32 	%f72, [%rd19+40];
	st.shared.f32 	[%r111+40], %f72;
	ld.global.nc.f32 	%f73, [%rd19+44];
	st.shared.f32 	[%r111+44], %f73;
	ld.global.nc.f32 	%f74, [%rd19+48];
	st.shared.f32 	[%r111+48], %f74;
	ld.global.nc.f32 	%f75, [%rd19+52];
	st.shared.f32 	[%r111+52], %f75;
	ld.global.nc.f32 	%f76, [%rd19+56];
	st.shared.f32 	[%r111+56], %f76;
	ld.global.nc.f32 	%f77, [%rd19+60];
	st.shared.f32 	[%r111+60], %f77;
	ld.global.nc.f32 	%f78, [%rd19+64];
	st.shared.f32 	[%r111+64], %f78;
	ld.global.nc.f32 	%f79, [%rd19+68];
	st.shared.f32 	[%r111+68], %f79;
	ld.global.nc.f32 	%f80, [%rd19+72];
	st.shared.f32 	[%r111+72], %f80;
	ld.global.nc.f32 	%f81, [%rd19+76];
	st.shared.f32 	[%r111+76], %f81;
	ld.global.nc.f32 	%f82, [%rd19+80];
	st.shared.f32 	[%r111+80], %f82;
	ld.global.nc.f32 	%f83, [%rd19+84];
	st.shared.f32 	[%r111+84], %f83;
	ld.global.nc.f32 	%f84, [%rd19+88];
	st.shared.f32 	[%r111+88], %f84;
	ld.global.nc.f32 	%f85, [%rd19+92];
	st.shared.f32 	[%r111+92], %f85;
	ld.global.nc.f32 	%f86, [%rd19+96];
	st.shared.f32 	[%r111+96], %f86;
	ld.global.nc.f32 	%f87, [%rd19+100];
	st.shared.f32 	[%r111+100], %f87;
	ld.global.nc.f32 	%f88, [%rd19+104];
	st.shared.f32 	[%r111+104], %f88;
	ld.global.nc.f32 	%f89, [%rd19+108];
	st.shared.f32 	[%r111+108], %f89;
	ld.global.nc.f32 	%f90, [%rd19+112];
	st.shared.f32 	[%r111+112], %f90;
	ld.global.nc.f32 	%f91, [%rd19+116];
	st.shared.f32 	[%r111+116], %f91;
	ld.global.nc.f32 	%f92, [%rd19+120];
	st.shared.f32 	[%r111+120], %f92;
	ld.global.nc.f32 	%f93, [%rd19+124];
	st.shared.f32 	[%r111+124], %f93;
	ld.global.nc.f32 	%f94, [%rd19+128];
	st.shared.f32 	[%r111+128], %f94;
	ld.global.nc.f32 	%f95, [%rd19+132];
	st.shared.f32 	[%r111+132], %f95;
	ld.global.nc.f32 	%f96, [%rd19+136];
	st.shared.f32 	[%r111+136], %f96;
	ld.global.nc.f32 	%f97, [%rd19+140];
	st.shared.f32 	[%r111+140], %f97;
	ld.global.nc.f32 	%f98, [%rd19+144];
	st.shared.f32 	[%r111+144], %f98;
	ld.global.nc.f32 	%f99, [%rd19+148];
	st.shared.f32 	[%r111+148], %f99;
	ld.global.nc.f32 	%f100, [%rd19+152];
	st.shared.f32 	[%r111+152], %f100;
	ld.global.nc.f32 	%f101, [%rd19+156];
	st.shared.f32 	[%r111+156], %f101;
	ld.global.nc.f32 	%f102, [%rd19+160];
	st.shared.f32 	[%r111+160], %f102;
	ld.global.nc.f32 	%f103, [%rd19+164];
	st.shared.f32 	[%r111+164], %f103;
	ld.global.nc.f32 	%f104, [%rd19+168];
	st.shared.f32 	[%r111+168], %f104;
	ld.global.nc.f32 	%f105, [%rd19+172];
	st.shared.f32 	[%r111+172], %f105;
	ld.global.nc.f32 	%f106, [%rd19+176];
	st.shared.f32 	[%r111+176], %f106;
	ld.global.nc.f32 	%f107, [%rd19+180];
	st.shared.f32 	[%r111+180], %f107;
	ld.global.nc.f32 	%f108, [%rd19+184];
	st.shared.f32 	[%r111+184], %f108;
	ld.global.nc.f32 	%f109, [%rd19+188];
	st.shared.f32 	[%r111+188], %f109;
	ld.global.nc.f32 	%f110, [%rd19+192];
	st.shared.f32 	[%r111+192], %f110;
	ld.global.nc.f32 	%f111, [%rd19+196];
	st.shared.f32 	[%r111+196], %f111;
	ld.global.nc.f32 	%f112, [%rd19+200];
	st.shared.f32 	[%r111+200], %f112;
	ld.global.nc.f32 	%f113, [%rd19+204];
	st.shared.f32 	[%r111+204], %f113;
	ld.global.nc.f32 	%f114, [%rd19+208];
	st.shared.f32 	[%r111+208], %f114;
	ld.global.nc.f32 	%f115, [%rd19+212];
	st.shared.f32 	[%r111+212], %f115;
	ld.global.nc.f32 	%f116, [%rd19+216];
	st.shared.f32 	[%r111+216], %f116;
	ld.global.nc.f32 	%f117, [%rd19+220];
	st.shared.f32 	[%r111+220], %f117;
	ld.global.nc.f32 	%f118, [%rd19+224];
	st.shared.f32 	[%r111+224], %f118;
	ld.global.nc.f32 	%f119, [%rd19+228];
	st.shared.f32 	[%r111+228], %f119;
	ld.global.nc.f32 	%f120, [%rd19+232];
	st.shared.f32 	[%r111+232], %f120;
	ld.global.nc.f32 	%f121, [%rd19+236];
	st.shared.f32 	[%r111+236], %f121;
	ld.global.nc.f32 	%f122, [%rd19+240];
	st.shared.f32 	[%r111+240], %f122;
	ld.global.nc.f32 	%f123, [%rd19+244];
	st.shared.f32 	[%r111+244], %f123;
	ld.global.nc.f32 	%f124, [%rd19+248];
	st.shared.f32 	[%r111+248], %f124;
	ld.global.nc.f32 	%f125, [%rd19+252];
	st.shared.f32 	[%r111+252], %f125;
	ld.global.nc.f32 	%f126, [%rd19+256];
	st.shared.f32 	[%r111+256], %f126;
	ld.global.nc.f32 	%f127, [%rd19+260];
	st.shared.f32 	[%r111+260], %f127;
	ld.global.nc.f32 	%f128, [%rd19+264];
	st.shared.f32 	[%r111+264], %f128;
	ld.global.nc.f32 	%f129, [%rd19+268];
	st.shared.f32 	[%r111+268], %f129;
	ld.global.nc.f32 	%f130, [%rd19+272];
	st.shared.f32 	[%r111+272], %f130;
	ld.global.nc.f32 	%f131, [%rd19+276];
	st.shared.f32 	[%r111+276], %f131;
	ld.global.nc.f32 	%f132, [%rd19+280];
	st.shared.f32 	[%r111+280], %f132;
	ld.global.nc.f32 	%f133, [%rd19+284];
	st.shared.f32 	[%r111+284], %f133;
	bar.sync 	0;
	mov.b32 	%r123, 72;
$L__BB12_16:
	mov.u32 	%r115, _ZZ18conv_196_160_14_14E15pad_temp_shared;
	add.s32 	%r116, %r115, %r123;
	ld.shared.f32 	%f134, [%r116+-72];
	ld.shared.f32 	%f135, [%r116+-36];
	ld.shared.f32 	%f136, [%r116+-68];
	ld.shared.f32 	%f137, [%r116+-32];
	ld.shared.f32 	%f138, [%r116+-64];
	ld.shared.f32 	%f139, [%r116+-28];
	ld.shared.f32 	%f140, [%r116+-60];
	ld.shared.f32 	%f141, [%r116+-24];
	ld.shared.f32 	%f142, [%r116+-56];
	ld.shared.f32 	%f143, [%r116+-20];
	ld.shared.f32 	%f144, [%r116+-52];
	ld.shared.f32 	%f145, [%r116+-16];
	ld.shared.f32 	%f146, [%r116+-48];
	ld.shared.f32 	%f147, [%r116+-12];
	ld.shared.f32 	%f148, [%r116+-44];
	ld.shared.f32 	%f149, [%r116+-8];
	ld.shared.f32 	%f150, [%r116+-40];
	ld.shared.f32 	%f151, [%r116+-4];
	ld.shared.f32 	%f152, [%r116];
	ld.shared.f32 	%f153, [%r116+4];
	ld.shared.f32 	%f154, [%r116+8];
	ld.shared.f32 	%f155, [%r116+12];
	ld.shared.f32 	%f156, [%r116+16];
	ld.shared.f32 	%f157, [%r116+20];
	ld.shared.f32 	%f158, [%r116+24];
	ld.shared.f32 	%f159, [%r116+28];
	ld.shared.f32 	%f160, [%r116+32];
	ld.shared.f32 	%f161, [%r116+36];
	ld.shared.f32 	%f162, [%r116+40];
	ld.shared.f32 	%f163, [%r116+44];
	ld.shared.f32 	%f164, [%r116+48];
	ld.shared.f32 	%f165, [%r116+52];
	ld.shared.f32 	%f166, [%r116+56];
	ld.shared.f32 	%f167, [%r116+60];
	ld.shared.f32 	%f168, [%r116+64];
	ld.shared.f32 	%f169, [%r116+68];
	ld.shared.f32 	%f170, [%r122+-16];
	ld.shared.f32 	%f171, [%r122+-12];
	ld.shared.f32 	%f172, [%r122+-8];
	ld.shared.f32 	%f173, [%r122+-4];
	ld.shared.f32 	%f174, [%r122];
	ld.shared.f32 	%f175, [%r122+4];
	ld.shared.f32 	%f176, [%r122+8];
	ld.shared.f32 	%f177, [%r122+12];
	ld.shared.f32 	%f178, [%r122+16];
	fma.rn.f32 	%f179, %f134, %f170, %f324;
	fma.rn.f32 	%f180, %f135, %f170, %f317;
	fma.rn.f32 	%f181, %f136, %f170, %f323;
	fma.rn.f32 	%f182, %f137, %f170, %f316;
	fma.rn.f32 	%f183, %f138, %f170, %f322;
	fma.rn.f32 	%f184, %f139, %f170, %f315;
	fma.rn.f32 	%f185, %f140, %f170, %f321;
	fma.rn.f32 	%f186, %f141, %f170, %f314;
	fma.rn.f32 	%f187, %f142, %f170, %f320;
	fma.rn.f32 	%f188, %f143, %f170, %f313;
	fma.rn.f32 	%f189, %f144, %f170, %f319;
	fma.rn.f32 	%f190, %f145, %f170, %f312;
	fma.rn.f32 	%f191, %f146, %f170, %f318;
	fma.rn.f32 	%f192, %f147, %f170, %f311;
	fma.rn.f32 	%f193, %f136, %f171, %f179;
	fma.rn.f32 	%f194, %f137, %f171, %f180;
	fma.rn.f32 	%f195, %f138, %f171, %f181;
	fma.rn.f32 	%f196, %f139, %f171, %f182;
	fma.rn.f32 	%f197, %f140, %f171, %f183;
	fma.rn.f32 	%f198, %f141, %f171, %f184;
	fma.rn.f32 	%f199, %f142, %f171, %f185;
	fma.rn.f32 	%f200, %f143, %f171, %f186;
	fma.rn.f32 	%f201, %f144, %f171, %f187;
	fma.rn.f32 	%f202, %f145, %f171, %f188;
	fma.rn.f32 	%f203, %f146, %f171, %f189;
	fma.rn.f32 	%f204, %f147, %f171, %f190;
	fma.rn.f32 	%f205, %f148, %f171, %f191;
	fma.rn.f32 	%f206, %f149, %f171, %f192;
	fma.rn.f32 	%f207, %f138, %f172, %f193;
	fma.rn.f32 	%f208, %f139, %f172, %f194;
	fma.rn.f32 	%f209, %f140, %f172, %f195;
	fma.rn.f32 	%f210, %f141, %f172, %f196;
	fma.rn.f32 	%f211, %f142, %f172, %f197;
	fma.rn.f32 	%f212, %f143, %f172, %f198;
	fma.rn.f32 	%f213, %f144, %f172, %f199;
	fma.rn.f32 	%f214, %f145, %f172, %f200;
	fma.rn.f32 	%f215, %f146, %f172, %f201;
	fma.rn.f32 	%f216, %f147, %f172, %f202;
	fma.rn.f32 	%f217, %f148, %f172, %f203;
	fma.rn.f32 	%f218, %f149, %f172, %f204;
	fma.rn.f32 	%f219, %f150, %f172, %f205;
	fma.rn.f32 	%f220, %f151, %f172, %f206;
	fma.rn.f32 	%f221, %f135, %f173, %f207;
	fma.rn.f32 	%f222, %f152, %f173, %f208;
	fma.rn.f32 	%f223, %f137, %f173, %f209;
	fma.rn.f32 	%f224, %f153, %f173, %f210;
	fma.rn.f32 	%f225, %f139, %f173, %f211;
	fma.rn.f32 	%f226, %f154, %f173, %f212;
	fma.rn.f32 	%f227, %f141, %f173, %f213;
	fma.rn.f32 	%f228, %f155, %f173, %f214;
	fma.rn.f32 	%f229, %f143, %f173, %f215;
	fma.rn.f32 	%f230, %f156, %f173, %f216;
	fma.rn.f32 	%f231, %f145, %f173, %f217;
	fma.rn.f32 	%f232, %f157, %f173, %f218;
	fma.rn.f32 	%f233, %f147, %f173, %f219;
	fma.rn.f32 	%f234, %f158, %f173, %f220;
	fma.rn.f32 	%f235, %f137, %f174, %f221;
	fma.rn.f32 	%f236, %f153, %f174, %f222;
	fma.rn.f32 	%f237, %f139, %f174, %f223;
	fma.rn.f32 	%f238, %f154, %f174, %f224;
	fma.rn.f32 	%f239, %f141, %f174, %f225;
	fma.rn.f32 	%f240, %f155, %f174, %f226;
	fma.rn.f32 	%f241, %f143, %f174, %f227;
	fma.rn.f32 	%f242, %f156, %f174, %f228;
	fma.rn.f32 	%f243, %f145, %f174, %f229;
	fma.rn.f32 	%f244, %f157, %f174, %f230;
	fma.rn.f32 	%f245, %f147, %f174, %f231;
	fma.rn.f32 	%f246, %f158, %f174, %f232;
	fma.rn.f32 	%f247, %f149, %f174, %f233;
	fma.rn.f32 	%f248, %f159, %f174, %f234;
	fma.rn.f32 	%f249, %f139, %f175, %f235;
	fma.rn.f32 	%f250, %f154, %f175, %f236;
	fma.rn.f32 	%f251, %f141, %f175, %f237;
	fma.rn.f32 	%f252, %f155, %f175, %f238;
	fma.rn.f32 	%f253, %f143, %f175, %f239;
	fma.rn.f32 	%f254, %f156, %f175, %f240;
	fma.rn.f32 	%f255, %f145, %f175, %f241;
	fma.rn.f32 	%f256, %f157, %f175, %f242;
	fma.rn.f32 	%f257, %f147, %f175, %f243;
	fma.rn.f32 	%f258, %f158, %f175, %f244;
	fma.rn.f32 	%f259, %f149, %f175, %f245;
	fma.rn.f32 	%f260, %f159, %f175, %f246;
	fma.rn.f32 	%f261, %f151, %f175, %f247;
	fma.rn.f32 	%f262, %f160, %f175, %f248;
	fma.rn.f32 	%f263, %f152, %f176, %f249;
	fma.rn.f32 	%f264, %f161, %f176, %f250;
	fma.rn.f32 	%f265, %f153, %f176, %f251;
	fma.rn.f32 	%f266, %f162, %f176, %f252;
	fma.rn.f32 	%f267, %f154, %f176, %f253;
	fma.rn.f32 	%f268, %f163, %f176, %f254;
	fma.rn.f32 	%f269, %f155, %f176, %f255;
	fma.rn.f32 	%f270, %f164, %f176, %f256;
	fma.rn.f32 	%f271, %f156, %f176, %f257;
	fma.rn.f32 	%f272, %f165, %f176, %f258;
	fma.rn.f32 	%f273, %f157, %f176, %f259;
	fma.rn.f32 	%f274, %f166, %f176, %f260;
	fma.rn.f32 	%f275, %f158, %f176, %f261;
	fma.rn.f32 	%f276, %f167, %f176, %f262;
	fma.rn.f32 	%f277, %f153, %f177, %f263;
	fma.rn.f32 	%f278, %f162, %f177, %f264;
	fma.rn.f32 	%f279, %f154, %f177, %f265;
	fma.rn.f32 	%f280, %f163, %f177, %f266;
	fma.rn.f32 	%f281, %f155, %f177, %f267;
	fma.rn.f32 	%f282, %f164, %f177, %f268;
	fma.rn.f32 	%f283, %f156, %f177, %f269;
	fma.rn.f32 	%f284, %f165, %f177, %f270;
	fma.rn.f32 	%f285, %f157, %f177, %f271;
	fma.rn.f32 	%f286, %f166, %f177, %f272;
	fma.rn.f32 	%f287, %f158, %f177, %f273;
	fma.rn.f32 	%f288, %f167, %f177, %f274;
	fma.rn.f32 	%f289, %f159, %f177, %f275;
	fma.rn.f32 	%f290, %f168, %f177, %f276;
	fma.rn.f32 	%f324, %f154, %f178, %f277;
	fma.rn.f32 	%f317, %f163, %f178, %f278;
	fma.rn.f32 	%f323, %f155, %f178, %f279;
	fma.rn.f32 	%f316, %f164, %f178, %f280;
	fma.rn.f32 	%f322, %f156, %f178, %f281;
	fma.rn.f32 	%f315, %f165, %f178, %f282;
	fma.rn.f32 	%f321, %f157, %f178, %f283;
	fma.rn.f32 	%f314, %f166, %f178, %f284;
	fma.rn.f32 	%f320, %f158, %f178, %f285;
	fma.rn.f32 	%f313, %f167, %f178, %f286;
	fma.rn.f32 	%f319, %f159, %f178, %f287;
	fma.rn.f32 	%f312, %f168, %f178, %f288;
	fma.rn.f32 	%f318, %f160, %f178, %f289;
	fma.rn.f32 	%f311, %f169, %f178, %f290;
	add.s32 	%r123, %r123, 144;
	add.s32 	%r122, %r122, 36;
	setp.ne.s32 	%p44, %r123, 1224;
	@%p44 bra 	$L__BB12_16;
	add.s32 	%r121, %r121, 1;
	setp.ne.s32 	%p45, %r121, 20;
	@%p45 bra 	$L__BB12_1;
	cvta.to.global.u64 	%rd20, %rd3;
	mul.lo.s32 	%r117, %r1, 196;
	mad.lo.s32 	%r118, %r11, 9604, %r117;
	add.s32 	%r119, %r118, %r3;
	add.s32 	%r120, %r119, %r2;
	mul.wide.u32 	%rd21, %r120, 4;
	add.s64 	%rd22, %rd20, %rd21;
	st.global.f32 	[%rd22], %f324;
	st.global.f32 	[%rd22+56], %f317;
	st.global.f32 	[%rd22+4], %f323;
	st.global.f32 	[%rd22+60], %f316;
	st.global.f32 	[%rd22+8], %f322;
	st.global.f32 	[%rd22+64], %f315;
	st.global.f32 	[%rd22+12], %f321;
	st.global.f32 	[%rd22+68], %f314;
	st.global.f32 	[%rd22+16], %f320;
	st.global.f32 	[%rd22+72], %f313;
	st.global.f32 	[%rd22+20], %f319;
	st.global.f32 	[%rd22+76], %f312;
	st.global.f32 	[%rd22+24], %f318;
	st.global.f32 	[%rd22+80], %f311;
	ret;

}
	// .globl	conv_256_256_7_7
.visible .entry conv_256_256_7_7(
	.param .u64 .ptr .align 1 conv_256_256_7_7_param_0,
	.param .u64 .ptr .align 1 conv_256_256_7_7_param_1,
	.param .u64 .ptr .align 1 conv_256_256_7_7_param_2
)
{
	.reg .pred 	%p<194>;
	.reg .b16 	%rs<82>;
	.reg .b32 	%r<1887>;
	.reg .b32 	%f<639>;
	.reg .b64 	%rd<508>;
	// demoted variable
	.shared .align 4 .b8 _ZZ16conv_256_256_7_7E15pad_temp_shared[6912];
	// demoted variable
	.shared .align 4 .b8 _ZZ16conv_256_256_7_7E13kernel_shared[4608];
	mov.u32 	%r131, %tid.x;
	mul.lo.s32 	%r132, %r131, 124;
	mul.hi.u32 	%r133, %r132, 159072863;
	mul.lo.s32 	%r134, %r133, 27;
	sub.s32 	%r135, %r132, %r134;
	cvt.u16.u32 	%rs1, %r135;
	mul.lo.s16 	%rs2, %rs1, 57;
	shr.u16 	%rs3, %rs2, 9;
	cvt.u32.u16 	%r136, %rs3;
	mov.u32 	%r137, %ctaid.y;
	or.b32  	%r138, %r137, %r136;
	setp.eq.s32 	%p37, %r138, 0;
	add.s32 	%r139, %r137, %r136;
	setp.gt.u32 	%p38, %r139, 7;
	or.pred  	%p39, %p37, %p38;
	mul.hi.u32 	%r141, %r132, 477218589;
	mul.lo.s32 	%r142, %r141, 9;
	sub.s32 	%r143, %r132, %r142;
	add.s32 	%r144, %r143, -8;
	setp.lt.u32 	%p40, %r144, -7;
	mov.u32 	%r145, %tid.z;
	mul.lo.s32 	%r2, %r133, 49;
	mul.lo.s32 	%r3, %r139, 7;
	mad.lo.s32 	%r146, %r145, 1568, -8;
	add.s32 	%r147, %r146, %r143;
	mad.lo.s32 	%r148, %r145, 864, %r132;
	or.b32  	%r149, %r132, 1;
	mul.hi.u32 	%r150, %r149, 159072863;
	mul.lo.s32 	%r151, %r150, 27;
	sub.s32 	%r152, %r149, %r151;
	cvt.u16.u32 	%rs4, %r152;
	mul.lo.s16 	%rs5, %rs4, 57;
	shr.u16 	%rs6, %rs5, 9;
	cvt.u32.u16 	%r153, %rs6;
	or.b32  	%r154, %r137, %r153;
	setp.eq.s32 	%p41, %r154, 0;
	add.s32 	%r155, %r137, %r153;
	setp.gt.u32 	%p42, %r155, 7;
	or.pred  	%p43, %p41, %p42;
	mul.hi.u32 	%r157, %r149, 477218589;
	mul.lo.s32 	%r158, %r157, 9;
	sub.s32 	%r159, %r149, %r158;
	add.s32 	%r161, %r159, -8;
	setp.lt.u32 	%p44, %r161, -7;
	mul.lo.s32 	%r162, %r155, 7;
	add.s32 	%r163, %r146, %r159;
	mad.lo.s32 	%r164, %r150, 49, %r163;
	add.s32 	%r4, %r164, %r162;
	or.b32  	%r165, %r132, 2;
	mul.hi.u32 	%r166, %r165, 159072863;
	mul.lo.s32 	%r167, %r166, 27;
	sub.s32 	%r168, %r165, %r167;
	cvt.u16.u32 	%rs7, %r168;
	mul.lo.s16 	%rs8, %rs7, 57;
	shr.u16 	%rs9, %rs8, 9;
	cvt.u32.u16 	%r169, %rs9;
	or.b32  	%r170, %r137, %r169;
	setp.eq.s32 	%p45, %r170, 0;
	add.s32 	%r171, %r137, %r169;
	setp.gt.u32 	%p46, %r171, 7;
	or.pred  	%p47, %p45, %p46;
	mul.hi.u32 	%r173, %r165, 477218589;
	mul.lo.s32 	%r174, %r173, 9;
	sub.s32 	%r175, %r165, %r174;
	add.s32 	%r177, %r175, -8;
	setp.lt.u32 	%p48, %r177, -7;
	mul.lo.s32 	%r178, %r171, 7;
	add.s32 	%r179, %r146, %r175;
	mad.lo.s32 	%r180, %r166, 49, %r179;
	add.s32 	%r5, %r180, %r178;
	or.b32  	%r181, %r132, 3;
	mul.hi.u32 	%r182, %r181, 159072863;
	mul.lo.s32 	%r183, %r182, 27;
	sub.s32 	%r184, %r181, %r183;
	cvt.u16.u32 	%rs10, %r184;
	mul.lo.s16 	%rs11, %rs10, 57;
	shr.u16 	%rs12, %rs11, 9;
	cvt.u32.u16 	%r185, %rs12;
	or.b32  	%r186, %r137, %r185;
	setp.eq.s32 	%p49, %r186, 0;
	add.s32 	%r187, %r137, %r185;
	setp.gt.u32 	%p50, %r187, 7;
	or.pred  	%p51, %p49, %p50;
	mul.hi.u32 	%r189, %r181, 477218589;
	mul.lo.s32 	%r190, %r189, 9;
	sub.s32 	%r191, %r181, %r190;
	add.s32 	%r193, %r191, -8;
	setp.lt.u32 	%p52, %r193, -7;
	mul.lo.s32 	%r194, %r187, 7;
	add.s32 	%r195, %r146, %r191;
	mad.lo.s32 	%r196, %r182, 49, %r195;
	add.s32 	%r6, %r196, %r194;
	add.s32 	%r197, %r132, 4;
	mul.hi.u32 	%r198, %r197, 159072863;
	mul.lo.s32 	%r199, %r198, 27;
	sub.s32 	%r200, %r197, %r199;
	cvt.u16.u32 	%rs13, %r200;
	mul.lo.s16 	%rs14, %rs13, 57;
	shr.u16 	%rs15, %rs14, 9;
	cvt.u32.u16 	%r201, %rs15;
	or.b32  	%r202, %r137, %r201;
	setp.eq.s32 	%p53, %r202, 0;
	add.s32 	%r203, %r137, %r201;
	setp.gt.u32 	%p54, %r203, 7;
	or.pred  	%p55, %p53, %p54;
	mul.hi.u32 	%r205, %r197, 477218589;
	mul.lo.s32 	%r206, %r205, 9;
	sub.s32 	%r207, %r197, %r206;
	add.s32 	%r209, %r207, -8;
	setp.lt.u32 	%p56, %r209, -7;
	mul.lo.s32 	%r210, %r203, 7;
	add.s32 	%r211, %r146, %r207;
	mad.lo.s32 	%r212, %r198, 49, %r211;
	add.s32 	%r7, %r212, %r210;
	add.s32 	%r213, %r132, 5;
	mul.hi.u32 	%r214, %r213, 159072863;
	mul.lo.s32 	%r215, %r214, 27;
	sub.s32 	%r216, %r213, %r215;
	cvt.u16.u32 	%rs16, %r216;
	mul.lo.s16 	%rs17, %rs16, 57;
	shr.u16 	%rs18, %rs17, 9;
	cvt.u32.u16 	%r217, %rs18;
	or.b32  	%r218, %r137, %r217;
	setp.eq.s32 	%p57, %r218, 0;
	add.s32 	%r219, %r137, %r217;
	setp.gt.u32 	%p58, %r219, 7;
	or.pred  	%p59, %p57, %p58;
	mul.hi.u32 	%r221, %r213, 477218589;
	mul.lo.s32 	%r222, %r221, 9;
	sub.s32 	%r223, %r213, %r222;
	add.s32 	%r225, %r223, -8;
	setp.lt.u32 	%p60, %r225, -7;
	mul.lo.s32 	%r226, %r219, 7;
	add.s32 	%r227, %r146, %r223;
	mad.lo.s32 	%r228, %r214, 49, %r227;
	add.s32 	%r8, %r228, %r226;
	add.s32 	%r229, %r132, 6;
	mul.hi.u32 	%r230, %r229, 159072863;
	mul.lo.s32 	%r231, %r230, 27;
	sub.s32 	%r232, %r229, %r231;
	cvt.u16.u32 	%rs19, %r232;
	mul.lo.s16 	%rs20, %rs19, 57;
	shr.u16 	%rs21, %rs20, 9;
	cvt.u32.u16 	%r233, %rs21;
	or.b32  	%r234, %r137, %r233;
	setp.eq.s32 	%p61, %r234, 0;
	add.s32 	%r235, %r137, %r233;
	setp.gt.u32 	%p62, %r235, 7;
	or.pred  	%p63, %p61, %p62;
	mul.hi.u32 	%r237, %r229, 477218589;
	mul.lo.s32 	%r238, %r237, 9;
	sub.s32 	%r239, %r229, %r238;
	add.s32 	%r241, %r239, -8;
	setp.lt.u32 	%p64, %r241, -7;
	mul.lo.s32 	%r242, %r235, 7;
	add.s32 	%r243, %r146, %r239;
	mad.lo.s32 	%r244, %r230, 49, %r243;
	add.s32 	%r9, %r244, %r242;
	add.s32 	%r245, %r132, 7;
	mul.hi.u32 	%r246, %r245, 159072863;
	mul.lo.s32 	%r247, %r246, 27;
	sub.s32 	%r248, %r245, %r247;
	cvt.u16.u32 	%rs22, %r248;
	mul.lo.s16 	%rs23, %rs22, 57;
	shr.u16 	%rs24, %rs23, 9;
	cvt.u32.u16 	%r249, %rs24;
	or.b32  	%r250, %r137, %r249;
	setp.eq.s32 	%p65, %r250, 0;
	add.s32 	%r251, %r137, %r249;
	setp.gt.u32 	%p66, %r251, 7;
	or.pred  	%p67, %p65, %p66;
	mul.hi.u32 	%r253, %r245, 477218589;
	mul.lo.s32 	%r254, %r253, 9;
	sub.s32 	%r255, %r245, %r254;
	add.s32 	%r257, %r255, -8;
	setp.lt.u32 	%p68, %r257, -7;
	mul.lo.s32 	%r258, %r251, 7;
	add.s32 	%r259, %r146, %r255;
	mad.lo.s32 	%r260, %r246, 49, %r259;
	add.s32 	%r10, %r260, %r258;
	add.s32 	%r261, %r132, 8;
	mul.hi.u32 	%r262, %r261, 159072863;
	mul.lo.s32 	%r263, %r262, 27;
	sub.s32 	%r264, %r261, %r263;
	cvt.u16.u32 	%rs25, %r264;
	mul.lo.s16 	%rs26, %rs25, 57;
	shr.u16 	%rs27, %rs26, 9;
	cvt.u32.u16 	%r265, %rs27;
	or.b32  	%r266, %r137, %r265;
	setp.eq.s32 	%p69, %r266, 0;
	add.s32 	%r267, %r137, %r265;
	setp.gt.u32 	%p70, %r267, 7;
	or.pred  	%p71, %p69, %p70;
	mul.hi.u32 	%r269, %r261, 477218589;
	mul.lo.s32 	%r270, %r269, 9;
	sub.s32 	%r271, %r261, %r270;
	add.s32 	%r273, %r271, -8;
	setp.lt.u32 	%p72, %r273, -7;
	mul.lo.s32 	%r274, %r267, 7;
	add.s32 	%r275, %r146, %r271;
	mad.lo.s32 	%r276, %r262, 49, %r275;
	add.s32 	%r11, %r276, %r274;
	add.s32 	%r277, %r132, 9;
	mul.hi.u32 	%r278, %r277, 159072863;
	mul.lo.s32 	%r279, %r278, 27;
	sub.s32 	%r280, %r277, %r279;
	cvt.u16.u32 	%rs28, %r280;
	mul.lo.s16 	%rs29, %rs28, 57;
	shr.u16 	%rs30, %rs29, 9;
	cvt.u32.u16 	%r281, %rs30;
	or.b32  	%r282, %r137, %r281;
	setp.eq.s32 	%p73, %r282, 0;
	add.s32 	%r283, %r137, %r281;
	setp.gt.u32 	%p74, %r283, 7;
	or.pred  	%p75, %p73, %p74;
	mul.lo.s32 	%r285, %r283, 7;
	mad.lo.s32 	%r286, %r278, 49, %r147;
	add.s32 	%r12, %r286, %r285;
	add.s32 	%r287, %r132, 10;
	mul.hi.u32 	%r288, %r287, 159072863;
	mul.lo.s32 	%r289, %r288, 27;
	sub.s32 	%r290, %r287, %r289;
	cvt.u16.u32 	%rs31, %r290;
	mul.lo.s16 	%rs32, %rs31, 57;
	shr.u16 	%rs33, %rs32, 9;
	cvt.u32.u16 	%r291, %rs33;
	or.b32  	%r292, %r137, %r291;
	setp.eq.s32 	%p76, %r292, 0;
	add.s32 	%r293, %r137, %r291;
	setp.gt.u32 	%p77, %r293, 7;
	or.pred  	%p78, %p76, %p77;
	mul.lo.s32 	%r295, %r293, 7;
	mad.lo.s32 	%r296, %r288, 49, %r163;
	add.s32 	%r13, %r296, %r295;
	add.s32 	%r297, %r132, 11;
	mul.hi.u32 	%r298, %r297, 159072863;
	mul.lo.s32 	%r299, %r298, 27;
	sub.s32 	%r300, %r297, %r299;
	cvt.u16.u32 	%rs34, %r300;
	mul.lo.s16 	%rs35, %rs34, 57;
	shr.u16 	%rs36, %rs35, 9;
	cvt.u32.u16 	%r301, %rs36;
	or.b32  	%r302, %r137, %r301;
	setp.eq.s32 	%p79, %r302, 0;
	add.s32 	%r303, %r137, %r301;
	setp.gt.u32 	%p80, %r303, 7;
	or.pred  	%p81, %p79, %p80;
	mul.lo.s32 	%r305, %r303, 7;
	mad.lo.s32 	%r306, %r298, 49, %r179;
	add.s32 	%r14, %r306, %r305;
	add.s32 	%r307, %r132, 12;
	mul.hi.u32 	%r308, %r307, 159072863;
	mul.lo.s32 	%r309, %r308, 27;
	sub.s32 	%r310, %r307, %r309;
	cvt.u16.u32 	%rs37, %r310;
	mul.lo.s16 	%rs38, %rs37, 57;
	shr.u16 	%rs39, %rs38, 9;
	cvt.u32.u16 	%r311, %rs39;
	or.b32  	%r312, %r137, %r311;
	setp.eq.s32 	%p82, %r312, 0;
	add.s32 	%r313, %r137, %r311;
	setp.gt.u32 	%p83, %r313, 7;
	or.pred  	%p84, %p82, %p83;
	mul.lo.s32 	%r315, %r313, 7;
	mad.lo.s32 	%r316, %r308, 49, %r195;
	add.s32 	%r15, %r316, %r315;
	add.s32 	%r317, %r132, 13;
	mul.hi.u32 	%r318, %r317, 159072863;
	mul.lo.s32 	%r319, %r318, 27;
	sub.s32 	%r320, %r317, %r319;
	cvt.u16.u32 	%rs40, %r320;
	mul.lo.s16 	%rs41, %rs40, 57;
	shr.u16 	%rs42, %rs41, 9;
	cvt.u32.u16 	%r321, %rs42;
	or.b32  	%r322, %r137, %r321;
	setp.eq.s32 	%p85, %r322, 0;
	add.s32 	%r323, %r137, %r321;
	setp.gt.u32 	%p86, %r323, 7;
	or.pred  	%p87, %p85, %p86;
	mul.lo.s32 	%r325, %r323, 7;
	mad.lo.s32 	%r326, %r318, 49, %r211;
	add.s32 	%r16, %r326, %r325;
	add.s32 	%r327, %r132, 14;
	mul.hi.u32 	%r328, %r327, 159072863;
	mul.lo.s32 	%r329, %r328, 27;
	sub.s32 	%r330, %r327, %r329;
	cvt.u16.u32 	%rs43, %r330;
	mul.lo.s16 	%rs44, %rs43, 57;
	shr.u16 	%rs45, %rs44, 9;
	cvt.u32.u16 	%r331, %rs45;
	or.b32  	%r332, %r137, %r331;
	setp.eq.s32 	%p88, %r332, 0;
	add.s32 	%r333, %r137, %r331;
	setp.gt.u32 	%p89, %r333, 7;
	or.pred  	%p90, %p88, %p89;
	mul.lo.s32 	%r335, %r333, 7;
	mad.lo.s32 	%r336, %r328, 49, %r227;
	add.s32 	%r17, %r336, %r335;
	add.s32 	%r337, %r132, 15;
	mul.hi.u32 	%r338, %r337, 159072863;
	mul.lo.s32 	%r339, %r338, 27;
	sub.s32 	%r340, %r337, %r339;
	cvt.u16.u32 	%rs46, %r340;
	mul.lo.s16 	%rs47, %rs46, 57;
	shr.u16 	%rs48, %rs47, 9;
	cvt.u32.u16 	%r341, %rs48;
	or.b32  	%r342, %r137, %r341;
	setp.eq.s32 	%p91, %r342, 0;
	add.s32 	%r343, %r137, %r341;
	setp.gt.u32 	%p92, %r343, 7;
	or.pred  	%p93, %p91, %p92;
	mul.lo.s32 	%r345, %r343, 7;
	mad.lo.s32 	%r346, %r338, 49, %r243;
	add.s32 	%r18, %r346, %r345;
	add.s32 	%r347, %r132, 16;
	mul.hi.u32 	%r348, %r347, 159072863;
	mul.lo.s32 	%r349, %r348, 27;
	sub.s32 	%r350, %r347, %r349;
	cvt.u16.u32 	%rs49, %r350;
	mul.lo.s16 	%rs50, %rs49, 57;
	shr.u16 	%rs51, %rs50, 9;
	cvt.u32.u16 	%r351, %rs51;
	or.b32  	%r352, %r137, %r351;
	setp.eq.s32 	%p94, %r352, 0;
	add.s32 	%r353, %r137, %r351;
	setp.gt.u32 	%p95, %r353, 7;
	or.pred  	%p96, %p94, %p95;
	mul.lo.s32 	%r355, %r353, 7;
	mad.lo.s32 	%r356, %r348, 49, %r259;
	add.s32 	%r19, %r356, %r355;
	add.s32 	%r357, %r132, 17;
	mul.hi.u32 	%r358, %r357, 159072863;
	mul.lo.s32 	%r359, %r358, 27;
	sub.s32 	%r360, %r357, %r359;
	cvt.u16.u32 	%rs52, %r360;
	mul.lo.s16 	%rs53, %rs52, 57;
	shr.u16 	%rs54, %rs53, 9;
	cvt.u32.u16 	%r361, %rs54;
	or.b32  	%r362, %r137, %r361;
	setp.eq.s32 	%p97, %r362, 0;
	add.s32 	%r363, %r137, %r361;
	setp.gt.u32 	%p98, %r363, 7;
	or.pred  	%p99, %p97, %p98;
	mul.lo.s32 	%r365, %r363, 7;
	mad.lo.s32 	%r366, %r358, 49, %r275;
	add.s32 	%r20, %r366, %r365;
	add.s32 	%r367, %r132, 18;
	mul.hi.u32 	%r368, %r367, 159072863;
	mul.lo.s32 	%r369, %r368, 27;
	sub.s32 	%r370, %r367, %r369;
	cvt.u16.u32 	%rs55, %r370;
	mul.lo.s16 	%rs56, %rs55, 57;
	shr.u16 	%rs57, %rs56, 9;
	cvt.u32.u16 	%r371, %rs57;
	or.b32  	%r372, %r137, %r371;
	setp.eq.s32 	%p100, %r372, 0;
	add.s32 	%r373, %r137, %r371;
	setp.gt.u32 	%p101, %r373, 7;
	or.pred  	%p102, %p100, %p101;
	mul.lo.s32 	%r375, %r373, 7;
	mad.lo.s32 	%r376, %r368, 49, %r147;
	add.s32 	%r21, %r376, %r375;
	add.s32 	%r377, %r132, 19;
	mul.hi.u32 	%r378, %r377, 159072863;
	mul.lo.s32 	%r379, %r378, 27;
	sub.s32 	%r380, %r377, %r379;
	cvt.u16.u32 	%rs58, %r380;
	mul.lo.s16 	%rs59, %rs58, 57;
	shr.u16 	%rs60, %rs59, 9;
	cvt.u32.u16 	%r381, %rs60;
	or.b32  	%r382, %r137, %r381;
	setp.eq.s32 	%p103, %r382, 0;
	add.s32 	%r383, %r137, %r381;
	setp.gt.u32 	%p104, %r383, 7;
	or.pred  	%p105, %p103, %p104;
	mul.lo.s32 	%r385, %r383, 7;
	mad.lo.s32 	%r386, %r378, 49, %r163;
	add.s32 	%r22, %r386, %r385;
	add.s32 	%r387, %r132, 20;
	mul.hi.u32 	%r388, %r387, 159072863;
	mul.lo.s32 	%r389, %r388, 27;
	sub.s32 	%r390, %r387, %r389;
	cvt.u16.u32 	%rs61, %r390;
	mul.lo.s16 	%rs62, %rs61, 57;
	shr.u16 	%rs63, %rs62, 9;
	cvt.u32.u16 	%r391, %rs63;
	or.b32  	%r392, %r137, %r391;
	setp.eq.s32 	%p106, %r392, 0;
	add.s32 	%r393, %r137, %r391;
	setp.gt.u32 	%p107, %r393, 7;
	or.pred  	%p108, %p106, %p107;
	mul.lo.s32 	%r395, %r393, 7;
	mad.lo.s32 	%r396, %r388, 49, %r179;
	add.s32 	%r23, %r396, %r395;
	add.s32 	%r397, %r132, 21;
	mul.hi.u32 	%r398, %r397, 159072863;
	mul.lo.s32 	%r399, %r398, 27;
	sub.s32 	%r400, %r397, %r399;
	cvt.u16.u32 	%rs64, %r400;
	mul.lo.s16 	%rs65, %rs64, 57;
	shr.u16 	%rs66, %rs65, 9;
	cvt.u32.u16 	%r401, %rs66;
	or.b32  	%r402, %r137, %r401;
	setp.eq.s32 	%p109, %r402, 0;
	add.s32 	%r403, %r137, %r401;
	setp.gt.u32 	%p110, %r403, 7;
	or.pred  	%p111, %p109, %p110;
	mul.lo.s32 	%r405, %r403, 7;
	mad.lo.s32 	%r406, %r398, 49, %r195;
	add.s32 	%r24, %r406, %r405;
	add.s32 	%r407, %r132, 22;
	mul.hi.u32 	%r408, %r407, 159072863;
	mul.lo.s32 	%r409, %r408, 27;
	sub.s32 	%r410, %r407, %r409;
	cvt.u16.u32 	%rs67, %r410;
	mul.lo.s16 	%rs68, %rs67, 57;
	shr.u16 	%rs69, %rs68, 9;
	cvt.u32.u16 	%r411, %rs69;
	or.b32  	%r412, %r137, %r411;
	setp.eq.s32 	%p112, %r412, 0;
	add.s32 	%r413, %r137, %r411;
	setp.gt.u32 	%p113, %r413, 7;
	or.pred  	%p114, %p112, %p113;
	mul.lo.s32 	%r415, %r413, 7;
	mad.lo.s32 	%r416, %r408, 49, %r211;
	add.s32 	%r25, %r416, %r415;
	add.s32 	%r417, %r132, 23;
	mul.hi.u32 	%r418, %r417, 159072863;
	mul.lo.s32 	%r419, %r418, 27;
	sub.s32 	%r420, %r417, %r419;
	cvt.u16.u32 	%rs70, %r420;
	mul.lo.s16 	%rs71, %rs70, 57;
	shr.u16 	%rs72, %rs71, 9;
	cvt.u32.u16 	%r421, %rs72;
	or.b32  	%r422, %r137, %r421;
	setp.eq.s32 	%p115, %r422, 0;
	add.s32 	%r423, %r137, %r421;
	setp.gt.u32 	%p116, %r423, 7;
	or.pred  	%p117, %p115, %p116;
	mul.lo.s32 	%r425, %r423, 7;
	mad.lo.s32 	%r426, %r418, 49, %r227;
	add.s32 	%r26, %r426, %r425;
	add.s32 	%r427, %r132, 24;
	mul.hi.u32 	%r428, %r427, 159072863;
	mul.lo.s32 	%r429, %r428, 27;
	sub.s32 	%r430, %r427, %r429;
	cvt.u16.u32 	%rs73, %r430;
	mul.lo.s16 	%rs74, %rs73, 57;
	shr.u16 	%rs75, %rs74, 9;
	cvt.u32.u16 	%r431, %rs75;
	or.b32  	%r432, %r137, %r431;
	setp.eq.s32 	%p118, %r432, 0;
	add.s32 	%r433, %r137, %r431;
	setp.gt.u32 	%p119, %r433, 7;
	or.pred  	%p120, %p118, %p119;
	mul.lo.s32 	%r435, %r433, 7;
	mad.lo.s32 	%r436, %r428, 49, %r243;
	add.s32 	%r27, %r436, %r435;
	add.s32 	%r437, %r132, 25;
	mul.hi.u32 	%r438, %r437, 159072863;
	mul.lo.s32 	%r439, %r438, 27;
	sub.s32 	%r440, %r437, %r439;
	cvt.u16.u32 	%rs76, %r440;
	mul.lo.s16 	%rs77, %rs76, 57;
	shr.u16 	%rs78, %rs77, 9;
	cvt.u32.u16 	%r441, %rs78;
	or.b32  	%r442, %r137, %r441;
	setp.eq.s32 	%p121, %r442, 0;
	add.s32 	%r443, %r137, %r441;
	setp.gt.u32 	%p122, %r443, 7;
	or.pred  	%p123, %p121, %p122;
	mul.lo.s32 	%r445, %r443, 7;
	mad.lo.s32 	%r446, %r438, 49, %r259;
	add.s32 	%r28, %r446, %r445;
	add.s32 	%r447, %r132, 26;
	mul.hi.u32 	%r448, %r447, 159072863;
	mul.lo.s32 	%r449, %r448, 27;
	sub.s32 	%r450, %r447, %r449;
	cvt.u16.u32 	%rs79, %r450;
	mul.lo.s16 	%rs80, %rs79, 57;
	shr.u16 	%rs81, %rs80, 9;
	cvt.u32.u16 	%r451, %rs81;
	or.b32  	%r452, %r137, %r451;
	setp.eq.s32 	%p124, %r452, 0;
	add.s32 	%r453, %r137, %r451;
	setp.gt.u32 	%p125, %r453, 7;
	or.pred  	%p126, %p124, %p125;
	mul.lo.s32 	%r455, %r453, 7;
	mad.lo.s32 	%r456, %r448, 49, %r275;
	add.s32 	%r29, %r456, %r455;
	add.s32 	%r457, %r132, 28;
	mul.hi.u32 	%r458, %r457, 159072863;
	mad.lo.s32 	%r459, %r458, 49, %r163;
	add.s32 	%r30, %r459, %r162;
	add.s32 	%r460, %r132, 29;
	mul.hi.u32 	%r461, %r460, 159072863;
	mad.lo.s32 	%r462, %r461, 49, %r179;
	add.s32 	%r31, %r462, %r178;
	add.s32 	%r463, %r132, 30;
	mul.hi.u32 	%r464, %r463, 159072863;
	mad.lo.s32 	%r465, %r464, 49, %r195;
	add.s32 	%r32, %r465, %r194;
	add.s32 	%r466, %r132, 31;
	mul.hi.u32 	%r467, %r466, 159072863;
	mad.lo.s32 	%r468, %r467, 49, %r211;
	add.s32 	%r33, %r468, %r210;
	add.s32 	%r469, %r132, 32;
	mul.hi.u32 	%r470, %r469, 159072863;
	mad.lo.s32 	%r471, %r470, 49, %r227;
	add.s32 	%r34, %r471, %r226;
	add.s32 	%r472, %r132, 33;
	mul.hi.u32 	%r473, %r472, 159072863;
	mad.lo.s32 	%r474, %r473, 49, %r243;
	add.s32 	%r35, %r474, %r242;
	add.s32 	%r475, %r132, 34;
	mul.hi.u32 	%r476, %r475, 159072863;
	mad.lo.s32 	%r477, %r476, 49, %r259;
	add.s32 	%r36, %r477, %r258;
	add.s32 	%r478, %r132, 35;
	mul.hi.u32 	%r479, %r478, 159072863;
	mad.lo.s32 	%r480, %r479, 49, %r275;
	add.s32 	%r37, %r480, %r274;
	add.s32 	%r481, %r132, 36;
	mul.hi.u32 	%r482, %r481, 159072863;
	mad.lo.s32 	%r483, %r482, 49, %r147;
	add.s32 	%r38, %r483, %r285;
	add.s32 	%r484, %r132, 37;
	mul.hi.u32 	%r485, %r484, 159072863;
	mad.lo.s32 	%r486, %r485, 49, %r163;
	add.s32 	%r39, %r486, %r295;
	add.s32 	%r487, %r132, 38;
	mul.hi.u32 	%r488, %r487, 159072863;
	mad.lo.s32 	%r489, %r488, 49, %r179;
	add.s32 	%r40, %r489, %r305;
	add.s32 	%r490, %r132, 39;
	mul.hi.u32 	%r491, %r490, 159072863;
	mad.lo.s32 	%r492, %r491, 49, %r195;
	add.s32 	%r41, %r492, %r315;
	add.s32 	%r493, %r132, 40;
	mul.hi.u32 	%r494, %r493, 159072863;
	mad.lo.s32 	%r495, %r494, 49, %r211;
	add.s32 	%r42, %r495, %r325;
	add.s32 	%r496, %r132, 41;
	mul.hi.u32 	%r497, %r496, 159072863;
	mad.lo.s32 	%r498, %r497, 49, %r227;
	add.s32 	%r43, %r498, %r335;
	add.s32 	%r499, %r132, 42;
	mul.hi.u32 	%r500, %r499, 159072863;
	mad.lo.s32 	%r501, %r500, 49, %r243;
	add.s32 	%r44, %r501, %r345;
	add.s32 	%r502, %r132, 43;
	mul.hi.u32 	%r503, %r502, 159072863;
	mad.lo.s32 	%r504, %r503, 49, %r259;
	add.s32 	%r45, %r504, %r355;
	add.s32 	%r505, %r132, 44;
	mul.hi.u32 	%r506, %r505, 159072863;
	mad.lo.s32 	%r507, %r506, 49, %r275;
	add.s32 	%r46, %r507, %r365;
	add.s32 	%r508, %r132, 45;
	mul.hi.u32 	%r509, %r508, 159072863;
	mad.lo.s32 	%r510, %r509, 49, %r147;
	add.s32 	%r47, %r510, %r375;
	add.s32 	%r511, %r132, 46;
	mul.hi.u32 	%r512, %r511, 159072863;
	mad.lo.s32 	%r513, %r512, 49, %r163;
	add.s32 	%r48, %r513, %r385;
	add.s32 	%r514, %r132, 47;
	mul.hi.u32 	%r515, %r514, 159072863;
	mad.lo.s32 	%r516, %r515, 49, %r179;
	add.s32 	%r49, %r516, %r395;
	add.s32 	%r517, %r132, 48;
	mul.hi.u32 	%r518, %r517, 159072863;
	mad.lo.s32 	%r519, %r518, 49, %r195;
	add.s32 	%r50, %r519, %r405;
	add.s32 	%r520, %r132, 49;
	mul.hi.u32 	%r521, %r520, 159072863;
	mad.lo.s32 	%r522, %r521, 49, %r211;
	add.s32 	%r51, %r522, %r415;
	add.s32 	%r523, %r132, 50;
	mul.hi.u32 	%r524, %r523, 159072863;
	mad.lo.s32 	%r525, %r524, 49, %r227;
	add.s32 	%r52, %r525, %r425;
	add.s32 	%r526, %r132, 51;
	mul.hi.u32 	%r527, %r526, 159072863;
	mad.lo.s32 	%r528, %r527, 49, %r243;
	add.s32 	%r53, %r528, %r435;
	add.s32 	%r529, %r132, 52;
	mul.hi.u32 	%r530, %r529, 159072863;
	mad.lo.s32 	%r531, %r530, 49, %r259;
	add.s32 	%r54, %r531, %r445;
	add.s32 	%r532, %r132, 53;
	mul.hi.u32 	%r533, %r532, 159072863;
	mad.lo.s32 	%r534, %r533, 49, %r275;
	add.s32 	%r55, %r534, %r455;
	add.s32 	%r535, %r132, 55;
	mul.hi.u32 	%r536, %r535, 159072863;
	mad.lo.s32 	%r537, %r536, 49, %r163;
	add.s32 	%r56, %r537, %r162;
	add.s32 	%r538, %r132, 56;
	mul.hi.u32 	%r539, %r538, 159072863;
	mad.lo.s32 	%r540, %r539, 49, %r179;
	add.s32 	%r57, %r540, %r178;
	add.s32 	%r541, %r132, 57;
	mul.hi.u32 	%r542, %r541, 159072863;
	mad.lo.s32 	%r543, %r542, 49, %r195;
	add.s32 	%r58, %r543, %r194;
	add.s32 	%r544, %r132, 58;
	mul.hi.u32 	%r545, %r544, 159072863;
	mad.lo.s32 	%r546, %r545, 49, %r211;
	add.s32 	%r59, %r546, %r210;
	add.s32 	%r547, %r132, 59;
	mul.hi.u32 	%r548, %r547, 159072863;
	mad.lo.s32 	%r549, %r548, 49, %r227;
	add.s32 	%r60, %r549, %r226;
	add.s32 	%r550, %r132, 60;
	mul.hi.u32 	%r551, %r550, 159072863;
	mad.lo.s32 	%r552, %r551, 49, %r243;
	add.s32 	%r61, %r552, %r242;
	add.s32 	%r553, %r132, 61;
	mul.hi.u32 	%r554, %r553, 159072863;
	mad.lo.s32 	%r555, %r554, 49, %r259;
	add.s32 	%r62, %r555, %r258;
	add.s32 	%r556, %r132, 62;
	mul.hi.u32 	%r557, %r556, 159072863;
	mad.lo.s32 	%r558, %r557, 49, %r275;
	add.s32 	%r63, %r558, %r274;
	add.s32 	%r559, %r132, 63;
	mul.hi.u32 	%r560, %r559, 159072863;
	mad.lo.s32 	%r561, %r560, 49, %r147;
	add.s32 	%r64, %r561, %r285;
	add.s32 	%r562, %r132, 64;
	mul.hi.u32 	%r563, %r562, 159072863;
	mad.lo.s32 	%r564, %r563, 49, %r163;
	add.s32 	%r65, %r564, %r295;
	add.s32 	%r565, %r132, 65;
	mul.hi.u32 	%r566, %r565, 159072863;
	mad.lo.s32 	%r567, %r566, 49, %r179;
	add.s32 	%r66, %r567, %r305;
	add.s32 	%r568, %r132, 66;
	mul.hi.u32 	%r569, %r568, 159072863;
	mad.lo.s32 	%r570, %r569, 49, %r195;
	add.s32 	%r67, %r570, %r315;
	add.s32 	%r571, %r132, 67;
	mul.hi.u32 	%r572, %r571, 159072863;
	mad.lo.s32 	%r573, %r572, 49, %r211;
	add.s32 	%r68, %r573, %r325;
	add.s32 	%r574, %r132, 68;
	mul.hi.u32 	%r575, %r574, 159072863;
	mad.lo.s32 	%r576, %r575, 49, %r227;
	add.s32 	%r69, %r576, %r335;
	add.s32 	%r577, %r132, 69;
	mul.hi.u32 	%r578, %r577, 159072863;
	mad.lo.s32 	%r579, %r578, 49, %r243;
	add.s32 	%r70, %r579, %r345;
	add.s32 	%r580, %r132, 70;
	mul.hi.u32 	%r581, %r580, 159072863;
	mad.lo.s32 	%r582, %r581, 49, %r259;
	add.s32 	%r71, %r582, %r355;
	add.s32 	%r583, %r132, 71;
	mul.hi.u32 	%r584, %r583, 159072863;
	mad.lo.s32 	%r585, %r584, 49, %r275;
	add.s32 	%r72, %r585, %r365;
	add.s32 	%r586, %r132, 72;
	mul.hi.u32 	%r587, %r586, 159072863;
	mad.lo.s32 	%r588, %r587, 49, %r147;
	add.s32 	%r73, %r588, %r375;
	add.s32 	%r589, %r132, 73;
	mul.hi.u32 	%r590, %r589, 159072863;
	mad.lo.s32 	%r591, %r590, 49, %r163;
	add.s32 	%r74, %r591, %r385;
	add.s32 	%r592, %r132, 74;
	mul.hi.u32 	%r593, %r592, 159072863;
	mad.lo.s32 	%r594, %r593, 49, %r179;
	add.s32 	%r75, %r594, %r395;
	add.s32 	%r595, %r132, 75;
	mul.hi.u32 	%r596, %r595, 159072863;
	mad.lo.s32 	%r597, %r596, 49, %r195;
	add.s32 	%r76, %r597, %r405;
	add.s32 	%r598, %r132, 76;
	mul.hi.u32 	%r599, %r598, 159072863;
	mad.lo.s32 	%r600, %r599, 49, %r211;
	add.s32 	%r77, %r600, %r415;
	add.s32 	%r601, %r132, 77;
	mul.hi.u32 	%r602, %r601, 159072863;
	mad.lo.s32 	%r603, %r602, 49, %r227;
	add.s32 	%r78, %r603, %r425;
	add.s32 	%r604, %r132, 78;
	mul.hi.u32 	%r605, %r604, 159072863;
	mad.lo.s32 	%r606, %r605, 49, %r243;
	add.s32 	%r79, %r606, %r435;
	add.s32 	%r607, %r132, 79;
	mul.hi.u32 	%r608, %r607, 159072863;
	mad.lo.s32 	%r609, %r608, 49, %r259;
	add.s32 	%r80, %r609, %r445;
	add.s32 	%r610, %r132, 80;
	mul.hi.u32 	%r611, %r610, 159072863;
	mad.lo.s32 	%r612, %r611, 49, %r275;
	add.s32 	%r81, %r612, %r455;
	add.s32 	%r613, %r132, 82;
	mul.hi.u32 	%r614, %r613, 159072863;
	mad.lo.s32 	%r615, %r614, 49, %r163;
	add.s32 	%r82, %r615, %r162;
	add.s32 	%r616, %r132, 83;
	mul.hi.u32 	%r617, %r616, 159072863;
	mad.lo.s32 	%r618, %r617, 49, %r179;
	add.s32 	%r83, %r618, %r178;
	add.s32 	%r619, %r132, 84;
	mul.hi.u32 	%r620, %r619, 159072863;
	mad.lo.s32 	%r621, %r620, 49, %r195;
	add.s32 	%r84, %r621, %r194;
	add.s32 	%r622, %r132, 85;
	mul.hi.u32 	%r623, %r622, 159072863;
	mad.lo.s32 	%r624, %r623, 49, %r211;
	add.s32 	%r85, %r624, %r210;
	add.s32 	%r625, %r132, 86;
	mul.hi.u32 	%r626, %r625, 159072863;
	mad.lo.s32 	%r627, %r626, 49, %r227;
	add.s32 	%r86, %r627, %r226;
	add.s32 	%r628, %r132, 87;
	mul.hi.u32 	%r629, %r628, 159072863;
	mad.lo.s32 	%r630, %r629, 49, %r243;
	add.s32 	%r87, %r630, %r242;
	add.s32 	%r631, %r132, 88;
	mul.hi.u32 	%r632, %r631, 159072863;
	mad.lo.s32 	%r633, %r632, 49, %r259;
	add.s32 	%r88, %r633, %r258;
	add.s32 	%r634, %r132, 89;
	mul.hi.u32 	%r635, %r634, 159072863;
	mad.lo.s32 	%r636, %r635, 49, %r275;
	add.s32 	%r89, %r636, %r274;
	add.s32 	%r637, %r132, 90;
	mul.hi.u32 	%r638, %r637, 159072863;
	mad.lo.s32 	%r639, %r638, 49, %r147;
	add.s32 	%r90, %r639, %r285;
	add.s32 	%r640, %r132, 91;
	mul.hi.u32 	%r641, %r640, 159072863;
	mad.lo.s32 	%r642, %r641, 49, %r163;
	add.s32 	%r91, %r642, %r295;
	add.s32 	%r643, %r132, 92;
	mul.hi.u32 	%r644, %r643, 159072863;
	mad.lo.s32 	%r645, %r644, 49, %r179;
	add.s32 	%r92, %r645, %r305;
	add.s32 	%r646, %r132, 93;
	mul.hi.u32 	%r647, %r646, 159072863;
	mad.lo.s32 	%r648, %r647, 49, %r195;
	add.s32 	%r93, %r648, %r315;
	add.s32 	%r649, %r132, 94;
	mul.hi.u32 	%r650, %r649, 159072863;
	mad.lo.s32 	%r651, %r650, 49, %r211;
	add.s32 	%r94, %r651, %r325;
	add.s32 	%r652, %r132, 95;
	mul.hi.u32 	%r653, %r652, 159072863;
	mad.lo.s32 	%r654, %r653, 49, %r227;
	add.s32 	%r95, %r654, %r335;
	add.s32 	%r655, %r132, 96;
	mul.hi.u32 	%r656, %r655, 159072863;
	mad.lo.s32 	%r657, %r656, 49, %r243;
	add.s32 	%r96, %r657, %r345;
	add.s32 	%r658, %r132, 97;
	mul.hi.u32 	%r659, %r658, 159072863;
	mad.lo.s32 	%r660, %r659, 49, %r259;
	add.s32 	%r97, %r660, %r355;
	add.s32 	%r661, %r132, 98;
	mul.hi.u32 	%r662, %r661, 159072863;
	mad.lo.s32 	%r663, %r662, 49, %r275;
	add.s32 	%r98, %r663, %r365;
	add.s32 	%r664, %r132, 99;
	mul.hi.u32 	%r665, %r664, 159072863;
	mad.lo.s32 	%r666, %r665, 49, %r147;
	add.s32 	%r99, %r666, %r375;
	add.s32 	%r667, %r132, 100;
	mul.hi.u32 	%r668, %r667, 159072863;
	mad.lo.s32 	%r669, %r668, 49, %r163;
	add.s32 	%r100, %r669, %r385;
	add.s32 	%r670, %r132, 101;
	mul.hi.u32 	%r671, %r670, 159072863;
	mad.lo.s32 	%r672, %r671, 49, %r179;
	add.s32 	%r101, %r672, %r395;
	add.s32 	%r673, %r132, 102;
	mul.hi.u32 	%r674, %r673, 159072863;
	mad.lo.s32 	%r675, %r674, 49, %r195;
	add.s32 	%r102, %r675, %r405;
	add.s32 	%r676, %r132, 103;
	mul.hi.u32 	%r677, %r676, 159072863;
	mad.lo.s32 	%r678, %r677, 49, %r211;
	add.s32 	%r103, %r678, %r415;
	add.s32 	%r679, %r132, 104;
	mul.hi.u32 	%r680, %r679, 159072863;
	mad.lo.s32 	%r681, %r680, 49, %r227;
	add.s32 	%r104, %r681, %r425;
	add.s32 	%r682, %r132, 105;
	mul.hi.u32 	%r683, %r682, 159072863;
	mad.lo.s32 	%r684, %r683, 49, %r243;
	add.s32 	%r105, %r684, %r435;
	add.s32 	%r685, %r132, 106;
	mul.hi.u32 	%r686, %r685, 159072863;
	mad.lo.s32 	%r687, %r686, 49, %r259;
	add.s32 	%r106, %r687, %r445;
	add.s32 	%r688, %r132, 107;
	mul.hi.u32 	%r689, %r688, 159072863;
	mad.lo.s32 	%r690, %r689, 49, %r275;
	add.s32 	%r107, %r690, %r455;
	add.s32 	%r691, %r132, 109;
	mul.hi.u32 	%r692, %r691, 159072863;
	mad.lo.s32 	%r693, %r692, 49, %r163;
	add.s32 	%r108, %r693, %r162;
	add.s32 	%r694, %r132, 110;
	mul.hi.u32 	%r695, %r694, 159072863;
	mad.lo.s32 	%r696, %r695, 49, %r179;
	add.s32 	%r109, %r696, %r178;
	add.s32 	%r697, %r132, 111;
	mul.hi.u32 	%r698, %r697, 159072863;
	mad.lo.s32 	%r699, %r698, 49, %r195;
	add.s32 	%r110, %r699, %r194;
	add.s32 	%r700, %r132, 112;
	mul.hi.u32 	%r701, %r700, 159072863;
	mad.lo.s32 	%r702, %r701, 49, %r211;
	add.s32 	%r111, %r702, %r210;
	add.s32 	%r703, %r132, 113;
	mul.hi.u32 	%r704, %r703, 159072863;
	mad.lo.s32 	%r705, %r704, 49, %r227;
	add.s32 	%r112, %r705, %r226;
	add.s32 	%r706, %r132, 114;
	mul.hi.u32 	%r707, %r706, 159072863;
	mad.lo.s32 	%r708, %r707, 49, %r243;
	add.s32 	%r113, %r708, %r242;
	add.s32 	%r709, %r132, 115;
	mul.hi.u32 	%r710, %r709, 159072863;
	mad.lo.s32 	%r711, %r710, 49, %r259;
	add.s32 	%r114, %r711, %r258;
	add.s32 	%r712, %r132, 116;
	mul.hi.u32 	%r713, %r712, 159072863;
	mad.lo.s32 	%r714, %r713, 49, %r275;
	add.s32 	%r115, %r714, %r274;
	add.s32 	%r715, %r132, 117;
	mul.hi.u32 	%r716, %r715, 159072863;
	mad.lo.s32 	%r717, %r716, 49, %r147;
	add.s32 	%r116, %r717, %r285;
	add.s32 	%r718, %r132, 118;
	mul.hi.u32 	%r719, %r718, 159072863;
	mad.lo.s32 	%r720, %r719, 49, %r163;
	add.s32 	%r117, %r720, %r295;
	add.s32 	%r721, %r132, 119;
	mul.hi.u32 	%r722, %r721, 159072863;
	mad.lo.s32 	%r723, %r722, 49, %r179;
	add.s32 	%r118, %r723, %r305;
	shl.b32 	%r724, %r145, 5;
	add.s32 	%r725, %r132, 120;
	mul.hi.u32 	%r726, %r725, 159072863;
	add.s32 	%r727, %r724, %r726;
	setp.gt.u32 	%p127, %r727, 63;
	mul.lo.s32 	%r728, %r145, 96;
	mul.hi.u32 	%r729, %r725, 477218589;
	add.s32 	%r730, %r729, %r728;
	setp.gt.u32 	%p128, %r730, 191;
	setp.gt.u32 	%p129, %r148, 1607;
	setp.gt.u32 	%p130, %r131, 5;
	or.pred  	%p131, %p130, %p129;
	mad.lo.s32 	%r732, %r726, 49, %r195;
	add.s32 	%r119, %r732, %r315;
	add.s32 	%r733, %r132, 121;
	mul.hi.u32 	%r734, %r733, 159072863;
	add.s32 	%r735, %r724, %r734;
	setp.gt.u32 	%p133, %r735, 63;
	mul.hi.u32 	%r736, %r733, 477218589;
	add.s32 	%r737, %r736, %r728;
	setp.gt.u32 	%p134, %r737, 191;
	setp.gt.u32 	%p135, %r148, 1606;
	or.pred  	%p136, %p130, %p135;
	mad.lo.s32 	%r739, %r734, 49, %r211;
	add.s32 	%r120, %r739, %r325;
	add.s32 	%r740, %r132, 122;
	mul.hi.u32 	%r741, %r740, 159072863;
	add.s32 	%r742, %r724, %r741;
	setp.gt.u32 	%p138, %r742, 63;
	mul.hi.u32 	%r743, %r740, 477218589;
	add.s32 	%r744, %r743, %r728;
	setp.gt.u32 	%p139, %r744, 191;
	setp.gt.u32 	%p140, %r148, 1605;
	or.pred  	%p141, %p130, %p140;
	mad.lo.s32 	%r746, %r741, 49, %r227;
	add.s32 	%r121, %r746, %r335;
	add.s32 	%r747, %r132, 123;
	mul.hi.u32 	%r748, %r747, 159072863;
	add.s32 	%r749, %r724, %r748;
	setp.gt.u32 	%p143, %r749, 63;
	mul.hi.u32 	%r750, %r747, 477218589;
	add.s32 	%r751, %r750, %r728;
	setp.gt.u32 	%p144, %r751, 191;
	setp.gt.u32 	%p145, %r148, 1604;
	or.pred  	%p146, %p130, %p145;
	mad.lo.s32 	%r753, %r748, 49, %r243;
	add.s32 	%r122, %r753, %r345;
	mul.lo.s32 	%r754, %r131, 83;
	mad.lo.s32 	%r755, %r145, 576, %r754;
	mul.lo.s32 	%r756, %r131, -41;
	add.s32 	%r757, %r604, %r756;
	mul.hi.u32 	%r758, %r757, 954437177;
	shr.u32 	%r759, %r758, 7;
	add.s32 	%r760, %r759, %r145;
	setp.gt.u32 	%p148, %r760, 1;
	shl.b32 	%r761, %r145, 6;
	shr.u32 	%r762, %r758, 1;
	add.s32 	%r763, %r761, %r762;
	setp.gt.u32 	%p149, %r763, 127;
	mul.lo.s32 	%r765, %r145, 192;
	mul.hi.u32 	%r766, %r754, 1431655766;
	add.s32 	%r767, %r766, %r765;
	setp.gt.u32 	%p150, %r767, 357;
	setp.gt.u32 	%p151, %r755, 1073;
	or.pred  	%p152, %p130, %p151;
	add.s32 	%r769, %r607, %r756;
	mul.hi.u32 	%r770, %r769, 954437177;
	shr.u32 	%r771, %r770, 7;
	add.s32 	%r772, %r771, %r145;
	setp.gt.u32 	%p154, %r772, 1;
	shr.u32 	%r773, %r770, 1;
	add.s32 	%r774, %r761, %r773;
	setp.gt.u32 	%p155, %r774, 127;
	mul.hi.u32 	%r776, %r769, -1431655765;
	shr.u32 	%r777, %r776, 1;
	add.s32 	%r778, %r777, %r765;
	setp.gt.u32 	%p156, %r778, 383;
	setp.gt.u32 	%p157, %r755, 1072;
	or.pred  	%p158, %p130, %p157;
	add.s32 	%r780, %r610, %r756;
	mul.hi.u32 	%r781, %r780, 954437177;
	shr.u32 	%r782, %r781, 7;
	add.s32 	%r783, %r782, %r145;
	setp.gt.u32 	%p160, %r783, 1;
	shr.u32 	%r784, %r781, 1;
	add.s32 	%r785, %r761, %r784;
	setp.gt.u32 	%p161, %r785, 127;
	mul.hi.u32 	%r787, %r780, -1431655765;
	shr.u32 	%r788, %r787, 1;
	add.s32 	%r789, %r788, %r765;
	setp.gt.u32 	%p162, %r789, 383;
	setp.gt.u32 	%p163, %r755, 1071;
	or.pred  	%p164, %p130, %p163;
	add.s32 	%r791, %r780, 1;
	mul.hi.u32 	%r792, %r791, 954437177;
	shr.u32 	%r793, %r792, 7;
	add.s32 	%r794, %r793, %r145;
	setp.gt.u32 	%p166, %r794, 1;
	mul.hi.u32 	%r795, %r754, 477218589;
	add.s32 	%r796, %r761, %r795;
	setp.gt.u32 	%p167, %r796, 118;
	setp.gt.u32 	%p168, %r767, 356;
	setp.gt.u32 	%p169, %r755, 1070;
	or.pred  	%p170, %p130, %p169;
	add.s32 	%r798, %r613, %r756;
	mul.hi.u32 	%r799, %r798, 954437177;
	shr.u32 	%r800, %r799, 7;
	add.s32 	%r801, %r800, %r145;
	setp.gt.u32 	%p172, %r801, 1;
	shr.u32 	%r802, %r799, 1;
	add.s32 	%r803, %r761, %r802;
	setp.gt.u32 	%p173, %r803, 127;
	mul.hi.u32 	%r805, %r798, -1431655765;
	shr.u32 	%r806, %r805, 1;
	add.s32 	%r807, %r806, %r765;
	setp.gt.u32 	%p174, %r807, 383;
	setp.gt.u32 	%p175, %r755, 1069;
	or.pred  	%p176, %p130, %p175;
	or.pred  	%p1, %p39, %p40;
	or.pred  	%p2, %p43, %p44;
	or.pred  	%p3, %p47, %p48;
	or.pred  	%p4, %p51, %p52;
	or.pred  	%p5, %p55, %p56;
	or.pred  	%p6, %p59, %p60;
	or.pred  	%p7, %p63, %p64;
	or.pred  	%p8, %p67, %p68;
	or.pred  	%p9, %p71, %p72;
	or.pred  	%p10, %p75, %p40;
	or.pred  	%p11, %p78, %p44;
	or.pred  	%p12, %p81, %p48;
	or.pred  	%p13, %p84, %p52;
	or.pred  	%p14, %p87, %p56;
	or.pred  	%p15, %p90, %p60;
	or.pred  	%p16, %p93, %p64;
	or.pred  	%p17, %p96, %p68;
	or.pred  	%p18, %p99, %p72;
	or.pred  	%p19, %p102, %p40;
	or.pred  	%p20, %p105, %p44;
	or.pred  	%p21, %p108, %p48;
	or.pred  	%p22, %p111, %p52;
	or.pred  	%p23, %p114, %p56;
	or.pred  	%p24, %p117, %p60;
	or.pred  	%p25, %p120, %p64;
	or.pred  	%p26, %p123, %p68;
	or.pred  	%p27, %p126, %p72;
	or.pred  	%p178, %p127, %p128;
	or.pred  	%p28, %p178, %p131;
	or.pred  	%p179, %p133, %p134;
	or.pred  	%p29, %p179, %p136;
	or.pred  	%p180, %p138, %p139;
	or.pred  	%p30, %p180, %p141;
	or.pred  	%p181, %p143, %p144;
	or.pred  	%p31, %p181, %p146;
	or.pred  	%p182, %p148, %p149;
	or.pred  	%p183, %p182, %p150;
	or.pred  	%p32, %p183, %p152;
	or.pred  	%p184, %p154, %p155;
	or.pred  	%p185, %p184, %p156;
	or.pred  	%p33, %p185, %p158;
	or.pred  	%p186, %p160, %p161;
	or.pred  	%p187, %p186, %p162;
	or.pred  	%p34, %p187, %p164;
	or.pred  	%p188, %p166, %p167;
	or.pred  	%p189, %p188, %p168;
	or.pred  	%p35, %p189, %p170;
	or.pred  	%p190, %p172, %p173;
	or.pred  	%p191, %p190, %p174;
	or.pred  	%p36, %p191, %p176;
	mov.f32 	%f638, 0f00000000;
	mov.b32 	%r1884, 0;
$L__BB13_1:
	bar.sync 	0;
	mov.f32 	%f514, 0f00000000;
	@%p1 bra 	$L__BB13_3;
	ld.param.u64 	%rd382, [conv_256_256_7_7_param_0];
	mov.u32 	%r809, %tid.z;
	mad.lo.s32 	%r810, %r809, 1568, %r143;
	add.s32 	%r811, %r810, %r2;
	add.s32 	%r812, %r811, %r3;
	mad.lo.s32 	%r813, %r1884, 3136, %r812;
	cvta.to.global.u64 	%rd5, %rd382;
	mul.wide.u32 	%rd6, %r813, 4;
	add.s64 	%rd7, %rd5, %rd6;
	ld.global.nc.f32 	%f514, [%rd7+-32];
$L__BB13_3:
	mov.u32 	%r814, %tid.z;
	mov.u32 	%r815, %tid.x;
	mul.lo.s32 	%r816, %r815, 124;
	mad.lo.s32 	%r817, %r814, 864, %r816;
	shl.b32 	%r818, %r817, 2;
	mov.u32 	%r819, _ZZ16conv_256_256_7_7E15pad_temp_shared;
	add.s32 	%r820, %r819, %r818;
	st.shared.f32 	[%r820], %f514;
	mov.f32 	%f515, 0f00000000;
	@%p2 bra 	$L__BB13_5;
	ld.param.u64 	%rd383, [conv_256_256_7_7_param_0];
	mad.lo.s32 	%r821, %r1884, 3136, %r4;
	cvta.to.global.u64 	%rd8, %rd383;
	mul.wide.s32 	%rd9, %r821, 4;
	add.s64 	%rd10, %rd8, %rd9;
	ld.global.nc.f32 	%f515, [%rd10];
$L__BB13_5:
	mov.u32 	%r822, %tid.z;
	mov.u32 	%r823, %tid.x;
	mul.lo.s32 	%r824, %r823, 124;
	mad.lo.s32 	%r825, %r822, 864, %r824;
	shl.b32 	%r826, %r825, 2;
	mov.u32 	%r827, _ZZ16conv_256_256_7_7E15pad_temp_shared;
	add.s32 	%r828, %r827, %r826;
	st.shared.f32 	[%r828+4], %f515;
	mov.f32 	%f516, 0f00000000;
	@%p3 bra 	$L__BB13_7;
	ld.param.u64 	%rd384, [conv_256_256_7_7_param_0];
	mad.lo.s32 	%r829, %r1884, 3136, %r5;
	cvta.to.global.u64 	%rd11, %rd384;
	mul.wide.s32 	%rd12, %r829, 4;
	add.s64 	%rd13, %rd11, %rd12;
	ld.global.nc.f32 	%f516, [%rd13];
$L__BB13_7:
	mov.u32 	%r830, %tid.z;
	mov.u32 	%r831, %tid.x;
	mul.lo.s32 	%r832, %r831, 124;
	mad.lo.s32 	%r833, %r830, 864, %r832;
	shl.b32 	%r834, %r833, 2;
	mov.u32 	%r835, _ZZ16conv_256_256_7_7E15pad_temp_shared;
	add.s32 	%r836, %r835, %r834;
	st.shared.f32 	[%r836+8], %f516;
	mov.f32 	%f517, 0f00000000;
	@%p4 bra 	$L__BB13_9;
	ld.param.u64 	%rd385, [conv_256_256_7_7_param_0];
	mad.lo.s32 	%r837, %r1884, 3136, %r6;
	cvta.to.global.u64 	%rd14, %rd385;
	mul.wide.s32 	%rd15, %r837, 4;
	add.s64 	%rd16, %rd14, %rd15;
	ld.global.nc.f32 	%f517, [%rd16];
$L__BB13_9:
	mov.u32 	%r838, %tid.z;
	mov.u32 	%r839, %tid.x;
	mul.lo.s32 	%r840, %r839, 124;
	mad.lo.s32 	%r841, %r838, 864, %r840;
	shl.b32 	%r842, %r841, 2;
	mov.u32 	%r843, _ZZ16conv_256_256_7_7E15pad_temp_shared;
	add.s32 	%r844, %r843, %r842;
	st.shared.f32 	[%r844+12], %f517;
	mov.f32 	%f518, 0f00000000;
	@%p5 bra 	$L__BB13_11;
	ld.param.u64 	%rd386, [conv_256_256_7_7_param_0];
	mad.lo.s32 	%r845, %r1884, 3136, %r7;
	cvta.to.global.u64 	%rd17, %rd386;
	mul.wide.s32 	%rd18, %r845, 4;
	add.s64 	%rd19, %rd17, %rd18;
	ld.global.nc.f32 	%f518, [%rd19];
$L__BB13_11:
	mov.u32 	%r846, %tid.z;
	mov.u32 	%r847, %tid.x;
	mul.lo.s32 	%r848, %r847, 124;
	mad.lo.s32 	%r849, %r846, 864, %r848;
	shl.b32 	%r850, %r849, 2;
	mov.u32 	%r851, _ZZ16conv_256_256_7_7E15pad_temp_shared;
	add.s32 	%r852, %r851, %r850;
	st.shared.f32 	[%r852+16], %f518;
	mov.f32 	%f519, 0f00000000;
	@%p6 bra 	$L__BB13_13;
	ld.param.u64 	%rd387, [conv_256_256_7_7_param_0];
	mad.lo.s32 	%r853, %r1884, 3136, %r8;
	cvta.to.global.u64 	%rd20, %rd387;
	mul.wide.s32 	%rd21, %r853, 4;
	add.s64 	%rd22, %rd20, %rd21;
	ld.global.nc.f32 	%f519, [%rd22];
$L__BB13_13:
	mov.u32 	%r854, %tid.z;
	mov.u32 	%r855, %tid.x;
	mul.lo.s32 	%r856, %r855, 124;
	mad.lo.s32 	%r857, %r854, 864, %r856;
	shl.b32 	%r858, %r857, 2;
	mov.u32 	%r859, _ZZ16conv_256_256_7_7E15pad_temp_shared;
	add.s32 	%r860, %r859, %r858;
	st.shared.f32 	[%r860+20], %f519;
	mov.f32 	%f520, 0f00000000;
	@%p7 bra 	$L__BB13_15;
	ld.param.u64 	%rd388, [conv_256_256_7_7_param_0];
	mad.lo.s32 	%r861, %r1884, 3136, %r9;
	cvta.to.global.u64 	%rd23, %rd388;
	mul.wide.s32 	%rd24, %r861, 4;
	add.s64 	%rd25, %rd23, %rd24;
	ld.global.nc.f32 	%f520, [%rd25];
$L__BB13_15:
	mov.u32 	%r862, %tid.z;
	mov.u32 	%r863, %tid.x;
	mul.lo.s32 	%r864, %r863, 124;
	mad.lo.s32 	%r865, %r862, 864, %r864;
	shl.b32 	%r866, %r865, 2;
	mov.u32 	%r867, _ZZ16conv_256_256_7_7E15pad_temp_shared;
	add.s32 	%r868, %r867, %r866;
	st.shared.f32 	[%r868+24], %f520;
	mov.f32 	%f521, 0f00000000;
	@%p8 bra 	$L__BB13_17;
	ld.param.u64 	%rd389, [conv_256_256_7_7_param_0];
	mad.lo.s32 	%r869, %r1884, 3136, %r10;
	cvta.to.global.u64 	%rd26, %rd389;
	mul.wide.s32 	%rd27, %r869, 4;
	add.s64 	%rd28, %rd26, %rd27;
	ld.global.nc.f32 	%f521, [%rd28];
$L__BB13_17:
	mov.u32 	%r870, %tid.z;
	mov.u32 	%r871, %tid.x;
	mul.lo.s32 	%r872, %r871, 124;
	mad.lo.s32 	%r873, %r870, 864, %r872;
	shl.b32 	%r874, %r873, 2;
	mov.u32 	%r875, _ZZ16conv_256_256_7_7E15pad_temp_shared;
	add.s32 	%r876, %r875, %r874;
	st.shared.f32 	[%r876+28], %f521;
	mov.f32 	%f522, 0f00000000;
	@%p9 bra 	$L__BB13_19;
	ld.param.u64 	%rd390, [conv_256_256_7_7_param_0];
	mad.lo.s32 	%r877, %r1884, 3136, %r11;
	cvta.to.global.u64 	%rd29, %rd390;
	mul.wide.s32 	%rd30, %r877, 4;
	add.s64 	%rd31, %rd29, %rd30;
	ld.global.nc.f32 	%f522, [%rd31];
$L__BB13_19:
	mov.u32 	%r878, %tid.z;
	mov.u32 	%r879, %tid.x;
	mul.lo.s32 	%r880, %r879, 124;
	mad.lo.s32 	%r881, %r878, 864, %r880;
	shl.b32 	%r882, %r881, 2;
	mov.u32 	%r883, _ZZ16conv_256_256_7_7E15pad_temp_shared;
	add.s32 	%r884, %r883, %r882;
	st.shared.f32 	[%r884+32], %f522;
	mov.f32 	%f523, 0f00000000;
	@%p10 bra 	$L__BB13_21;
	ld.param.u64 	%rd391, [conv_256_256_7_7_param_0];
	mad.lo.s32 	%r885, %r1884, 3136, %r12;
	cvta.to.global.u64 	%rd32, %rd391;
	mul.wide.s32 	%rd33, %r885, 4;
	add.s64 	%rd34, %rd32, %rd33;
	ld.global.nc.f32 	%f523, [%rd34];
$L__BB13_21:
	mov.u32 	%r886, %tid.z;
	mov.u32 	%r887, %tid.x;
	mul.lo.s32 	%r888, %r887, 124;
	mad.lo.s32 	%r889, %r886, 864, %r888;
	shl.b32 	%r890, %r889, 2;
	mov.u32 	%r891, _ZZ16conv_256_256_7_7E15pad_temp_shared;
	add.s32 	%r892, %r891, %r890;
	st.shared.f32 	[%r892+36], %f523;
	mov.f32 	%f524, 0f00000000;
	@%p11 bra 	$L__BB13_23;
	ld.param.u64 	%rd392, [conv_256_256_7_7_param_0];
	mad.lo.s32 	%r893, %r1884, 3136, %r13;
	cvta.to.global.u64 	%rd35, %rd392;
	mul.wide.s32 	%rd36, %r893, 4;
	add.s64 	%rd37, %rd35, %rd36;
	ld.global.nc.f32 	%f524, [%rd37];
$L__BB13_23:
	mov.u32 	%r894, %tid.z;
	mov.u32 	%r895, %tid.x;
	mul.lo.s32 	%r896, %r895, 124;
	mad.lo.s32 	%r897, %r894, 864, %r896;
	shl.b32 	%r898, %r897, 2;
	mov.u32 	%r899, _ZZ16conv_256_256_7_7E15pad_temp_shared;
	add.s32 	%r900, %r899, %r898;
	st.shared.f32 	[%r900+40], %f524;
	mov.f32 	%f525, 0f00000000;
	@%p12 bra 	$L__BB13_25;
	ld.param.u64 	%rd393, [conv_256_256_7_7_param_0];
	mad.lo.s32 	%r901, %r1884, 3136, %r14;
	cvta.to.global.u64 	%rd38, %rd393;
	mul.wide.s32 	%rd39, %r901, 4;
	add.s64 	%rd40, %rd38, %rd39;
	ld.global.nc.f32 	%f525, [%rd40];
$L__BB13_25:
	mov.u32 	%r902, %tid.z;
	mov.u32 	%r903, %tid.x;
	mul.lo.s32 	%r904, %r903, 124;
	mad.lo.s32 	%r905, %r902, 864, %r904;
	shl.b32 	%r906, %r905, 2;
	mov.u32 	%r907, _ZZ16conv_256_256_7_7E15pad_temp_shared;
	add.s32 	%r908, %r907, %r906;
	st.shared.f32 	[%r908+44], %f525;
	mov.f32 	%f526, 0f00000000;
	@%p13 bra 	$L__BB13_27;
	ld.param.u64 	%rd394, [conv_256_256_7_7_param_0];
	mad.lo.s32 	%r909, %r1884, 3136, %r15;
	cvta.to.global.u64 	%rd41, %rd394;
	mul.wide.s32 	%rd42, %r909, 4;
	add.s64 	%rd43, %rd41, %rd42;
	ld.global.nc.f32 	%f526, [%rd43];
$L__BB13_27:
	mov.u32 	%r910, %tid.z;
	mov.u32 	%r911, %tid.x;
	mul.lo.s32 	%r912, %r911, 124;
	mad.lo.s32 	%r913, %r910, 864, %r912;
	shl.b32 	%r914, %r913, 2;
	mov.u32 	%r915, _ZZ16conv_256_256_7_7E15pad_temp_shared;
	add.s32 	%r916, %r915, %r914;
	st.shared.f32 	[%r916+48], %f526;
	mov.f32 	%f527, 0f00000000;
	@%p14 bra 	$L__BB13_29;
	ld.param.u64 	%rd395, [conv_256_256_7_7_param_0];
	mad.lo.s32 	%r917, %r1884, 3136, %r16;
	cvta.to.global.u64 	%rd44, %rd395;
	mul.wide.s32 	%rd45, %r917, 4;
	add.s64 	%rd46, %rd44, %rd45;
	ld.global.nc.f32 	%f527, [%rd46];
$L__BB13_29:
	mov.u32 	%r918, %tid.z;
	mov.u32 	%r919, %tid.x;
	mul.lo.s32 	%r920, %r919, 124;
	mad.lo.s32 	%r921, %r918, 864, %r920;
	shl.b32 	%r922, %r921, 2;
	mov.u32 	%r923, _ZZ16conv_256_256_7_7E15pad_temp_shared;
	add.s32 	%r924, %r923, %r922;
	st.shared.f32 	[%r924+52], %f527;
	mov.f32 	%f528, 0f00000000;
	@%p15 bra 	$L__BB13_31;
	ld.param.u64 	%rd396, [conv_256_256_7_7_param_0];
	mad.lo.s32 	%r925, %r1884, 3136, %r17;
	cvta.to.global.u64 	%rd47, %rd396;
	mul.wide.s32 	%rd48, %r925, 4;
	add.s64 	%rd49, %rd47, %rd48;
	ld.global.nc.f32 	%f528, [%rd49];
$L__BB13_31:
	mov.u32 	%r926, %tid.z;
	mov.u32 	%r927, %tid.x;
	mul.lo.s32 	%r928, %r927, 124;
	mad.lo.s32 	%r929, %r926, 864, %r928;
	shl.b32 	%r930, %r929, 2;
	mov.u32 	%r931, _ZZ16conv_256_256_7_7E15pad_temp_shared;
	add.s32 	%r932, %r931, %r930;
	st.shared.f32 	[%r932+56], %f528;
	mov.f32 	%f529, 0f00000000;
	@%p16 bra 	$L__BB13_33;
	ld.param.u64 	%rd397, [conv_256_256_7_7_param_0];
	mad.lo.s32 	%r933, %r1884, 3136, %r18;
	cvta.to.global.u64 	%rd50, %rd397;
	mul.wide.s32 	%rd51, %r933, 4;
	add.s64 	%rd52, %rd50, %rd51;
	ld.global.nc.f32 	%f529, [%rd52];
$L__BB13_33:
	mov.u32 	%r934, %tid.z;
	mov.u32 	%r935, %tid.x;
	mul.lo.s32 	%r936, %r935, 124;
	mad.lo.s32 	%r937, %r934, 864, %r936;
	shl.b32 	%r938, %r937, 2;
	mov.u32 	%r939, _ZZ16conv_256_256_7_7E15pad_temp_shared;
	add.s32 	%r940, %r939, %r938;
	st.shared.f32 	[%r940+60], %f529;
	mov.f32 	%f530, 0f00000000;
	@%p17 bra 	$L__BB13_35;
	ld.param.u64 	%rd398, [conv_256_256_7_7_param_0];
	mad.lo.s32 	%r941, %r1884, 3136, %r19;
	cvta.to.global.u64 	%rd53, %rd398;
	mul.wide.s32 	%rd54, %r941, 4;
	add.s64 	%rd55, %rd53, %rd54;
	ld.global.nc.f32 	%f530, [%rd55];
$L__BB13_35:
	mov.u32 	%r942, %tid.z;
	mov.u32 	%r943, %tid.x;
	mul.lo.s32 	%r944, %r943, 124;
	mad.lo.s32 	%r945, %r942, 864, %r944;
	shl.b32 	%r946, %r945, 2;
	mov.u32 	%r947, _ZZ16conv_256_256_7_7E15pad_temp_shared;
	add.s32 	%r948, %r947, %r946;
	st.shared.f32 	[%r948+64], %f530;
	mov.f32 	%f531, 0f00000000;
	@%p18 bra 	$L__BB13_37;
	ld.param.u64 	%rd399, [conv_256_256_7_7_param_0];
	mad.lo.s32 	%r949, %r1884, 3136, %r20;
	cvta.to.global.u64 	%rd56, %rd399;
	mul.wide.s32 	%rd57, %r949, 4;
	add.s64 	%rd58, %rd56, %rd57;
	ld.global.nc.f32 	%f531, [%rd58];
$L__BB13_37:
	mov.u32 	%r950, %tid.z;
	mov.u32 	%r951, %tid.x;
	mul.lo.s32 	%r952, %r951, 124;
	mad.lo.s32 	%r953, %r950, 864, %r952;
	shl.b32 	%r954, %r953, 2;
	mov.u32 	%r955, _ZZ16conv_256_256_7_7E15pad_temp_shared;
	add.s32 	%r956, %r955, %r954;
	st.shared.f32 	[%r956+68], %f531;
	mov.f32 	%f532, 0f00000000;
	@%p19 bra 	$L__BB13_39;
	ld.param.u64 	%rd400, [conv_256_256_7_7_param_0];
	mad.lo.s32 	%r957, %r1884, 3136, %r21;
	cvta.to.global.u64 	%rd59, %rd400;
	mul.wide.s32 	%rd60, %r957, 4;
	add.s64 	%rd61, %rd59, %rd60;
	ld.global.nc.f32 	%f532, [%rd61];
$L__BB13_39:
	mov.u32 	%r958, %tid.z;
	mov.u32 	%r959, %tid.x;
	mul.lo.s32 	%r960, %r959, 124;
	mad.lo.s32 	%r961, %r958, 864, %r960;
	shl.b32 	%r962, %r961, 2;
	mov.u32 	%r963, _ZZ16conv_256_256_7_7E15pad_temp_shared;
	add.s32 	%r964, %r963, %r962;
	st.shared.f32 	[%r964+72], %f532;
	mov.f32 	%f533, 0f00000000;
	@%p20 bra 	$L__BB13_41;
	ld.param.u64 	%rd401, [conv_256_256_7_7_param_0];
	mad.lo.s32 	%r965, %r1884, 3136, %r22;
	cvta.to.global.u64 	%rd62, %rd401;
	mul.wide.s32 	%rd63, %r965, 4;
	add.s64 	%rd64, %rd62, %rd63;
	ld.global.nc.f32 	%f533, [%rd64];
$L__BB13_41:
	mov.u32 	%r966, %tid.z;
	mov.u32 	%r967, %tid.x;
	mul.lo.s32 	%r968, %r967, 124;
	mad.lo.s32 	%r969, %r966, 864, %r968;
	shl.b32 	%r970, %r969, 2;
	mov.u32 	%r971, _ZZ16conv_256_256_7_7E15pad_temp_shared;
	add.s32 	%r972, %r971, %r970;
	st.shared.f32 	[%r972+76], %f533;
	mov.f32 	%f534, 0f00000000;
	@%p21 bra 	$L__BB13_43;
	ld.param.u64 	%rd402, [conv_256_256_7_7_param_0];
	mad.lo.s32 	%r973, %r1884, 3136, %r23;
	cvta.to.global.u64 	%rd65, %rd402;
	mul.wide.s32 	%rd66, %r973, 4;
	add.s64 	%rd67, %rd65, %rd66;
	ld.global.nc.f32 	%f534, [%rd67];
$L__BB13_43:
	mov.u32 	%r974, %tid.z;
	mov.u32 	%r975, %tid.x;
	mul.lo.s32 	%r976, %r975, 124;
	mad.lo.s32 	%r977, %r974, 864, %r976;
	shl.b32 	%r978, %r977, 2;
	mov.u32 	%r979, _ZZ16conv_256_256_7_7E15pad_temp_shared;
	add.s32 	%r980, %r979, %r978;
	st.shared.f32 	[%r980+80], %f534;
	mov.f32 	%f535, 0f00000000;
	@%p22 bra 	$L__BB13_45;
	ld.param.u64 	%rd403, [conv_256_256_7_7_param_0];
	mad.lo.s32 	%r981, %r1884, 3136, %r24;
	cvta.to.global.u64 	%rd68, %rd403;
	mul.wide.s32 	%rd69, %r981, 4;
	add.s64 	%rd70, %rd68, %rd69;
	ld.global.nc.f32 	%f535, [%rd70];
$L__BB13_45:
	mov.u32 	%r982, %tid.z;
	mov.u32 	%r983, %tid.x;
	mul.lo.s32 	%r984, %r983, 124;
	mad.lo.s32 	%r985, %r982, 864, %r984;
	shl.b32 	%r986, %r985, 2;
	mov.u32 	%r987, _ZZ16conv_256_256_7_7E15pad_temp_shared;
	add.s32 	%r988, %r987, %r986;
	st.shared.f32 	[%r988+84], %f535;
	mov.f32 	%f536, 0f00000000;
	@%p23 bra 	$L__BB13_47;
	ld.param.u64 	%rd404, [conv_256_256_7_7_param_0];
	mad.lo.s32 	%r989, %r1884, 3136, %r25;
	cvta.to.global.u64 	%rd71, %rd404;
	mul.wide.s32 	%rd72, %r989, 4;
	add.s64 	%rd73, %rd71, %rd72;
	ld.global.nc.f32 	%f536, [%rd73];
$L__BB13_47:
	mov.u32 	%r990, %tid.z;
	mov.u32 	%r991, %tid.x;
	mul.lo.s32 	%r992, %r991, 124;
	mad.lo.s32 	%r993, %r990, 864, %r992;
	shl.b32 	%r994, %r993, 2;
	mov.u32 	%r995, _ZZ16conv_256_256_7_7E15pad_temp_shared;
	add.s32 	%r996, %r995, %r994;
	st.shared.f32 	[%r996+88], %f536;
	mov.f32 	%f537, 0f00000000;
	@%p24 bra 	$L__BB13_49;
	ld.param.u64 	%rd405, [conv_256_256_7_7_param_0];
	mad.lo.s32 	%r997, %r1884, 3136, %r26;
	cvta.to.global.u64 	%rd74, %rd405;
	mul.wide.s32 	%rd75, %r997, 4;
	add.s64 	%rd76, %rd74, %rd75;
	ld.global.nc.f32 	%f537, [%rd76];
$L__BB13_49:
	mov.u32 	%r998, %tid.z;
	mov.u32 	%r999, %tid.x;
	mul.lo.s32 	%r1000, %r999, 124;
	mad.lo.s32 	%r1001, %r998, 864, %r1000;
	shl.b32 	%r1002, %r1001, 2;
	mov.u32 	%r1003, _ZZ16conv_256_256_7_7E15pad_temp_shared;
	add.s32 	%r1004, %r1003, %r1002;
	st.shared.f32 	[%r1004+92], %f537;
	mov.f32 	%f538, 0f00000000;
	@%p25 bra 	$L__BB13_51;
	ld.param.u64 	%rd406, [conv_256_256_7_7_param_0];
	mad.lo.s32 	%r1005, %r1884, 3136, %r27;
	cvta.to.global.u64 	%rd77, %rd406;
	mul.wide.s32 	%rd78, %r1005, 4;
	add.s64 	%rd79, %rd77, %rd78;
	ld.global.nc.f32 	%f538, [%rd79];
$L__BB13_51:
	mov.u32 	%r1006, %tid.z;
	mov.u32 	%r1007, %tid.x;
	mul.lo.s32 	%r1008, %r1007, 124;
	mad.lo.s32 	%r1009, %r1006, 864, %r1008;
	shl.b32 	%r1010, %r1009, 2;
	mov.u32 	%r1011, _ZZ16conv_256_256_7_7E15pad_temp_shared;
	add.s32 	%r1012, %r1011, %r1010;
	st.shared.f32 	[%r1012+96], %f538;
	mov.f32 	%f539, 0f00000000;
	@%p26 bra 	$L__BB13_53;
	ld.param.u64 	%rd407, [conv_256_256_7_7_param_0];
	mad.lo.s32 	%r1013, %r1884, 3136, %r28;
	cvta.to.global.u64 	%rd80, %rd407;
	mul.wide.s32 	%rd81, %r1013, 4;
	add.s64 	%rd82, %rd80, %rd81;
	ld.global.nc.f32 	%f539, [%rd82];
$L__BB13_53:
	mov.u32 	%r1014, %tid.z;
	mov.u32 	%r1015, %tid.x;
	mul.lo.s32 	%r1016, %r1015, 124;
	mad.lo.s32 	%r1017, %r1014, 864, %r1016;
	shl.b32 	%r1018, %r1017, 2;
	mov.u32 	%r1019, _ZZ16conv_256_256_7_7E15pad_temp_shared;
	add.s32 	%r1020, %r1019, %r1018;
	st.shared.f32 	[%r1020+100], %f539;
	mov.f32 	%f540, 0f00000000;
	@%p27 bra 	$L__BB13_55;
	ld.param.u64 	%rd408, [conv_256_256_7_7_param_0];
	mad.lo.s32 	%r1021, %r1884, 3136, %r29;
	cvta.to.global.u64 	%rd83, %rd408;
	mul.wide.s32 	%rd84, %r1021, 4;
	add.s64 	%rd85, %rd83, %rd84;
	ld.global.nc.f32 	%f540, [%rd85];
$L__BB13_55:
	mov.u32 	%r1022, %tid.z;
	mov.u32 	%r1023, %tid.x;
	mul.lo.s32 	%r1024, %r1023, 124;
	mad.lo.s32 	%r1025, %r1022, 864, %r1024;
	shl.b32 	%r1026, %r1025, 2;
	mov.u32 	%r1027, _ZZ16conv_256_256_7_7E15pad_temp_shared;
	add.s32 	%r1028, %r1027, %r1026;
	st.shared.f32 	[%r1028+104], %f540;
	mov.f32 	%f541, 0f00000000;
	@%p1 bra 	$L__BB13_57;
	ld.param.u64 	%rd409, [conv_256_256_7_7_param_0];
	mov.u32 	%r1029, %tid.z;
	mad.lo.s32 	%r1030, %r1029, 1568, %r143;
	add.s32 	%r1031, %r1030, %r2;
	add.s32 	%r1032, %r1031, %r3;
	mad.lo.s32 	%r1033, %r1884, 3136, %r1032;
	cvta.to.global.u64 	%rd86, %rd409;
	mul.wide.u32 	%rd87, %r1033, 4;
	add.s64 	%rd88, %rd86, %rd87;
	ld.global.nc.f32 	%f541, [%rd88+164];
$L__BB13_57:
	mov.u32 	%r1034, %tid.z;
	mov.u32 	%r1035, %tid.x;
	mul.lo.s32 	%r1036, %r1035, 124;
	mad.lo.s32 	%r1037, %r1034, 864, %r1036;
	shl.b32 	%r1038, %r1037, 2;
	mov.u32 	%r1039, _ZZ16conv_256_256_7_7E15pad_temp_shared;
	add.s32 	%r1040, %r1039, %r1038;
	st.shared.f32 	[%r1040+108], %f541;
	mov.f32 	%f542, 0f00000000;
	@%p2 bra 	$L__BB13_59;
	ld.param.u64 	%rd410, [conv_256_256_7_7_param_0];
	mad.lo.s32 	%r1041, %r1884, 3136, %r30;
	cvta.to.global.u64 	%rd89, %rd410;
	mul.wide.u32 	%rd90, %r1041, 4;
	add.s64 	%rd91, %rd89, %rd90;
	ld.global.nc.f32 	%f542, [%rd91];
$L__BB13_59:
	mov.u32 	%r1042, %tid.z;
	mov.u32 	%r1043, %tid.x;
	mul.lo.s32 	%r1044, %r1043, 124;
	mad.lo.s32 	%r1045, %r1042, 864, %r1044;
	shl.b32 	%r1046, %r1045, 2;
	mov.u32 	%r1047, _ZZ16conv_256_256_7_7E15pad_temp_shared;
	add.s32 	%r1048, %r1047, %r1046;
	st.shared.f32 	[%r1048+112], %f542;
	mov.f32 	%f543, 0f00000000;
	@%p3 bra 	$L__BB13_61;
	ld.param.u64 	%rd411, [conv_256_256_7_7_param_0];
	mad.lo.s32 	%r1049, %r1884, 3136, %r31;
	cvta.to.global.u64 	%rd92, %rd411;
	mul.wide.u32 	%rd93, %r1049, 4;
	add.s64 	%rd94, %rd92, %rd93;
	ld.global.nc.f32 	%f543, [%rd94];
$L__BB13_61:
	mov.u32 	%r1050, %tid.z;
	mov.u32 	%r1051, %tid.x;
	mul.lo.s32 	%r1052, %r1051, 124;
	mad.lo.s32 	%r1053, %r1050, 864, %r1052;
	shl.b32 	%r1054, %r1053, 2;
	mov.u32 	%r1055, _ZZ16conv_256_256_7_7E15pad_temp_shared;
	add.s32 	%r1056, %r1055, %r1054;
	st.shared.f32 	[%r1056+116], %f543;
	mov.f32 	%f544, 0f00000000;
	@%p4 bra 	$L__BB13_63;
	ld.param.u64 	%rd412, [conv_256_256_7_7_param_0];
	mad.lo.s32 	%r1057, %r1884, 3136, %r32;
	cvta.to.global.u64 	%rd95, %rd412;
	mul.wide.u32 	%rd96, %r1057, 4;
	add.s64 	%rd97, %rd95, %rd96;
	ld.global.nc.f32 	%f544, [%rd97];
$L__BB13_63:
	mov.u32 	%r1058, %tid.z;
	mov.u32 	%r1059, %tid.x;
	mul.lo.s32 	%r1060, %r1059, 124;
	mad.lo.s32 	%r1061, %r1058, 864, %r1060;
	shl.b32 	%r1062, %r1061, 2;
	mov.u32 	%r1063, _ZZ16conv_256_256_7_7E15pad_temp_shared;
	add.s32 	%r1064, %r1063, %r1062;
	st.shared.f32 	[%r1064+120], %f544;
	mov.f32 	%f545, 0f00000000;
	@%p5 bra 	$L__BB13_65;
	ld.param.u64 	%rd413, [conv_256_256_7_7_param_0];
	mad.lo.s32 	%r1065, %r1884, 3136, %r33;
	cvta.to.global.u64 	%rd98, %rd413;
	mul.wide.u32 	%rd99, %r1065, 4;
	add.s64 	%rd100, %rd98, %rd99;
	ld.global.nc.f32 	%f545, [%rd100];
$L__BB13_65:
	mov.u32 	%r1066, %tid.z;
	mov.u32 	%r1067, %tid.x;
	mul.lo.s32 	%r1068, %r1067, 124;
	mad.lo.s32 	%r1069, %r1066, 864, %r1068;
	shl.b32 	%r1070, %r1069, 2;
	mov.u32 	%r1071, _ZZ16conv_256_256_7_7E15pad_temp_shared;
	add.s32 	%r1072, %r1071, %r1070;
	st.shared.f32 	[%r1072+124], %f545;
	mov.f32 	%f546, 0f00000000;
	@%p6 bra 	$L__BB13_67;
	ld.param.u64 	%rd414, [conv_256_256_7_7_param_0];
	mad.lo.s32 	%r1073, %r1884, 3136, %r34;
	cvta.to.global.u64 	%rd101, %rd414;
	mul.wide.u32 	%rd102, %r1073, 4;
	add.s64 	%rd103, %rd101, %rd102;
	ld.global.nc.f32 	%f546, [%rd103];
$L__BB13_67:
	mov.u32 	%r1074, %tid.z;
	mov.u32 	%r1075, %tid.x;
	mul.lo.s32 	%r1076, %r1075, 124;
	mad.lo.s32 	%r1077, %r1074, 864, %r1076;
	shl.b32 	%r1078, %r1077, 2;
	mov.u32 	%r1079, _ZZ16conv_256_256_7_7E15pad_temp_shared;
	add.s32 	%r1080, %r1079, %r1078;
	st.shared.f32 	[%r1080+128], %f546;
	mov.f32 	%f547, 0f00000000;
	@%p7 bra 	$L__BB13_69;
	ld.param.u64 	%rd415, [conv_256_256_7_7_param_0];
	mad.lo.s32 	%r1081, %r1884, 3136, %r35;
	cvta.to.global.u64 	%rd104, %rd415;
	mul.wide.u32 	%rd105, %r1081, 4;
	add.s64 	%rd106, %rd104, %rd105;
	ld.global.nc.f32 	%f547, [%rd106];
$L__BB13_69:
	mov.u32 	%r1082, %tid.z;
	mov.u32 	%r1083, %tid.x;
	mul.lo.s32 	%r1084, %r1083, 124;
	mad.lo.s32 	%r1085, %r1082, 864, %r1084;
	shl.b32 	%r1086, %r1085, 2;
	mov.u32 	%r1087, _ZZ16conv_256_256_7_7E15pad_temp_shared;
	add.s32 	%r1088, %r1087, %r1086;
	st.shared.f32 	[%r1088+132], %f547;
	mov.f32 	%f548, 0f00000000;
	@%p8 bra 	$L__BB13_71;
	ld.param.u64 	%rd416, [conv_256_256_7_7_param_0];
	mad.lo.s32 	%r1089, %r1884, 3136, %r36;
	cvta.to.global.u64 	%rd107, %rd416;
	mul.wide.u32 	%rd108, %r1089, 4;
	add.s64 	%rd109, %rd107, %rd108;
	ld.global.nc.f32 	%f548, [%rd109];
$L__BB13_71:
	mov.u32 	%r1090, %tid.z;
	mov.u32 	%r1091, %tid.x;
	mul.lo.s32 	%r1092, %r1091, 124;
	mad.lo.s32 	%r1093, %r1090, 864, %r1092;
	shl.b32 	%r1094, %r1093, 2;
	mov.u32 	%r1095, _ZZ16conv_256_256_7_7E15pad_temp_shared;
	add.s32 	%r1096, %r1095, %r1094;
	st.shared.f32 	[%r1096+136], %f548;
	mov.f32 	%f549, 0f00000000;
	@%p9 bra 	$L__BB13_73;
	ld.param.u64 	%rd417, [conv_256_256_7_7_param_0];
	mad.lo.s32 	%r1097, %r1884, 3136, %r37;
	cvta.to.global.u64 	%rd110, %rd417;
	mul.wide.u32 	%rd111, %r1097, 4;
	add.s64 	%rd112, %rd110, %rd111;
	ld.global.nc.f32 	%f549, [%rd112];
$L__BB13_73:
	mov.u32 	%r1098, %tid.z;
	mov.u32 	%r1099, %tid.x;
	mul.lo.s32 	%r1100, %r1099, 124;
	mad.lo.s32 	%r1101, %r1098, 864, %r1100;
	shl.b32 	%r1102, %r1101, 2;
	mov.u32 	%r1103, _ZZ16conv_256_256_7_7E15pad_temp_shared;
	add.s32 	%r1104, %r1103, %r1102;
	st.shared.f32 	[%r1104+140], %f549;
	mov.f32 	%f550, 0f00000000;
	@%p10 bra 	$L__BB13_75;
	ld.param.u64 	%rd418, [conv_256_256_7_7_param_0];
	mad.lo.s32 	%r1105, %r1884, 3136, %r38;
	cvta.to.global.u64 	%rd113, %rd418;
	mul.wide.u32 	%rd114, %r1105, 4;
	add.s64 	%rd115, %rd113, %rd114;
	ld.global.nc.f32 	%f550, [%rd115];
$L__BB13_75:
	mov.u32 	%r1106, %tid.z;
	mov.u32 	%r1107, %tid.x;
	mul.lo.s32 	%r1108, %r1107, 124;
	mad.lo.s32 	%r1109, %r1106, 864, %r1108;
	shl.b32 	%r1110, %r1109, 2;
	mov.u32 	%r1111, _ZZ16conv_256_256_7_7E15pad_temp_shared;
	add.s32 	%r1112, %r1111, %r1110;
	st.shared.f32 	[%r1112+144], %f550;
	mov.f32 	%f551, 0f00000000;
	@%p11 bra 	$L__BB13_77;
	ld.param.u64 	%rd419, [conv_256_256_7_7_param_0];
	mad.lo.s32 	%r1113, %r1884, 3136, %r39;
	cvta.to.global.u64 	%rd116, %rd419;
	mul.wide.u32 	%rd117, %r1113, 4;
	add.s64 	%rd118, %rd116, %rd117;
	ld.global.nc.f32 	%f551, [%rd118];
$L__BB13_77:
	mov.u32 	%r1114, %tid.z;
	mov.u32 	%r1115, %tid.x;
	mul.lo.s32 	%r1116, %r1115, 124;
	mad.lo.s32 	%r1117, %r1114, 864, %r1116;
	shl.b32 	%r1118, %r1117, 2;
	mov.u32 	%r1119, _ZZ16conv_256_256_7_7E15pad_temp_shared;
	add.s32 	%r1120, %r1119, %r1118;
	st.shared.f32 	[%r1120+148], %f551;
	mov.f32 	%f552, 0f00000000;
	@%p12 bra 	$L__BB13_79;
	ld.param.u64 	%rd420, [conv_256_256_7_7_param_0];
	mad.lo.s32 	%r1121, %r1884, 3136, %r40;
	cvta.to.global.u64 	%rd119, %rd420;
	mul.wide.u32 	%rd120, %r1121, 4;
	add.s64 	%rd121, %rd119, %rd120;
	ld.global.nc.f32 	%f552, [%rd121];
$L__BB13_79:
	mov.u32 	%r1122, %tid.z;
	mov.u32 	%r1123, %tid.x;
	mul.lo.s32 	%r1124, %r1123, 124;
	mad.lo.s32 	%r1125, %r1122, 864, %r1124;
	shl.b32 	%r1126, %r1125, 2;
	mov.u32 	%r1127, _ZZ16conv_256_256_7_7E15pad_temp_shared;
	add.s32 	%r1128, %r1127, %r1126;
	st.shared.f32 	[%r1128+152], %f552;
	mov.f32 	%f553, 0f00000000;
	@%p13 bra 	$L__BB13_81;
	ld.param.u64 	%rd421, [conv_256_256_7_7_param_0];
	mad.lo.s32 	%r1129, %r1884, 3136, %r41;
	cvta.to.global.u64 	%rd122, %rd421;
	mul.wide.u32 	%rd123, %r1129, 4;
	add.s64 	%rd124, %rd122, %rd123;
	ld.global.nc.f32 	%f553, [%rd124];
$L__BB13_81:
	mov.u32 	%r1130, %tid.z;
	mov.u32 	%r1131, %tid.x;
	mul.lo.s32 	%r1132, %r1131, 124;
	mad.lo.s32 	%r1133, %r1130, 864, %r1132;
	shl.b32 	%r1134, %r1133, 2;
	mov.u32 	%r1135, _ZZ16conv_256_256_7_7E15pad_temp_shared;
	add.s32 	%r1136, %r1135, %r1134;
	st.shared.f32 	[%r1136+156], %f553;
	mov.f32 	%f554, 0f00000000;
	@%p14 bra 	$L__BB13_83;
	ld.param.u64 	%rd422, [conv_256_256_7_7_param_0];
	mad.lo.s32 	%r1137, %r1884, 3136, %r42;
	cvta.to.global.u64 	%rd125, %rd422;
	mul.wide.u32 	%rd126, %r1137, 4;
	add.s64 	%rd127, %rd125, %rd126;
	ld.global.nc.f32 	%f554, [%rd127];
$L__BB13_83:
	mov.u32 	%r1138, %tid.z;
	mov.u32 	%r1139, %tid.x;
	mul.lo.s32 	%r1140, %r1139, 124;
	mad.lo.s32 	%r1141, %r1138, 864, %r1140;
	shl.b32 	%r1142, %r1141, 2;
	mov.u32 	%r1143, _ZZ16conv_256_256_7_7E15pad_temp_shared;
	add.s32 	%r1144, %r1143, %r1142;
	st.shared.f32 	[%r1144+160], %f554;
	mov.f32 	%f555, 0f00000000;
	@%p15 bra 	$L__BB13_85;
	ld.param.u64 	%rd423, [conv_256_256_7_7_param_0];
	mad.lo.s32 	%r1145, %r1884, 3136, %r43;
	cvta.to.global.u64 	%rd128, %rd423;
	mul.wide.u32 	%rd129, %r1145, 4;
	add.s64 	%rd130, %rd128, %rd129;
	ld.global.nc.f32 	%f555, [%rd130];
$L__BB13_85:
	mov.u32 	%r1146, %tid.z;
	mov.u32 	%r1147, %tid.x;
	mul.lo.s32 	%r1148, %r1147, 124;
	mad.lo.s32 	%r1149, %r1146, 864, %r1148;
	shl.b32 	%r1150, %r1149, 2;
	mov.u32 	%r1151, _ZZ16conv_256_256_7_7E15pad_temp_shared;
	add.s32 	%r1152, %r1151, %r1150;
	st.shared.f32 	[%r1152+164], %f555;
	mov.f32 	%f556, 0f00000000;
	@%p16 bra 	$L__BB13_87;
	ld.param.u64 	%rd424, [conv_256_256_7_7_param_0];
	mad.lo.s32 	%r1153, %r1884, 3136, %r44;
	cvta.to.global.u64 	%rd131, %rd424;
	mul.wide.u32 	%rd132, %r1153, 4;
	add.s64 	%rd133, %rd131, %rd132;
	ld.global.nc.f32 	%f556, [%rd133];
$L__BB13_87:
	mov.u32 	%r1154, %tid.z;
	mov.u32 	%r1155, %tid.x;
	mul.lo.s32 	%r1156, %r1155, 124;
	mad.lo.s32 	%r1157, %r1154, 864, %r1156;
	shl.b32 	%r1158, %r1157, 2;
	mov.u32 	%r1159, _ZZ16conv_256_256_7_7E15pad_temp_shared;
	add.s32 	%r1160, %r1159, %r1158;
	st.shared.f32 	[%r1160+168], %f556;
	mov.f32 	%f557, 0f00000000;
	@%p17 bra 	$L__BB13_89;
	ld.param.u64 	%rd425, [conv_256_256_7_7_param_0];
	mad.lo.s32 	%r1161, %r1884, 3136, %r45;
	cvta.to.global.u64 	%rd134, %rd425;
	mul.wide.u32 	%rd135, %r1161, 4;
	add.s64 	%rd136, %rd134, %rd135;
	ld.global.nc.f32 	%f557, [%rd136];
$L__BB13_89:
	mov.u32 	%r1162, %tid.z;
	mov.u32 	%r1163, %tid.x;
	mul.lo.s32 	%r1164, %r1163, 124;
	mad.lo.s32 	%r1165, %r1162, 864, %r1164;
	shl.b32 	%r1166, %r1165, 2;
	mov.u32 	%r1167, _ZZ16conv_256_256_7_7E15pad_temp_shared;
	add.s32 	%r1168, %r1167, %r1166;
	st.shared.f32 	[%r1168+172], %f557;
	mov.f32 	%f558, 0f00000000;
	@%p18 bra 	$L__BB13_91;
	ld.param.u64 	%rd426, [conv_256_256_7_7_param_0];
	mad.lo.s32 	%r1169, %r1884, 3136, %r46;
	cvta.to.global.u64 	%rd137, %rd426;
	mul.wide.u32 	%rd138, %r1169, 4;
	add.s64 	%rd139, %rd137, %rd138;
	ld.global.nc.f32 	%f558, [%rd139];
$L__BB13_91:
	mov.u32 	%r1170, %tid.z;
	mov.u32 	%r1171, %tid.x;
	mul.lo.s32 	%r1172, %r1171, 124;
	mad.lo.s32 	%r1173, %r1170, 864, %r1172;
	shl.b32 	%r1174, %r1173, 2;
	mov.u32 	%r1175, _ZZ16conv_256_256_7_7E15pad_temp_shared;
	add.s32 	%r1176, %r1175, %r1174;
	st.shared.f32 	[%r1176+176], %f558;
	mov.f32 	%f559, 0f00000000;
	@%p19 bra 	$L__BB13_93;
	ld.param.u64 	%rd427, [conv_256_256_7_7_param_0];
	mad.lo.s32 	%r1177, %r1884, 3136, %r47;
	cvta.to.global.u64 	%rd140, %rd427;
	mul.wide.u32 	%rd141, %r1177, 4;
	add.s64 	%rd142, %rd140, %rd141;
	ld.global.nc.f32 	%f559, [%rd142];
$L__BB13_93:
	mov.u32 	%r1178, %tid.z;
	mov.u32 	%r1179, %tid.x;
	mul.lo.s32 	%r1180, %r1179, 124;
	mad.lo.s32 	%r1181, %r1178, 864, %r1180;
	shl.b32 	%r1182, %r1181, 2;
	mov.u32 	%r1183, _ZZ16conv_256_256_7_7E15pad_temp_shared;
	add.s32 	%r1184, %r1183, %r1182;
	st.shared.f32 	[%r1184+180], %f559;
	mov.f32 	%f560, 0f00000000;
	@%p20 bra 	$L__BB13_95;
	ld.param.u64 	%rd428, [conv_256_256_7_7_param_0];
	mad.lo.s32 	%r1185, %r1884, 3136, %r48;
	cvta.to.global.u64 	%rd143, %rd428;
	mul.wide.u32 	%rd144, %r1185, 4;
	add.s64 	%rd145, %rd143, %rd144;
	ld.global.nc.f32 	%f560, [%rd145];
$L__BB13_95:
	mov.u32 	%r1186, %tid.z;
	mov.u32 	%r1187, %tid.x;
	mul.lo.s32 	%r1188, %r1187, 124;
	mad.lo.s32 	%r1189, %r1186, 864, %r1188;
	shl.b32 	%r1190, %r1189, 2;
	mov.u32 	%r1191, _ZZ16conv_256_256_7_7E15pad_temp_shared;
	add.s32 	%r1192, %r1191, %r1190;
	st.shared.f32 	[%r1192+184], %f560;
	mov.f32 	%f561, 0f00000000;
	@%p21 bra 	$L__BB13_97;
	ld.param.u64 	%rd429, [conv_256_256_7_7_param_0];
	mad.lo.s32 	%r1193, %r1884, 3136, %r49;
	cvta.to.global.u64 	%rd146, %rd429;
	mul.wide.u32 	%rd147, %r1193, 4;
	add.s64 	%rd148, %rd146, %rd147;
	ld.global.nc.f32 	%f561, [%rd148];
$L__BB13_97:
	mov.u32 	%r1194, %tid.z;
	mov.u32 	%r1195, %tid.x;
	mul.lo.s32 	%r1196, %r1195, 124;
	mad.lo.s32 	%r1197, %r1194, 864, %r1196;
	shl.b32 	%r1198, %r1197, 2;
	mov.u32 	%r1199, _ZZ16conv_256_256_7_7E15pad_temp_shared;
	add.s32 	%r1200, %r1199, %r1198;
	st.shared.f32 	[%r1200+188], %f561;
	mov.f32 	%f562, 0f00000000;
	@%p22 bra 	$L__BB13_99;
	ld.param.u64 	%rd430, [conv_256_256_7_7_param_0];
	mad.lo.s32 	%r1201, %r1884, 3136, %r50;
	cvta.to.global.u64 	%rd149, %rd430;
	mul.wide.u32 	%rd150, %r1201, 4;
	add.s64 	%rd151, %rd149, %rd150;
	ld.global.nc.f32 	%f562, [%rd151];
$L__BB13_99:
	mov.u32 	%r1202, %tid.z;
	mov.u32 	%r1203, %tid.x;
	mul.lo.s32 	%r1204, %r1203, 124;
	mad.lo.s32 	%r1205, %r1202, 864, %r1204;
	shl.b32 	%r1206, %r1205, 2;
	mov.u32 	%r1207, _ZZ16conv_256_256_7_7E15pad_temp_shared;
	add.s32 	%r1208, %r1207, %r1206;
	st.shared.f32 	[%r1208+192], %f562;
	mov.f32 	%f563, 0f00000000;
	@%p23 bra 	$L__BB13_101;
	ld.param.u64 	%rd431, [conv_256_256_7_7_param_0];
	mad.lo.s32 	%r1209, %r1884, 3136, %r51;
	cvta.to.global.u64 	%rd152, %rd431;
	mul.wide.u32 	%rd153, %r1209, 4;
	add.s64 	%rd154, %rd152, %rd153;
	ld.global.nc.f32 	%f563, [%rd154];
$L__BB13_101:
	mov.u32 	%r1210, %tid.z;
	mov.u32 	%r1211, %tid.x;
	mul.lo.s32 	%r1212, %r1211, 124;
	mad.lo.s32 	%r1213, %r1210, 864, %r1212;
	shl.b32 	%r1214, %r1213, 2;
	mov.u32 	%r1215, _ZZ16conv_256_256_7_7E15pad_temp_shared;
	add.s32 	%r1216, %r1215, %r1214;
	st.shared.f32 	[%r1216+196], %f563;
	mov.f32 	%f564, 0f00000000;
	@%p24 bra 	$L__BB13_103;
	ld.param.u64 	%rd432, [conv_256_256_7_7_param_0];
	mad.lo.s32 	%r1217, %r1884, 3136, %r52;
	cvta.to.global.u64 	%rd155, %rd432;
	mul.wide.u32 	%rd156, %r1217, 4;
	add.s64 	%rd157, %rd155, %rd156;
	ld.global.nc.f32 	%f564, [%rd157];
$L__BB13_103:
	mov.u32 	%r1218, %tid.z;
	mov.u32 	%r1219, %tid.x;
	mul.lo.s32 	%r1220, %r1219, 124;
	mad.lo.s32 	%r1221, %r1218, 864, %r1220;
	shl.b32 	%r1222, %r1221, 2;
	mov.u32 	%r1223, _ZZ16conv_256_256_7_7E15pad_temp_shared;
	add.s32 	%r1224, %r1223, %r1222;
	st.shared.f32 	[%r1224+200], %f564;
	mov.f32 	%f565, 0f00000000;
	@%p25 bra 	$L__BB13_105;
	ld.param.u64 	%rd433, [conv_256_256_7_7_param_0];
	mad.lo.s32 	%r1225, %r1884, 3136, %r53;
	cvta.to.global.u64 	%rd158, %rd433;
	mul.wide.u32 	%rd159, %r1225, 4;
	add.s64 	%rd160, %rd158, %rd159;
	ld.global.nc.f32 	%f565, [%rd160];
$L__BB13_105:
	mov.u32 	%r1226, %tid.z;
	mov.u32 	%r1227, %tid.x;
	mul.lo.s32 	%r1228, %r1227, 124;
	mad.lo.s32 	%r1229, %r1226, 864, %r1228;
	shl.b32 	%r1230, %r1229, 2;
	mov.u32 	%r1231, _ZZ16conv_256_256_7_7E15pad_temp_shared;
	add.s32 	%r1232, %r1231, %r1230;
	st.shared.f32 	[%r1232+204], %f565;
	mov.f32 	%f566, 0f00000000;
	@%p26 bra 	$L__BB13_107;
	ld.param.u64 	%rd434, [conv_256_256_7_7_param_0];
	mad.lo.s32 	%r1233, %r1884, 3136, %r54;
	cvta.to.global.u64 	%rd161, %rd434;
	mul.wide.u32 	%rd162, %r1233, 4;
	add.s64 	%rd163, %rd161, %rd162;
	ld.global.nc.f32 	%f566, [%rd163];
$L__BB13_107:
	mov.u32 	%r1234, %tid.z;
	mov.u32 	%r1235, %tid.x;
	mul.lo.s32 	%r1236, %r1235, 124;
	mad.lo.s32 	%r1237, %r1234, 864, %r1236;
	shl.b32 	%r1238, %r1237, 2;
	mov.u32 	%r1239, _ZZ16conv_256_256_7_7E15pad_temp_shared;
	add.s32 	%r1240, %r1239, %r1238;
	st.shared.f32 	[%r1240+208], %f566;
	mov.f32 	%f567, 0f00000000;
	@%p27 bra 	$L__BB13_109;
	ld.param.u64 	%rd435, [conv_256_256_7_7_param_0];
	mad.lo.s32 	%r1241, %r1884, 3136, %r55;
	cvta.to.global.u64 	%rd164, %rd435;
	mul.wide.u32 	%rd165, %r1241, 4;
	add.s64 	%rd166, %rd164, %rd165;
	ld.global.nc.f32 	%f567, [%rd166];
$L__BB13_109:
	mov.u32 	%r1242, %tid.z;
	mov.u32 	%r1243, %tid.x;
	mul.lo.s32 	%r1244, %r1243, 124;
	mad.lo.s32 	%r1245, %r1242, 864, %r1244;
	shl.b32 	%r1246, %r1245, 2;
	mov.u32 	%r1247, _ZZ16conv_256_256_7_7E15pad_temp_shared;
	add.s32 	%r1248, %r1247, %r1246;
	st.shared.f32 	[%r1248+212], %f567;
	mov.f32 	%f568, 0f00000000;
	@%p1 bra 	$L__BB13_111;
	ld.param.u64 	%rd436, [conv_256_256_7_7_param_0];
	mov.u32 	%r1249, %tid.z;
	mad.lo.s32 	%r1250, %r1249, 1568, %r143;
	add.s32 	%r1251, %r1250, %r2;
	add.s32 	%r1252, %r1251, %r3;
	mad.lo.s32 	%r1253, %r1884, 3136, %r1252;
	cvta.to.global.u64 	%rd167, %rd436;
	mul.wide.u32 	%rd168, %r1253, 4;
	add.s64 	%rd169, %rd167, %rd168;
	ld.global.nc.f32 	%f568, [%rd169+360];
$L__BB13_111:
	mov.u32 	%r1254, %tid.z;
	mov.u32 	%r1255, %tid.x;
	mul.lo.s32 	%r1256, %r1255, 124;
	mad.lo.s32 	%r1257, %r1254, 864, %r1256;
	shl.b32 	%r1258, %r1257, 2;
	mov.u32 	%r1259, _ZZ16conv_256_256_7_7E15pad_temp_shared;
	add.s32 	%r1260, %r1259, %r1258;
	st.shared.f32 	[%r1260+216], %f568;
	mov.f32 	%f569, 0f00000000;
	@%p2 bra 	$L__BB13_113;
	ld.param.u64 	%rd437, [conv_256_256_7_7_param_0];
	mad.lo.s32 	%r1261, %r1884, 3136, %r56;
	cvta.to.global.u64 	%rd170, %rd437;
	mul.wide.u32 	%rd171, %r1261, 4;
	add.s64 	%rd172, %rd170, %rd171;
	ld.global.nc.f32 	%f569, [%rd172];
$L__BB13_113:
	mov.u32 	%r1262, %tid.z;
	mov.u32 	%r1263, %tid.x;
	mul.lo.s32 	%r1264, %r1263, 124;
	mad.lo.s32 	%r1265, %r1262, 864, %r1264;
	shl.b32 	%r1266, %r1265, 2;
	mov.u32 	%r1267, _ZZ16conv_256_256_7_7E15pad_temp_shared;
	add.s32 	%r1268, %r1267, %r1266;
	st.shared.f32 	[%r1268+220], %f569;
	mov.f32 	%f570, 0f00000000;
	@%p3 bra 	$L__BB13_115;
	ld.param.u64 	%rd438, [conv_256_256_7_7_param_0];
	mad.lo.s32 	%r1269, %r1884, 3136, %r57;
	cvta.to.global.u64 	%rd173, %rd438;
	mul.wide.u32 	%rd174, %r1269, 4;
	add.s64 	%rd175, %rd173, %rd174;
	ld.global.nc.f32 	%f570, [%rd175];
$L__BB13_115:
	mov.u32 	%r1270, %tid.z;
	mov.u32 	%r1271, %tid.x;
	mul.lo.s32 	%r1272, %r1271, 124;
	mad.lo.s32 	%r1273, %r1270, 864, %r1272;
	shl.b32 	%r1274, %r1273, 2;
	mov.u32 	%r1275, _ZZ16conv_256_256_7_7E15pad_temp_shared;
	add.s32 	%r1276, %r1275, %r1274;
	st.shared.f32 	[%r1276+224], %f570;
	mov.f32 	%f571, 0f00000000;
	@%p4 bra 	$L__BB13_117;
	ld.param.u64 	%rd439, [conv_256_256_7_7_param_0];
	mad.lo.s32 	%r1277, %r1884, 3136, %r58;
	cvta.to.global.u64 	%rd176, %rd439;
	mul.wide.u32 	%rd177, %r1277, 4;
	add.s64 	%rd178, %rd176, %rd177;
	ld.global.nc.f32 	%f571, [%rd178];
$L__BB13_117:
	mov.u32 	%r1278, %tid.z;
	mov.u32 	%r1279, %tid.x;
	mul.lo.s32 	%r1280, %r1279, 124;
	mad.lo.s32 	%r1281, %r1278, 864, %r1280;
	shl.b32 	%r1282, %r1281, 2;
	mov.u32 	%r1283, _ZZ16conv_256_256_7_7E15pad_temp_shared;
	add.s32 	%r1284, %r1283, %r1282;
	st.shared.f32 	[%r1284+228], %f571;
	mov.f32 	%f572, 0f00000000;
	@%p5 bra 	$L__BB13_119;
	ld.param.u64 	%rd440, [conv_256_256_7_7_param_0];
	mad.lo.s32 	%r1285, %r1884, 3136, %r59;
	cvta.to.global.u64 	%rd179, %rd440;
	mul.wide.u32 	%rd180, %r1285, 4;
	add.s64 	%rd181, %rd179, %rd180;
	ld.global.nc.f32 	%f572, [%rd181];
$L__BB13_119:
	mov.u32 	%r1286, %tid.z;
	mov.u32 	%r1287, %tid.x;
	mul.lo.s32 	%r1288, %r1287, 124;
	mad.lo.s32 	%r1289, %r1286, 864, %r1288;
	shl.b32 	%r1290, %r1289, 2;
	mov.u32 	%r1291, _ZZ16conv_256_256_7_7E15pad_temp_shared;
	add.s32 	%r1292, %r1291, %r1290;
	st.shared.f32 	[%r1292+232], %f572;
	mov.f32 	%f573, 0f00000000;
	@%p6 bra 	$L__BB13_121;
	ld.param.u64 	%rd441, [conv_256_256_7_7_param_0];
	mad.lo.s32 	%r1293, %r1884, 3136, %r60;
	cvta.to.global.u64 	%rd182, %rd441;
	mul.wide.u32 	%rd183, %r1293, 4;
	add.s64 	%rd184, %rd182, %rd183;
	ld.global.nc.f32 	%f573, [%rd184];
$L__BB13_121:
	mov.u32 	%r1294, %tid.z;
	mov.u32 	%r1295, %tid.x;
	mul.lo.s32 	%r1296, %r1295, 124;
	mad.lo.s32 	%r1297, %r1294, 864, %r1296;
	shl.b32 	%r1298, %r1297, 2;
	mov.u32 	%r1299, _ZZ16conv_256_256_7_7E15pad_temp_shared;
	add.s32 	%r1300, %r1299, %r1298;
	st.shared.f32 	[%r1300+236], %f573;
	mov.f32 	%f574, 0f00000000;
	@%p7 bra 	$L__BB13_123;
	ld.param.u64 	%rd442, [conv_256_256_7_7_param_0];
	mad.lo.s32 	%r1301, %r1884, 3136, %r61;
	cvta.to.global.u64 	%rd185, %rd442;
	mul.wide.u32 	%rd186, %r1301, 4;
	add.s64 	%rd187, %rd185, %rd186;
	ld.global.nc.f32 	%f574, [%rd187];
$L__BB13_123:
	mov.u32 	%r1302, %tid.z;
	mov.u32 	%r1303, %tid.x;
	mul.lo.s32 	%r1304, %r1303, 124;
	mad.lo.s32 	%r1305, %r1302, 864, %r1304;
	shl.b32 	%r1306, %r1305, 2;
	mov.u32 	%r1307, _ZZ16conv_256_256_7_7E15pad_temp_shared;
	add.s32 	%r1308, %r1307, %r1306;
	st.shared.f32 	[%r1308+240], %f574;
	mov.f32 	%f575, 0f00000000;
	@%p8 bra 	$L__BB13_125;
	ld.param.u64 	%rd443, [conv_256_256_7_7_param_0];
	mad.lo.s32 	%r1309, %r1884, 3136, %r62;
	cvta.to.global.u64 	%rd188, %rd443;
	mul.wide.u32 	%rd189, %r1309, 4;
	add.s64 	%rd190, %rd188, %rd189;
	ld.global.nc.f32 	%f575, [%rd190];
$L__BB13_125:
	mov.u32 	%r1310, %tid.z;
	mov.u32 	%r1311, %tid.x;
	mul.lo.s32 	%r1312, %r1311, 124;
	mad.lo.s32 	%r1313, %r1310, 864, %r1312;
	shl.b32 	%r1314, %r1313, 2;
	mov.u32 	%r1315, _ZZ16conv_256_256_7_7E15pad_temp_shared;
	add.s32 	%r1316, %r1315, %r1314;
	st.shared.f32 	[%r1316+244], %f575;
	mov.f32 	%f576, 0f00000000;
	@%p9 bra 	$L__BB13_127;
	ld.param.u64 	%rd444, [conv_256_256_7_7_param_0];
	mad.lo.s32 	%r1317, %r1884, 3136, %r63;
	cvta.to.global.u64 	%rd191, %rd444;
	mul.wide.u32 	%rd192, %r1317, 4;
	add.s64 	%rd193, %rd191, %rd192;
	ld.global.nc.f32 	%f576, [%rd193];
$L__BB13_127:
	mov.u32 	%r1318, %tid.z;
	mov.u32 	%r1319, %tid.x;
	mul.lo.s32 	%r1320, %r1319, 124;
	mad.lo.s32 	%r1321, %r1318, 864, %r1320;
	shl.b32 	%r1322, %r1321, 2;
	mov.u32 	%r1323, _ZZ16conv_256_256_7_7E15pad_temp_shared;
	add.s32 	%r1324, %r1323, %r1322;
	st.shared.f32 	[%r1324+248], %f576;
	mov.f32 	%f577, 0f00000000;
	@%p10 bra 	$L__BB13_129;
	ld.param.u64 	%rd445, [conv_256_256_7_7_param_0];
	mad.lo.s32 	%r1325, %r1884, 3136, %r64;
	cvta.to.global.u64 	%rd194, %rd445;
	mul.wide.u32 	%rd195, %r1325, 4;
	add.s64 	%rd196, %rd194, %rd195;
	ld.global.nc.f32 	%f577, [%rd196];
$L__BB13_129:
	mov.u32 	%r1326, %tid.z;
	mov.u32 	%r1327, %tid.x;
	mul.lo.s32 	%r1328, %r1327, 124;
	mad.lo.s32 	%r1329, %r1326, 864, %r1328;
	shl.b32 	%r1330, %r1329, 2;
	mov.u32 	%r1331, _ZZ16conv_256_256_7_7E15pad_temp_shared;
	add.s32 	%r1332, %r1331, %r1330;
	st.shared.f32 	[%r1332+252], %f577;
	mov.f32 	%f578, 0f00000000;
	@%p11 bra 	$L__BB13_131;
	ld.param.u64 	%rd446, [conv_256_256_7_7_param_0];
	mad.lo.s32 	%r1333, %r1884, 3136, %r65;
	cvta.to.global.u64 	%rd197, %rd446;
	mul.wide.u32 	%rd198, %r1333, 4;
	add.s64 	%rd199, %rd197, %rd198;
	ld.global.nc.f32 	%f578, [%rd199];
$L__BB13_131:
	mov.u32 	%r1334, %tid.z;
	mov.u32 	%r1335, %tid.x;
	mul.lo.s32 	%r1336, %r1335, 124;
	mad.lo.s32 	%r1337, %r1334, 864, %r1336;
	shl.b32 	%r1338, %r1337, 2;
	mov.u32 	%r1339, _ZZ16conv_256_256_7_7E15pad_temp_shared;
	add.s32 	%r1340, %r1339, %r1338;
	st.shared.f32 	[%r1340+256], %f578;
	mov.f32 	%f579, 0f00000000;
	@%p12 bra 	$L__BB13_133;
	ld.param.u64 	%rd447, [conv_256_256_7_7_param_0];
	mad.lo.s32 	%r1341, %r1884, 3136, %r66;
	cvta.to.global.u64 	%rd200, %rd447;
	mul.wide.u32 	%rd201, %r1341, 4;
	add.s64 	%rd202, %rd200, %rd201;
	ld.global.nc.f32 	%f579, [%rd202];
$L__BB13_133:
	mov.u32 	%r1342, %tid.z;
	mov.u32 	%r1343, %tid.x;
	mul.lo.s32 	%r1344, %r1343, 124;
	mad.lo.s32 	%r1345, %r1342, 864, %r1344;
	shl.b32 	%r1346, %r1345, 2;
	mov.u32 	%r1347, _ZZ16conv_256_256_7_7E15pad_temp_shared;
	add.s32 	%r1348, %r1347, %r1346;
	st.shared.f32 	[%r1348+260], %f579;
	mov.f32 	%f580, 0f00000000;
	@%p13 bra 	$L__BB13_135;
	ld.param.u64 	%rd448, [conv_256_256_7_7_param_0];
	mad.lo.s32 	%r1349, %r1884, 3136, %r67;
	cvta.to.global.u64 	%rd203, %rd448;
	mul.wide.u32 	%rd204, %r1349, 4;
	add.s64 	%rd205, %rd203, %rd204;
	ld.global.nc.f32 	%f580, [%rd205];
$L__BB13_135:
	mov.u32 	%r1350, %tid.z;
	mov.u32 	%r1351, %tid.x;
	mul.lo.s32 	%r1352, %r1351, 124;
	mad.lo.s32 	%r1353, %r1350, 864, %r1352;
	shl.b32 	%r1354, %r1353, 2;
	mov.u32 	%r1355, _ZZ16conv_256_256_7_7E15pad_temp_shared;
	add.s32 	%r1356, %r1355, %r1354;
	st.shared.f32 	[%r1356+264], %f580;
	mov.f32 	%f581, 0f00000000;
	@%p14 bra 	$L__BB13_137;
	ld.param.u64 	%rd449, [conv_256_256_7_7_param_0];
	mad.lo.s32 	%r1357, %r1884, 3136, %r68;
	cvta.to.global.u64 	%rd206, %rd449;
	mul.wide.u32 	%rd207, %r1357, 4;
	add.s64 	%rd208, %rd206, %rd207;
	ld.global.nc.f32 	%f581, [%rd208];
$L__BB13_137:
	mov.u32 	%r1358, %tid.z;
	mov.u32 	%r1359, %tid.x;
	mul.lo.s32 	%r1360, %r1359, 124;
	mad.lo.s32 	%r1361, %r1358, 864, %r1360;
	shl.b32 	%r1362, %r1361, 2;
	mov.u32 	%r1363, _ZZ16conv_256_256_7_7E15pad_temp_shared;
	add.s32 	%r1364, %r1363, %r1362;
	st.shared.f32 	[%r1364+268], %f581;
	mov.f32 	%f582, 0f00000000;
	@%p15 bra 	$L__BB13_139;
	ld.param.u64 	%rd450, [conv_256_256_7_7_param_0];
	mad.lo.s32 	%r1365, %r1884, 3136, %r69;
	cvta.to.global.u64 	%rd209, %rd450;
	mul.wide.u32 	%rd210, %r1365, 4;
	add.s64 	%rd211, %rd209, %rd210;
	ld.global.nc.f32 	%f582, [%rd211];
$L__BB13_139:
	mov.u32 	%r1366, %tid.z;
	mov.u32 	%r1367, %tid.x;
	mul.lo.s32 	%r1368, %r1367, 124;
	mad.lo.s32 	%r1369, %r1366, 864, %r1368;
	shl.b32 	%r1370, %r1369, 2;
	mov.u32 	%r1371, _ZZ16conv_256_256_7_7E15pad_temp_shared;
	add.s32 	%r1372, %r1371, %r1370;
	st.shared.f32 	[%r1372+272], %f582;
	mov.f32 	%f583, 0f00000000;
	@%p16 bra 	$L__BB13_141;
	ld.param.u64 	%rd451, [conv_256_256_7_7_param_0];
	mad.lo.s32 	%r1373, %r1884, 3136, %r70;
	cvta.to.global.u64 	%rd212, %rd451;
	mul.wide.u32 	%rd213, %r1373, 4;
	add.s64 	%rd214, %rd212, %rd213;
	ld.global.nc.f32 	%f583, [%rd214];
$L__BB13_141:
	mov.u32 	%r1374, %tid.z;
	mov.u32 	%r1375, %tid.x;
	mul.lo.s32 	%r1376, %r1375, 124;
	mad.lo.s32 	%r1377, %r1374, 864, %r1376;
	shl.b32 	%r1378, %r1377, 2;
	mov.u32 	%r1379, _ZZ16conv_256_256_7_7E15pad_temp_shared;
	add.s32 	%r1380, %r1379, %r1378;
	st.shared.f32 	[%r1380+276], %f583;
	mov.f32 	%f584, 0f00000000;
	@%p17 bra 	$L__BB13_143;
	ld.param.u64 	%rd452, [conv_256_256_7_7_param_0];
	mad.lo.s32 	%r1381, %r1884, 3136, %r71;
	cvta.to.global.u64 	%rd215, %rd452;
	mul.wide.u32 	%rd216, %r1381, 4;
	add.s64 	%rd217, %rd215, %rd216;
	ld.global.nc.f32 	%f584, [%rd217];
$L__BB13_143:
	mov.u32 	%r1382, %tid.z;
	mov.u32 	%r1383, %tid.x;
	mul.lo.s32 	%r1384, %r1383, 124;
	mad.lo.s32 	%r1385, %r1382, 864, %r1384;
	shl.b32 	%r1386, %r1385, 2;
	mov.u32 	%r1387, _ZZ16conv_256_256_7_7E15pad_temp_shared;
	add.s32 	%r1388, %r1387, %r1386;
	st.shared.f32 	[%r1388+280], %f584;
	mov.f32 	%f585, 0f00000000;
	@%p18 bra 	$L__BB13_145;
	ld.param.u64 	%rd453, [conv_256_256_7_7_param_0];
	mad.lo.s32 	%r1389, %r1884, 3136, %r72;
	cvta.to.global.u64 	%rd218, %rd453;
	mul.wide.u32 	%rd219, %r1389, 4;
	add.s64 	%rd220, %rd218, %rd219;
	ld.global.nc.f32 	%f585, [%rd220];
$L__BB13_145:
	mov.u32 	%r1390, %tid.z;
	mov.u32 	%r1391, %tid.x;
	mul.lo.s32 	%r1392, %r1391, 124;
	mad.lo.s32 	%r1393, %r1390, 864, %r1392;
	shl.b32 	%r1394, %r1393, 2;
	mov.u32 	%r1395, _ZZ16conv_256_256_7_7E15pad_temp_shared;
	add.s32 	%r1396, %r1395, %r1394;
	st.shared.f32 	[%r1396+284], %f585;
	mov.f32 	%f586, 0f00000000;
	@%p19 bra 	$L__BB13_147;
	ld.param.u64 	%rd454, [conv_256_256_7_7_param_0];
	mad.lo.s32 	%r1397, %r1884, 3136, %r73;
	cvta.to.global.u64 	%rd221, %rd454;
	mul.wide.u32 	%rd222, %r1397, 4;
	add.s64 	%rd223, %rd221, %rd222;
	ld.global.nc.f32 	%f586, [%rd223];
$L__BB13_147:
	mov.u32 	%r1398, %tid.z;
	mov.u32 	%r1399, %tid.x;
	mul.lo.s32 	%r1400, %r1399, 124;
	mad.lo.s32 	%r1401, %r1398, 864, %r1400;
	shl.b32 	%r1402, %r1401, 2;
	mov.u32 	%r1403, _ZZ16conv_256_256_7_7E15pad_temp_shared;
	add.s32 	%r1404, %r1403, %r1402;
	st.shared.f32 	[%r1404+288], %f586;
	mov.f32 	%f587, 0f00000000;
	@%p20 bra 	$L__BB13_149;
	ld.param.u64 	%rd455, [conv_256_256_7_7_param_0];
	mad.lo.s32 	%r1405, %r1884, 3136, %r74;
	cvta.to.global.u64 	%rd224, %rd455;
	mul.wide.u32 	%rd225, %r1405, 4;
	add.s64 	%rd226, %rd224, %rd225;
	ld.global.nc.f32 	%f587, [%rd226];
$L__BB13_149:
	mov.u32 	%r1406, %tid.z;
	mov.u32 	%r1407, %tid.x;
	mul.lo.s32 	%r1408, %r1407, 124;
	mad.lo.s32 	%r1409, %r1406, 864, %r1408;
	shl.b32 	%r1410, %r1409, 2;
	mov.u32 	%r1411, _ZZ16conv_256_256_7_7E15pad_temp_shared;
	add.s32 	%r1412, %r1411, %r1410;
	st.shared.f32 	[%r1412+292], %f587;
	mov.f32 	%f588, 0f00000000;
	@%p21 bra 	$L__BB13_151;
	ld.param.u64 	%rd456, [conv_256_256_7_7_param_0];
	mad.lo.s32 	%r1413, %r1884, 3136, %r75;
	cvta.to.global.u64 	%rd227, %rd456;
	mul.wide.u32 	%rd228, %r1413, 4;
	add.s64 	%rd229, %rd227, %rd228;
	ld.global.nc.f32 	%f588, [%rd229];
$L__BB13_151:
	mov.u32 	%r1414, %tid.z;
	mov.u32 	%r1415, %tid.x;
	mul.lo.s32 	%r1416, %r1415, 124;
	mad.lo.s32 	%r1417, %r1414, 864, %r1416;
	shl.b32 	%r1418, %r1417, 2;
	mov.u32 	%r1419, _ZZ16conv_256_256_7_7E15pad_temp_shared;
	add.s32 	%r1420, %r1419, %r1418;
	st.shared.f32 	[%r1420+296], %f588;
	mov.f32 	%f589, 0f00000000;
	@%p22 bra 	$L__BB13_153;
	ld.param.u64 	%rd457, [conv_256_256_7_7_param_0];
	mad.lo.s32 	%r1421, %r1884, 3136, %r76;
	cvta.to.global.u64 	%rd230, %rd457;
	mul.wide.u32 	%rd231, %r1421, 4;
	add.s64 	%rd232, %rd230, %rd231;
	ld.global.nc.f32 	%f589, [%rd232];
$L__BB13_153:
	mov.u32 	%r1422, %tid.z;
	mov.u32 	%r1423, %tid.x;
	mul.lo.s32 	%r1424, %r1423, 124;
	mad.lo.s32 	%r1425, %r1422, 864, %r1424;
	shl.b32 	%r1426, %r1425, 2;
	mov.u32 	%r1427, _ZZ16conv_256_256_7_7E15pad_temp_shared;
	add.s32 	%r1428, %r1427, %r1426;
	st.shared.f32 	[%r1428+300], %f589;
	mov.f32 	%f590, 0f00000000;
	@%p23 bra 	$L__BB13_155;
	ld.param.u64 	%rd458, [conv_256_256_7_7_param_0];
	mad.lo.s32 	%r1429, %r1884, 3136, %r77;
	cvta.to.global.u64 	%rd233, %rd458;
	mul.wide.u32 	%rd234, %r1429, 4;
	add.s64 	%rd235, %rd233, %rd234;
	ld.global.nc.f32 	%f590, [%rd235];
$L__BB13_155:
	mov.u32 	%r1430, %tid.z;
	mov.u32 	%r1431, %tid.x;
	mul.lo.s32 	%r1432, %r1431, 124;
	mad.lo.s32 	%r1433, %r1430, 864, %r1432;
	shl.b32 	%r1434, %r1433, 2;
	mov.u32 	%r1435, _ZZ16conv_256_256_7_7E15pad_temp_shared;
	add.s32 	%r1436, %r1435, %r1434;
	st.shared.f32 	[%r1436+304], %f590;
	mov.f32 	%f591, 0f00000000;
	@%p24 bra 	$L__BB13_157;
	ld.param.u64 	%rd459, [conv_256_256_7_7_param_0];
	mad.lo.s32 	%r1437, %r1884, 3136, %r78;
	cvta.to.global.u64 	%rd236, %rd459;
	mul.wide.u32 	%rd237, %r1437, 4;
	add.s64 	%rd238, %rd236, %rd237;
	ld.global.nc.f32 	%f591, [%rd238];
$L__BB13_157:
	mov.u32 	%r1438, %tid.z;
	mov.u32 	%r1439, %tid.x;
	mul.lo.s32 	%r1440, %r1439, 124;
	mad.lo.s32 	%r1441, %r1438, 864, %r1440;
	shl.b32 	%r1442, %r1441, 2;
	mov.u32 	%r1443, _ZZ16conv_256_256_7_7E15pad_temp_shared;
	add.s32 	%r1444, %r1443, %r1442;
	st.shared.f32 	[%r1444+308], %f591;
	mov.f32 	%f592, 0f00000000;
	@%p25 bra 	$L__BB13_159;
	ld.param.u64 	%rd460, [conv_256_256_7_7_param_0];
	mad.lo.s32 	%r1445, %r1884, 3136, %r79;
	cvta.to.global.u64 	%rd239, %rd460;
	mul.wide.u32 	%rd240, %r1445, 4;
	add.s64 	%rd241, %rd239, %rd240;
	ld.global.nc.f32 	%f592, [%rd241];
$L__BB13_159:
	mov.u32 	%r1446, %tid.z;
	mov.u32 	%r1447, %tid.x;
	mul.lo.s32 	%r1448, %r1447, 124;
	mad.lo.s32 	%r1449, %r1446, 864, %r1448;
	shl.b32 	%r1450, %r1449, 2;
	mov.u32 	%r1451, _ZZ16conv_256_256_7_7E15pad_temp_shared;
	add.s32 	%r1452, %r1451, %r1450;
	st.shared.f32 	[%r1452+312], %f592;
	mov.f32 	%f593, 0f00000000;
	@%p26 bra 	$L__BB13_161;
	ld.param.u64 	%rd461, [conv_256_256_7_7_param_0];
	mad.lo.s32 	%r1453, %r1884, 3136, %r80;
	cvta.to.global.u64 	%rd242, %rd461;
	mul.wide.u32 	%rd243, %r1453, 4;
	add.s64 	%rd244, %rd242, %rd243;
	ld.global.nc.f32 	%f593, [%rd244];
$L__BB13_161:
	mov.u32 	%r1454, %tid.z;
	mov.u32 	%r1455, %tid.x;
	mul.lo.s32 	%r1456, %r1455, 124;
	mad.lo.s32 	%r1457, %r1454, 864, %r1456;
	shl.b32 	%r1458, %r1457, 2;
	mov.u32 	%r1459, _ZZ16conv_256_256_7_7E15pad_temp_shared;
	add.s32 	%r1460, %r1459, %r1458;
	st.shared.f32 	[%r1460+316], %f593;
	mov.f32 	%f594, 0f00000000;
	@%p27 bra 	$L__BB13_163;
	ld.param.u64 	%rd462, [conv_256_256_7_7_param_0];
	mad.lo.s32 	%r1461, %r1884, 3136, %r81;
	cvta.to.global.u64 	%rd245, %rd462;
	mul.wide.u32 	%rd246, %r1461, 4;
	add.s64 	%rd247, %rd245, %rd246;
	ld.global.nc.f32 	%f594, [%rd247];
$L__BB13_163:
	mov.u32 	%r1462, %tid.z;
	mov.u32 	%r1463, %tid.x;
	mul.lo.s32 	%r1464, %r1463, 124;
	mad.lo.s32 	%r1465, %r1462, 864, %r1464;
	shl.b32 	%r1466, %r1465, 2;
	mov.u32 	%r1467, _ZZ16conv_256_256_7_7E15pad_temp_shared;
	add.s32 	%r1468, %r1467, %r1466;
	st.shared.f32 	[%r1468+320], %f594;
	mov.f32 	%f595, 0f00000000;
	@%p1 bra 	$L__BB13_165;
	ld.param.u64 	%rd463, [conv_256_256_7_7_param_0];
	mov.u32 	%r1469, %tid.z;
	mad.lo.s32 	%r1470, %r1469, 1568, %r143;
	add.s32 	%r1471, %r1470, %r2;
	add.s32 	%r1472, %r1471, %r3;
	mad.lo.s32 	%r1473, %r1884, 3136, %r1472;
	cvta.to.global.u64 	%rd248, %rd463;
	mul.wide.u32 	%rd249, %r1473, 4;
	add.s64 	%rd250, %rd248, %rd249;
	ld.global.nc.f32 	%f595, [%rd250+556];
$L__BB13_165:
	mov.u32 	%r1474, %tid.z;
	mov.u32 	%r1475, %tid.x;
	mul.lo.s32 	%r1476, %r1475, 124;
	mad.lo.s32 	%r1477, %r1474, 864, %r1476;
	shl.b32 	%r1478, %r1477, 2;
	mov.u32 	%r1479, _ZZ16conv_256_256_7_7E15pad_temp_shared;
	add.s32 	%r1480, %r1479, %r1478;
	st.shared.f32 	[%r1480+324], %f595;
	mov.f32 	%f596, 0f00000000;
	@%p2 bra 	$L__BB13_167;
	ld.param.u64 	%rd464, [conv_256_256_7_7_param_0];
	mad.lo.s32 	%r1481, %r1884, 3136, %r82;
	cvta.to.global.u64 	%rd251, %rd464;
	mul.wide.u32 	%rd252, %r1481, 4;
	add.s64 	%rd253, %rd251, %rd252;
	ld.global.nc.f32 	%f596, [%rd253];
$L__BB13_167:
	mov.u32 	%r1482, %tid.z;
	mov.u32 	%r1483, %tid.x;
	mul.lo.s32 	%r1484, %r1483, 124;
	mad.lo.s32 	%r1485, %r1482, 864, %r1484;
	shl.b32 	%r1486, %r1485, 2;
	mov.u32 	%r1487, _ZZ16conv_256_256_7_7E15pad_temp_shared;
	add.s32 	%r1488, %r1487, %r1486;
	st.shared.f32 	[%r1488+328], %f596;
	mov.f32 	%f597, 0f00000000;
	@%p3 bra 	$L__BB13_169;
	ld.param.u64 	%rd465, [conv_256_256_7_7_param_0];
	mad.lo.s32 	%r1489, %r1884, 3136, %r83;
	cvta.to.global.u64 	%rd254, %rd465;
	mul.wide.u32 	%rd255, %r1489, 4;
	add.s64 	%rd256, %rd254, %rd255;
	ld.global.nc.f32 	%f597, [%rd256];
$L__BB13_169:
	mov.u32 	%r1490, %tid.z;
	mov.u32 	%r1491, %tid.x;
	mul.lo.s32 	%r1492, %r1491, 124;
	mad.lo.s32 	%r1493, %r1490, 864, %r1492;
	shl.b32 	%r1494, %r1493, 2;
	mov.u32 	%r1495, _ZZ16conv_256_256_7_7E15pad_temp_shared;
	add.s32 	%r1496, %r1495, %r1494;
	st.shared.f32 	[%r1496+332], %f597;
	mov.f32 	%f598, 0f00000000;
	@%p4 bra 	$L__BB13_171;
	ld.param.u64 	%rd466, [conv_256_256_7_7_param_0];
	mad.lo.s32 	%r1497, %r1884, 3136, %r84;
	cvta.to.global.u64 	%rd257, %rd466;
	mul.wide.u32 	%rd258, %r1497, 4;
	add.s64 	%rd259, %rd257, %rd258;
	ld.global.nc.f32 	%f598, [%rd259];
$L__BB13_171:
	mov.u32 	%r1498, %tid.z;
	mov.u32 	%r1499, %tid.x;
	mul.lo.s32 	%r1500, %r1499, 124;
	mad.lo.s32 	%r1501, %r1498, 864, %r1500;
	shl.b32 	%r1502, %r1501, 2;
	mov.u32 	%r1503, _ZZ16conv_256_256_7_7E15pad_temp_shared;
	add.s32 	%r1504, %r1503, %r1502;
	st.shared.f32 	[%r1504+336], %f598;
	mov.f32 	%f599, 0f00000000;
	@%p5 bra 	$L__BB13_173;
	ld.param.u64 	%rd467, [conv_256_256_7_7_param_0];
	mad.lo.s32 	%r1505, %r1884, 3136, %r85;
	cvta.to.global.u64 	%rd260, %rd467;
	mul.wide.u32 	%rd261, %r1505, 4;
	add.s64 	%rd262, %rd260, %rd261;
	ld.global.nc.f32 	%f599, [%rd262];
$L__BB13_173:
	mov.u32 	%r1506, %tid.z;
	mov.u32 	%r1507, %tid.x;
	mul.lo.s32 	%r1508, %r1507, 124;
	mad.lo.s32 	%r1509, %r1506, 864, %r1508;
	shl.b32 	%r1510, %r1509, 2;
	mov.u32 	%r1511, _ZZ16conv_256_256_7_7E15pad_temp_shared;
	add.s32 	%r1512, %r1511, %r1510;
	st.shared.f32 	[%r1512+340], %f599;
	mov.f32 	%f600, 0f00000000;
	@%p6 bra 	$L__BB13_175;
	ld.param.u64 	%rd468, [conv_256_256_7_7_param_0];
	mad.lo.s32 	%r1513, %r1884, 3136, %r86;
	cvta.to.global.u64 	%rd263, %rd468;
	mul.wide.u32 	%rd264, %r1513, 4;
	add.s64 	%rd265, %rd263, %rd264;
	ld.global.nc.f32 	%f600, [%rd265];
$L__BB13_175:
	mov.u32 	%r1514, %tid.z;
	mov.u32 	%r1515, %tid.x;
	mul.lo.s32 	%r1516, %r1515, 124;
	mad.lo.s32 	%r1517, %r1514, 864, %r1516;
	shl.b32 	%r1518, %r1517, 2;
	mov.u32 	%r1519, _ZZ16conv_256_256_7_7E15pad_temp_shared;
	add.s32 	%r1520, %r1519, %r1518;
	st.shared.f32 	[%r1520+344], %f600;
	mov.f32 	%f601, 0f00000000;
	@%p7 bra 	$L__BB13_177;
	ld.param.u64 	%rd469, [conv_256_256_7_7_param_0];
	mad.lo.s32 	%r1521, %r1884, 3136, %r87;
	cvta.to.global.u64 	%rd266, %rd469;
	mul.wide.u32 	%rd267, %r1521, 4;
	add.s64 	%rd268, %rd266, %rd267;
	ld.global.nc.f32 	%f601, [%rd268];
$L__BB13_177:
	mov.u32 	%r1522, %tid.z;
	mov.u32 	%r1523, %tid.x;
	mul.lo.s32 	%r1524, %r1523, 124;
	mad.lo.s32 	%r1525, %r1522, 864, %r1524;
	shl.b32 	%r1526, %r1525, 2;
	mov.u32 	%r1527, _ZZ16conv_256_256_7_7E15pad_temp_shared;
	add.s32 	%r1528, %r1527, %r1526;
	st.shared.f32 	[%r1528+348], %f601;
	mov.f32 	%f602, 0f00000000;
	@%p8 bra 	$L__BB13_179;
	ld.param.u64 	%rd470, [conv_256_256_7_7_param_0];
	mad.lo.s32 	%r1529, %r1884, 3136, %r88;
	cvta.to.global.u64 	%rd269, %rd470;
	mul.wide.u32 	%rd270, %r1529, 4;
	add.s64 	%rd271, %rd269, %rd270;
	ld.global.nc.f32 	%f602, [%rd271];
$L__BB13_179:
	mov.u32 	%r1530, %tid.z;
	mov.u32 	%r1531, %tid.x;
	mul.lo.s32 	%r1532, %r1531, 124;
	mad.lo.s32 	%r1533, %r1530, 864, %r1532;
	shl.b32 	%r1534, %r1533, 2;
	mov.u32 	%r1535, _ZZ16conv_256_256_7_7E15pad_temp_shared;
	add.s32 	%r1536, %r1535, %r1534;
	st.shared.f32 	[%r1536+352], %f602;
	mov.f32 	%f603, 0f00000000;
	@%p9 bra 	$L__BB13_181;
	ld.param.u64 	%rd471, [conv_256_256_7_7_param_0];
	mad.lo.s32 	%r1537, %r1884, 3136, %r89;
	cvta.to.global.u64 	%rd272, %rd471;
	mul.wide.u32 	%rd273, %r1537, 4;
	add.s64 	%rd274, %rd272, %rd273;
	ld.global.nc.f32 	%f603, [%rd274];
$L__BB13_181:
	mov.u32 	%r1538, %tid.z;
	mov.u32 	%r1539, %tid.x;
	mul.lo.s32 	%r1540, %r1539, 124;
	mad.lo.s32 	%r1541, %r1538, 864, %r1540;
	shl.b32 	%r1542, %r1541, 2;
	mov.u32 	%r1543, _ZZ16conv_256_256_7_7E15pad_temp_shared;
	add.s32 	%r1544, %r1543, %r1542;
	st.shared.f32 	[%r1544+356], %f603;
	mov.f32 	%f604, 0f00000000;
	@%p10 bra 	$L__BB13_183;
	ld.param.u64 	%rd472, [conv_256_256_7_7_param_0];
	mad.lo.s32 	%r1545, %r1884, 3136, %r90;
	cvta.to.global.u64 	%rd275, %rd472;
	mul.wide.u32 	%rd276, %r1545, 4;
	add.s64 	%rd277, %rd275, %rd276;
	ld.global.nc.f32 	%f604, [%rd277];
$L__BB13_183:
	mov.u32 	%r1546, %tid.z;
	mov.u32 	%r1547, %tid.x;
	mul.lo.s32 	%r1548, %r1547, 124;
	mad.lo.s32 	%r1549, %r1546, 864, %r1548;
	shl.b32 	%r1550, %r1549, 2;
	mov.u32 	%r1551, _ZZ16conv_256_256_7_7E15pad_temp_shared;
	add.s32 	%r1552, %r1551, %r1550;
	st.shared.f32 	[%r1552+360], %f604;
	mov.f32 	%f605, 0f00000000;
	@%p11 bra 	$L__BB13_185;
	ld.param.u64 	%rd473, [conv_256_256_7_7_param_0];
	mad.lo.s32 	%r1553, %r1884, 3136, %r91;
	cvta.to.global.u64 	%rd278, %rd473;
	mul.wide.u32 	%rd279, %r1553, 4;
	add.s64 	%rd280, %rd278, %rd279;
	ld.global.nc.f32 	%f605, [%rd280];
$L__BB13_185:
	mov.u32 	%r1554, %tid.z;
	mov.u32 	%r1555, %tid.x;
	mul.lo.s32 	%r1556, %r1555, 124;
	mad.lo.s32 	%r1557, %r1554, 864, %r1556;
	shl.b32 	%r1558, %r1557, 2;
	mov.u32 	%r1559, _ZZ16conv_256_256_7_7E15pad_temp_shared;
	add.s32 	%r1560, %r1559, %r1558;
	st.shared.f32 	[%r1560+364], %f605;
	mov.f32 	%f606, 0f00000000;
	@%p12 bra 	$L__BB13_187;
	ld.param.u64 	%rd474, [conv_256_256_7_7_param_0];
	mad.lo.s32 	%r1561, %r1884, 3136, %r92;
	cvta.to.global.u64 	%rd281, %rd474;
	mul.wide.u32 	%rd282, %r1561, 4;
	add.s64 	%rd283, %rd281, %rd282;
	ld.global.nc.f32 	%f606, [%rd283];
$L__BB13_187:
	mov.u32 	%r1562, %tid.z;
	mov.u32 	%r1563, %tid.x;
	mul.lo.s32 	%r1564, %r1563, 124;
	mad.lo.s32 	%r1565, %r1562, 864, %r1564;
	shl.b32 	%r1566, %r1565, 2;
	mov.u32 	%r1567, _ZZ16conv_256_256_7_7E15pad_temp_shared;
	add.s32 	%r1568, %r1567, %r1566;
	st.shared.f32 	[%r1568+368], %f606;
	mov.f32 	%f607, 0f00000000;
	@%p13 bra 	$L__BB13_189;
	ld.param.u64 	%rd475, [conv_256_256_7_7_param_0];
	mad.lo.s32 	%r1569, %r1884, 3136, %r93;
	cvta.to.global.u64 	%rd284, %rd475;
	mul.wide.u32 	%rd285, %r1569, 4;
	add.s64 	%rd286, %rd284, %rd285;
	ld.global.nc.f32 	%f607, [%rd286];
$L__BB13_189:
	mov.u32 	%r1570, %tid.z;
	mov.u32 	%r1571, %tid.x;
	mul.lo.s32 	%r1572, %r1571, 124;
	mad.lo.s32 	%r1573, %r1570, 864, %r1572;
	shl.b32 	%r1574, %r1573, 2;
	mov.u32 	%r1575, _ZZ16conv_256_256_7_7E15pad_temp_shared;
	add.s32 	%r1576, %r1575, %r1574;
	st.shared.f32 	[%r1576+372], %f607;
	mov.f32 	%f608, 0f00000000;
	@%p14 bra 	$L__BB13_191;
	ld.param.u64 	%rd476, [conv_256_256_7_7_param_0];
	mad.lo.s32 	%r1577, %r1884, 3136, %r94;
	cvta.to.global.u64 	%rd287, %rd476;
	mul.wide.u32 	%rd288, %r1577, 4;
	add.s64 	%rd289, %rd287, %rd288;
	ld.global.nc.f32 	%f608, [%rd289];
$L__BB13_191:
	mov.u32 	%r1578, %tid.z;
	mov.u32 	%r1579, %tid.x;
	mul.lo.s32 	%r1580, %r1579, 124;
	mad.lo.s32 	%r1581, %r1578, 864, %r1580;
	shl.b32 	%r1582, %r1581, 2;
	mov.u32 	%r1583, _ZZ16conv_256_256_7_7E15pad_temp_shared;
	add.s32 	%r1584, %r1583, %r1582;
	st.shared.f32 	[%r1584+376], %f608;
	mov.f32 	%f609, 0f00000000;
	@%p15 bra 	$L__BB13_193;
	ld.param.u64 	%rd477, [conv_256_256_7_7_param_0];
	mad.lo.s32 	%r1585, %r1884, 3136, %r95;
	cvta.to.global.u64 	%rd290, %rd477;
	mul.wide.u32 	%rd291, %r1585, 4;
	add.s64 	%rd292, %rd290, %rd291;
	ld.global.nc.f32 	%f609, [%rd292];
$L__BB13_193:
	mov.u32 	%r1586, %tid.z;
	mov.u32 	%r1587, %tid.x;
	mul.lo.s32 	%r1588, %r1587, 124;
	mad.lo.s32 	%r1589, %r1586, 864, %r1588;
	shl.b32 	%r1590, %r1589, 2;
	mov.u32 	%r1591, _ZZ16conv_256_256_7_7E15pad_temp_shared;
	add.s32 	%r1592, %r1591, %r1590;
	st.shared.f32 	[%r1592+380], %f609;
	mov.f32 	%f610, 0f00000000;
	@%p16 bra 	$L__BB13_195;
	ld.param.u64 	%rd478, [conv_256_256_7_7_param_0];
	mad.lo.s32 	%r1593, %r1884, 3136, %r96;
	cvta.to.global.u64 	%rd293, %rd478;
	mul.wide.u32 	%rd294, %r1593, 4;
	add.s64 	%rd295, %rd293, %rd294;
	ld.global.nc.f32 	%f610, [%rd295];
$L__BB13_195:
	mov.u32 	%r1594, %tid.z;
	mov.u32 	%r1595, %tid.x;
	mul.lo.s32 	%r1596, %r1595, 124;
	mad.lo.s32 	%r1597, %r1594, 864, %r1596;
	shl.b32 	%r1598, %r1597, 2;
	mov.u32 	%r1599, _ZZ16conv_256_256_7_7E15pad_temp_shared;
	add.s32 	%r1600, %r1599, %r1598;
	st.shared.f32 	[%r1600+384], %f610;
	mov.f32 	%f611, 0f00000000;
	@%p17 bra 	$L__BB13_197;
	ld.param.u64 	%rd479, [conv_256_256_7_7_param_0];
	mad.lo.s32 	%r1601, %r1884, 3136, %r97;
	cvta.to.global.u64 	%rd296, %rd479;
	mul.wide.u32 	%rd297, %r1601, 4;
	add.s64 	%rd298, %rd296, %rd297;
	ld.global.nc.f32 	%f611, [%rd298];
$L__BB13_197:
	mov.u32 	%r1602, %tid.z;
	mov.u32 	%r1603, %tid.x;
	mul.lo.s32 	%r1604, %r1603, 124;
	mad.lo.s32 	%r1605, %r1602, 864, %r1604;
	shl.b32 	%r1606, %r1605, 2;
	mov.u32 	%r1607, _ZZ16conv_256_256_7_7E15pad_temp_shared;
	add.s32 	%r1608, %r1607, %r1606;
	st.shared.f32 	[%r1608+388], %f611;
	mov.f32 	%f612, 0f00000000;
	@%p18 bra 	$L__BB13_199;
	ld.param.u64 	%rd480, [conv_256_256_7_7_param_0];
	mad.lo.s32 	%r1609, %r1884, 3136, %r98;
	cvta.to.global.u64 	%rd299, %rd480;
	mul.wide.u32 	%rd300, %r1609, 4;
	add.s64 	%rd301, %rd299, %rd300;
	ld.global.nc.f32 	%f612, [%rd301];
$L__BB13_199:
	mov.u32 	%r1610, %tid.z;
	mov.u32 	%r1611, %tid.x;
	mul.lo.s32 	%r1612, %r1611, 124;
	mad.lo.s32 	%r1613, %r1610, 864, %r1612;
	shl.b32 	%r1614, %r1613, 2;
	mov.u32 	%r1615, _ZZ16conv_256_256_7_7E15pad_temp_shared;
	add.s32 	%r1616, %r1615, %r1614;
	st.shared.f32 	[%r1616+392], %f612;
	mov.f32 	%f613, 0f00000000;
	@%p19 bra 	$L__BB13_201;
	ld.param.u64 	%rd481, [conv_256_256_7_7_param_0];
	mad.lo.s32 	%r1617, %r1884, 3136, %r99;
	cvta.to.global.u64 	%rd302, %rd481;
	mul.wide.u32 	%rd303, %r1617, 4;
	add.s64 	%rd304, %rd302, %rd303;
	ld.global.nc.f32 	%f613, [%rd304];
$L__BB13_201:
	mov.u32 	%r1618, %tid.z;
	mov.u32 	%r1619, %tid.x;
	mul.lo.s32 	%r1620, %r1619, 124;
	mad.lo.s32 	%r1621, %r1618, 864, %r1620;
	shl.b32 	%r1622, %r1621, 2;
	mov.u32 	%r1623, _ZZ16conv_256_256_7_7E15pad_temp_shared;
	add.s32 	%r1624, %r1623, %r1622;
	st.shared.f32 	[%r1624+396], %f613;
	mov.f32 	%f614, 0f00000000;
	@%p20 bra 	$L__BB13_203;
	ld.param.u64 	%rd482, [conv_256_256_7_7_param_0];
	mad.lo.s32 	%r1625, %r1884, 3136, %r100;
	cvta.to.global.u64 	%rd305, %rd482;
	mul.wide.u32 	%rd306, %r1625, 4;
	add.s64 	%rd307, %rd305, %rd306;
	ld.global.nc.f32 	%f614, [%rd307];
$L__BB13_203:
	mov.u32 	%r1626, %tid.z;
	mov.u32 	%r1627, %tid.x;
	mul.lo.s32 	%r1628, %r1627, 124;
	mad.lo.s32 	%r1629, %r1626, 864, %r1628;
	shl.b32 	%r1630, %r1629, 2;
	mov.u32 	%r1631, _ZZ16conv_256_256_7_7E15pad_temp_shared;
	add.s32 	%r1632, %r1631, %r1630;
	st.shared.f32 	[%r1632+400], %f614;
	mov.f32 	%f615, 0f00000000;
	@%p21 bra 	$L__BB13_205;
	ld.param.u64 	%rd483, [conv_256_256_7_7_param_0];
	mad.lo.s32 	%r1633, %r1884, 3136, %r101;
	cvta.to.global.u64 	%rd308, %rd483;
	mul.wide.u32 	%rd309, %r1633, 4;
	add.s64 	%rd310, %rd308, %rd309;
	ld.global.nc.f32 	%f615, [%rd310];
$L__BB13_205:
	mov.u32 	%r1634, %tid.z;
	mov.u32 	%r1635, %tid.x;
	mul.lo.s32 	%r1636, %r1635, 124;
	mad.lo.s32 	%r1637, %r1634, 864, %r1636;
	shl.b32 	%r1638, %r1637, 2;
	mov.u32 	%r1639, _ZZ16conv_256_256_7_7E15pad_temp_shared;
	add.s32 	%r1640, %r1639, %r1638;
	st.shared.f32 	[%r1640+404], %f615;
	mov.f32 	%f616, 0f00000000;
	@%p22 bra 	$L__BB13_207;
	ld.param.u64 	%rd484, [conv_256_256_7_7_param_0];
	mad.lo.s32 	%r1641, %r1884, 3136, %r102;
	cvta.to.global.u64 	%rd311, %rd484;
	mul.wide.u32 	%rd312, %r1641, 4;
	add.s64 	%rd313, %rd311, %rd312;
	ld.global.nc.f32 	%f616, [%rd313];
$L__BB13_207:
	mov.u32 	%r1642, %tid.z;
	mov.u32 	%r1643, %tid.x;
	mul.lo.s32 	%r1644, %r1643, 124;
	mad.lo.s32 	%r1645, %r1642, 864, %r1644;
	shl.b32 	%r1646, %r1645, 2;
	mov.u32 	%r1647, _ZZ16conv_256_256_7_7E15pad_temp_shared;
	add.s32 	%r1648, %r1647, %r1646;
	st.shared.f32 	[%r1648+408], %f616;
	mov.f32 	%f617, 0f00000000;
	@%p23 bra 	$L__BB13_209;
	ld.param.u64 	%rd485, [conv_256_256_7_7_param_0];
	mad.lo.s32 	%r1649, %r1884, 3136, %r103;
	cvta.to.global.u64 	%rd314, %rd485;
	mul.wide.u32 	%rd315, %r1649, 4;
	add.s64 	%rd316, %rd314, %rd315;
	ld.global.nc.f32 	%f617, [%rd316];
$L__BB13_209:
	mov.u32 	%r1650, %tid.z;
	mov.u32 	%r1651, %tid.x;
	mul.lo.s32 	%r1652, %r1651, 124;
	mad.lo.s32 	%r1653, %r1650, 864, %r1652;
	shl.b32 	%r1654, %r1653, 2;
	mov.u32 	%r1655, _ZZ16conv_256_256_7_7E15pad_temp_shared;
	add.s32 	%r1656, %r1655, %r1654;
	st.shared.f32 	[%r1656+412], %f617;
	mov.f32 	%f618, 0f00000000;
	@%p24 bra 	$L__BB13_211;
	ld.param.u64 	%rd486, [conv_256_256_7_7_param_0];
	mad.lo.s32 	%r1657, %r1884, 3136, %r104;
	cvta.to.global.u64 	%rd317, %rd486;
	mul.wide.u32 	%rd318, %r1657, 4;
	add.s64 	%rd319, %rd317, %rd318;
	ld.global.nc.f32 	%f618, [%rd319];
$L__BB13_211:
	mov.u32 	%r1658, %tid.z;
	mov.u32 	%r1659, %tid.x;
	mul.lo.s32 	%r1660, %r1659, 124;
	mad.lo.s32 	%r1661, %r1658, 864, %r1660;
	shl.b32 	%r1662, %r1661, 2;
	mov.u32 	%r1663, _ZZ16conv_256_256_7_7E15pad_temp_shared;
	add.s32 	%r1664, %r1663, %r1662;
	st.shared.f32 	[%r1664+416], %f618;
	mov.f32 	%f619, 0f00000000;
	@%p25 bra 	$L__BB13_213;
	ld.param.u64 	%rd487, [conv_256_256_7_7_param_0];
	mad.lo.s32 	%r1665, %r1884, 3136, %r105;
	cvta.to.global.u64 	%rd320, %rd487;
	mul.wide.u32 	%rd321, %r1665, 4;
	add.s64 	%rd322, %rd320, %rd321;
	ld.global.nc.f32 	%f619, [%rd322];
$L__BB13_213:
	mov.u32 	%r1666, %tid.z;
	mov.u32 	%r1667, %tid.x;
	mul.lo.s32 	%r1668, %r1667, 124;
	mad.lo.s32 	%r1669, %r1666, 864, %r1668;
	shl.b32 	%r1670, %r1669, 2;
	mov.u32 	%r1671, _ZZ16conv_256_256_7_7E15pad_temp_shared;
	add.s32 	%r1672, %r1671, %r1670;
	st.shared.f32 	[%r1672+420], %f619;
	mov.f32 	%f620, 0f00000000;
	@%p26 bra 	$L__BB13_215;
	ld.param.u64 	%rd488, [conv_256_256_7_7_param_0];
	mad.lo.s32 	%r1673, %r1884, 3136, %r106;
	cvta.to.global.u64 	%rd323, %rd488;
	mul.wide.u32 	%rd324, %r1673, 4;
	add.s64 	%rd325, %rd323, %rd324;
	ld.global.nc.f32 	%f620, [%rd325];
$L__BB13_215:
	mov.u32 	%r1674, %tid.z;
	mov.u32 	%r1675, %tid.x;
	mul.lo.s32 	%r1676, %r1675, 124;
	mad.lo.s32 	%r1677, %r1674, 864, %r1676;
	shl.b32 	%r1678, %r1677, 2;
	mov.u32 	%r1679, _ZZ16conv_256_256_7_7E15pad_temp_shared;
	add.s32 	%r1680, %r1679, %r1678;
	st.shared.f32 	[%r1680+424], %f620;
	mov.f32 	%f621, 0f00000000;
	@%p27 bra 	$L__BB13_217;
	ld.param.u64 	%rd489, [conv_256_256_7_7_param_0];
	mad.lo.s32 	%r1681, %r1884, 3136, %r107;
	cvta.to.global.u64 	%rd326, %rd489;
	mul.wide.u32 	%rd327, %r1681, 4;
	add.s64 	%rd328, %rd326, %rd327;
	ld.global.nc.f32 	%f621, [%rd328];
$L__BB13_217:
	mov.u32 	%r1682, %tid.z;
	mov.u32 	%r1683, %tid.x;
	mul.lo.s32 	%r1684, %r1683, 124;
	mad.lo.s32 	%r1685, %r1682, 864, %r1684;
	shl.b32 	%r1686, %r1685, 2;
	mov.u32 	%r1687, _ZZ16conv_256_256_7_7E15pad_temp_shared;
	add.s32 	%r1688, %r1687, %r1686;
	st.shared.f32 	[%r1688+428], %f621;
	mov.f32 	%f622, 0f00000000;
	@%p1 bra 	$L__BB13_219;
	ld.param.u64 	%rd490, [conv_256_256_7_7_param_0];
	mov.u32 	%r1689, %tid.z;
	mad.lo.s32 	%r1690, %r1689, 1568, %r143;
	add.s32 	%r1691, %r1690, %r2;
	add.s32 	%r1692, %r1691, %r3;
	mad.lo.s32 	%r1693, %r1884, 3136, %r1692;
	cvta.to.global.u64 	%rd329, %rd490;
	mul.wide.u32 	%rd330, %r1693, 4;
	add.s64 	%rd331, %rd329, %rd330;
	ld.global.nc.f32 	%f622, [%rd331+752];
$L__BB13_219:
	mov.u32 	%r1694, %tid.z;
	mov.u32 	%r1695, %tid.x;
	mul.lo.s32 	%r1696, %r1695, 124;
	mad.lo.s32 	%r1697, %r1694, 864, %r1696;
	shl.b32 	%r1698, %r1697, 2;
	mov.u32 	%r1699, _ZZ16conv_256_256_7_7E15pad_temp_shared;
	add.s32 	%r1700, %r1699, %r1698;
	st.shared.f32 	[%r1700+432], %f622;
	mov.f32 	%f623, 0f00000000;
	@%p2 bra 	$L__BB13_221;
	ld.param.u64 	%rd491, [conv_256_256_7_7_param_0];
	mad.lo.s32 	%r1701, %r1884, 3136, %r108;
	cvta.to.global.u64 	%rd332, %rd491;
	mul.wide.u32 	%rd333, %r1701, 4;
	add.s64 	%rd334, %rd332, %rd333;
	ld.global.nc.f32 	%f623, [%rd334];
$L__BB13_221:
	mov.u32 	%r1702, %tid.z;
	mov.u32 	%r1703, %tid.x;
	mul.lo.s32 	%r1704, %r1703, 124;
	mad.lo.s32 	%r1705, %r1702, 864, %r1704;
	shl.b32 	%r1706, %r1705, 2;
	mov.u32 	%r1707, _ZZ16conv_256_256_7_7E15pad_temp_shared;
	add.s32 	%r1708, %r1707, %r1706;
	st.shared.f32 	[%r1708+436], %f623;
	mov.f32 	%f624, 0f00000000;
	@%p3 bra 	$L__BB13_223;
	ld.param.u64 	%rd492, [conv_256_256_7_7_param_0];
	mad.lo.s32 	%r1709, %r1884, 3136, %r109;
	cvta.to.global.u64 	%rd335, %rd492;
	mul.wide.u32 	%rd336, %r1709, 4;
	add.s64 	%rd337, %rd335, %rd336;
	ld.global.nc.f32 	%f624, [%rd337];
$L__BB13_223:
	mov.u32 	%r1710, %tid.z;
	mov.u32 	%r1711, %tid.x;
	mul.lo.s32 	%r1712, %r1711, 124;
	mad.lo.s32 	%r1713, %r1710, 864, %r1712;
	shl.b32 	%r1714, %r1713, 2;
	mov.u32 	%r1715, _ZZ16conv_256_256_7_7E15pad_temp_shared;
	add.s32 	%r1716, %r1715, %r1714;
	st.shared.f32 	[%r1716+440], %f624;
	mov.f32 	%f625, 0f00000000;
	@%p4 bra 	$L__BB13_225;
	ld.param.u64 	%rd493, [conv_256_256_7_7_param_0];
	mad.lo.s32 	%r1717, %r1884, 3136, %r110;
	cvta.to.global.u64 	%rd338, %rd493;
	mul.wide.u32 	%rd339, %r1717, 4;
	add.s64 	%rd340, %rd338, %rd339;
	ld.global.nc.f32 	%f625, [%rd340];
$L__BB13_225:
	mov.u32 	%r1718, %tid.z;
	mov.u32 	%r1719, %tid.x;
	mul.lo.s32 	%r1720, %r1719, 124;
	mad.lo.s32 	%r1721, %r1718, 864, %r1720;
	shl.b32 	%r1722, %r1721, 2;
	mov.u32 	%r1723, _ZZ16conv_256_256_7_7E15pad_temp_shared;
	add.s32 	%r1724, %r1723, %r1722;
	st.shared.f32 	[%r1724+444], %f625;
	mov.f32 	%f626, 0f00000000;
	@%p5 bra 	$L__BB13_227;
	ld.param.u64 	%rd494, [conv_256_256_7_7_param_0];
	mad.lo.s32 	%r1725, %r1884, 3136, %r111;
	cvta.to.global.u64 	%rd341, %rd494;
	mul.wide.u32 	%rd342, %r1725, 4;
	add.s64 	%rd343, %rd341, %rd342;
	ld.global.nc.f32 	%f626, [%rd343];
$L__BB13_227:
	mov.u32 	%r1726, %tid.z;
	mov.u32 	%r1727, %tid.x;
	mul.lo.s32 	%r1728, %r1727, 124;
	mad.lo.s32 	%r1729, %r1726, 864, %r1728;
	shl.b32 	%r1730, %r1729, 2;
	mov.u32 	%r1731, _ZZ16conv_256_256_7_7E15pad_temp_shared;
	add.s32 	%r1732, %r1731, %r1730;
	st.shared.f32 	[%r1732+448], %f626;
	mov.f32 	%f627, 0f00000000;
	@%p6 bra 	$L__BB13_229;
	ld.param.u64 	%rd495, [conv_256_256_7_7_param_0];
	mad.lo.s32 	%r1733, %r1884, 3136, %r112;
	cvta.to.global.u64 	%rd344, %rd495;
	mul.wide.u32 	%rd345, %r1733, 4;
	add.s64 	%rd346, %rd344, %rd345;
	ld.global.nc.f32 	%f627, [%rd346];
$L__BB13_229:
	mov.u32 	%r1734, %tid.z;
	mov.u32 	%r1735, %tid.x;
	mul.lo.s32 	%r1736, %r1735, 124;
	mad.lo.s32 	%r1737, %r1734, 864, %r1736;
	shl.b32 	%r1738, %r1737, 2;
	mov.u32 	%r1739, _ZZ16conv_256_256_7_7E15pad_temp_shared;
	add.s32 	%r1740, %r1739, %r1738;
	st.shared.f32 	[%r1740+452], %f627;
	mov.f32 	%f628, 0f00000000;
	@%p7 bra 	$L__BB13_231;
	ld.param.u64 	%rd496, [conv_256_256_7_7_param_0];
	mad.lo.s32 	%r1741, %r1884, 3136, %r113;
	cvta.to.global.u64 	%rd347, %rd496;
	mul.wide.u32 	%rd348, %r1741, 4;
	add.s64 	%rd349, %rd347, %rd348;
	ld.global.nc.f32 	%f628, [%rd349];
$L__BB13_231:
	mov.u32 	%r1742, %tid.z;
	mov.u32 	%r1743, %tid.x;
	mul.lo.s32 	%r1744, %r1743, 124;
	mad.lo.s32 	%r1745, %r1742, 864, %r1744;
	shl.b32 	%r1746, %r1745, 2;
	mov.u32 	%r1747, _ZZ16conv_256_256_7_7E15pad_temp_shared;
	add.s32 	%r1748, %r1747, %r1746;
	st.shared.f32 	[%r1748+456], %f628;
	mov.f32 	%f629, 0f00000000;
	@%p8 bra 	$L__BB13_233;
	ld.param.u64 	%rd497, [conv_256_256_7_7_param_0];
	mad.lo.s32 	%r1749, %r1884, 3136, %r114;
	cvta.to.global.u64 	%rd350, %rd497;
	mul.wide.u32 	%rd351, %r1749, 4;
	add.s64 	%rd352, %rd350, %rd351;
	ld.global.nc.f32 	%f629, [%rd352];
$L__BB13_233:
	mov.u32 	%r1750, %tid.z;
	mov.u32 	%r1751, %tid.x;
	mul.lo.s32 	%r1752, %r1751, 124;
	mad.lo.s32 	%r1753, %r1750, 864, %r1752;
	shl.b32 	%r1754, %r1753, 2;
	mov.u32 	%r1755, _ZZ16conv_256_256_7_7E15pad_temp_shared;
	add.s32 	%r1756, %r1755, %r1754;
	st.shared.f32 	[%r1756+460], %f629;
	mov.f32 	%f630, 0f00000000;
	@%p9 bra 	$L__BB13_235;
	ld.param.u64 	%rd498, [conv_256_256_7_7_param_0];
	mad.lo.s32 	%r1757, %r1884, 3136, %r115;
	cvta.to.global.u64 	%rd353, %rd498;
	mul.wide.u32 	%rd354, %r1757, 4;
	add.s64 	%rd355, %rd353, %rd354;
	ld.global.nc.f32 	%f630, [%rd355];
$L__BB13_235:
	mov.u32 	%r1758, %tid.z;
	mov.u32 	%r1759, %tid.x;
	mul.lo.s32 	%r1760, %r1759, 124;
	mad.lo.s32 	%r1761, %r1758, 864, %r1760;
	shl.b32 	%r1762, %r1761, 2;
	mov.u32 	%r1763, _ZZ16conv_256_256_7_7E15pad_temp_shared;
	add.s32 	%r1764, %r1763, %r1762;
	st.shared.f32 	[%r1764+464], %f630;
	mov.f32 	%f631, 0f00000000;
	@%p10 bra 	$L__BB13_237;
	ld.param.u64 	%rd499, [conv_256_256_7_7_param_0];
	mad.lo.s32 	%r1765, %r1884, 3136, %r116;
	cvta.to.global.u64 	%rd356, %rd499;
	mul.wide.u32 	%rd357, %r1765, 4;
	add.s64 	%rd358, %rd356, %rd357;
	ld.global.nc.f32 	%f631, [%rd358];
$L__BB13_237:
	mov.u32 	%r1766, %tid.z;
	mov.u32 	%r1767, %tid.x;
	mul.lo.s32 	%r1768, %r1767, 124;
	mad.lo.s32 	%r1769, %r1766, 864, %r1768;
	shl.b32 	%r1770, %r1769, 2;
	mov.u32 	%r1771, _ZZ16conv_256_256_7_7E15pad_temp_shared;
	add.s32 	%r1772, %r1771, %r1770;
	st.shared.f32 	[%r1772+468], %f631;
	mov.f32 	%f632, 0f00000000;
	@%p11 bra 	$L__BB13_239;
	ld.param.u64 	%rd500, [conv_256_256_7_7_param_0];
	mad.lo.s32 	%r1773, %r1884, 3136, %r117;
	cvta.to.global.u64 	%rd359, %rd500;
	mul.wide.u32 	%rd360, %r1773, 4;
	add.s64 	%rd361, %rd359, %rd360;
	ld.global.nc.f32 	%f632, [%rd361];
$L__BB13_239:
	mov.u32 	%r1774, %tid.z;
	mov.u32 	%r1775, %tid.x;
	mul.lo.s32 	%r1776, %r1775, 124;
	mad.lo.s32 	%r1777, %r1774, 864, %r1776;
	shl.b32 	%r1778, %r1777, 2;
	mov.u32 	%r1779, _ZZ16conv_256_256_7_7E15pad_temp_shared;
	add.s32 	%r1780, %r1779, %r1778;
	st.shared.f32 	[%r1780+472], %f632;
	mov.f32 	%f633, 0f00000000;
	@%p12 bra 	$L__BB13_241;
	ld.param.u64 	%rd501, [conv_256_256_7_7_param_0];
	mad.lo.s32 	%r1781, %r1884, 3136, %r118;
	cvta.to.global.u64 	%rd362, %rd501;
	mul.wide.u32 	%rd363, %r1781, 4;
	add.s64 	%rd364, %rd362, %rd363;
	ld.global.nc.f32 	%f633, [%rd364];
$L__BB13_241:
	mov.u32 	%r1782, %tid.z;
	mov.u32 	%r1783, %tid.x;
	mul.lo.s32 	%r1784, %r1783, 124;
	mad.lo.s32 	%r1785, %r1782, 864, %r1784;
	shl.b32 	%r1786, %r1785, 2;
	mov.u32 	%r1787, _ZZ16conv_256_256_7_7E15pad_temp_shared;
	add.s32 	%r1788, %r1787, %r1786;
	st.shared.f32 	[%r1788+476], %f633;
	@%p28 bra 	$L__BB13_245;
	mov.f32 	%f634, 0f00000000;
	@%p13 bra 	$L__BB13_244;
	ld.param.u64 	%rd502, [conv_256_256_7_7_param_0];
	mad.lo.s32 	%r1789, %r1884, 3136, %r119;
	cvta.to.global.u64 	%rd365, %rd502;
	mul.wide.u32 	%rd366, %r1789, 4;
	add.s64 	%rd367, %rd365, %rd366;
	ld.global.nc.f32 	%f634, [%rd367];
$L__BB13_244:
	mov.u32 	%r1790, %tid.z;
	mov.u32 	%r1791, %tid.x;
	mul.lo.s32 	%r1792, %r1791, 124;
	mad.lo.s32 	%r1793, %r1790, 864, %r1792;
	shl.b32 	%r1794, %r1793, 2;
	mov.u32 	%r1795, _ZZ16conv_256_256_7_7E15pad_temp_shared;
	add.s32 	%r1796, %r1795, %r1794;
	st.shared.f32 	[%r1796+480], %f634;
$L__BB13_245:
	@%p29 bra 	$L__BB13_249;
	mov.f32 	%f635, 0f00000000;
	@%p14 bra 	$L__BB13_248;
	ld.param.u64 	%rd503, [conv_256_256_7_7_param_0];
	mad.lo.s32 	%r1797, %r1884, 3136, %r120;
	cvta.to.global.u64 	%rd368, %rd503;
	mul.wide.u32 	%rd369, %r1797, 4;
	add.s64 	%rd370, %rd368, %rd369;
	ld.global.nc.f32 	%f635, [%rd370];
$L__BB13_248:
	mov.u32 	%r1798, %tid.z;
	mov.u32 	%r1799, %tid.x;
	mul.lo.s32 	%r1800, %r1799, 124;
	mad.lo.s32 	%r1801, %r1798, 864, %r1800;
	shl.b32 	%r1802, %r1801, 2;
	mov.u32 	%r1803, _ZZ16conv_256_256_7_7E15pad_temp_shared;
	add.s32 	%r1804, %r1803, %r1802;
	st.shared.f32 	[%r1804+484], %f635;
$L__BB13_249:
	@%p30 bra 	$L__BB13_253;
	mov.f32 	%f636, 0f00000000;
	@%p15 bra 	$L__BB13_252;
	ld.param.u64 	%rd504, [conv_256_256_7_7_param_0];
	mad.lo.s32 	%r1805, %r1884, 3136, %r121;
	cvta.to.global.u64 	%rd371, %rd504;
	mul.wide.u32 	%rd372, %r1805, 4;
	add.s64 	%rd373, %rd371, %rd372;
	ld.global.nc.f32 	%f636, [%rd373];
$L__BB13_252:
	mov.u32 	%r1806, %tid.z;
	mov.u32 	%r1807, %tid.x;
	mul.lo.s32 	%r1808, %r1807, 124;
	mad.lo.s32 	%r1809, %r1806, 864, %r1808;
	shl.b32 	%r1810, %r1809, 2;
	mov.u32 	%r1811, _ZZ16conv_256_256_7_7E15pad_temp_shared;
	add.s32 	%r1812, %r1811, %r1810;
	st.shared.f32 	[%r1812+488], %f636;
$L__BB13_253:
	@%p31 bra 	$L__BB13_257;
	mov.f32 	%f637, 0f00000000;
	@%p16 bra 	$L__BB13_256;
	ld.param.u64 	%rd505, [conv_256_256_7_7_param_0];
	mad.lo.s32 	%r1813, %r1884, 3136, %r122;
	cvta.to.global.u64 	%rd374, %rd505;
	mul.wide.u32 	%rd375, %r1813, 4;
	add.s64 	%rd376, %rd374, %rd375;
	ld.global.nc.f32 	%f637, [%rd376];
$L__BB13_256:
	mov.u32 	%r1814, %tid.z;
	mov.u32 	%r1815, %tid.x;
	mul.lo.s32 	%r1816, %r1815, 124;
	mad.lo.s32 	%r1817, %r1814, 864, %r1816;
	shl.b32 	%r1818, %r1817, 2;
	mov.u32 	%r1819, _ZZ16conv_256_256_7_7E15pad_temp_shared;
	add.s32 	%r1820, %r1819, %r1818;
	st.shared.f32 	[%r1820+492], %f637;
$L__BB13_257:
	ld.param.u64 	%rd506, [conv_256_256_7_7_param_1];
	mov.u32 	%r1821, %ctaid.z;
	mov.u32 	%r1822, %tid.z;
	mul.lo.s32 	%r1823, %r1822, 2304;
	mad.lo.s32 	%r1824, %r1821, 4608, %r1823;
	mov.u32 	%r1825, %tid.x;
	mul.lo.s32 	%r1826, %r1825, 83;
	add.s32 	%r1827, %r1824, %r1826;
	mad.lo.s32 	%r1828, %r1884, 576, %r1827;
	cvta.to.global.u64 	%rd377, %rd506;
	mul.wide.u32 	%rd378, %r1828, 4;
	add.s64 	%rd1, %rd377, %rd378;
	ld.global.nc.f32 	%f377, [%rd1];
	mad.lo.s32 	%r1829, %r1822, 576, %r1826;
	shl.b32 	%r1830, %r1829, 2;
	mov.u32 	%r1831, _ZZ16conv_256_256_7_7E13kernel_shared;
	add.s32 	%r1832, %r1831, %r1830;
	st.shared.f32 	[%r1832], %f377;
	ld.global.nc.f32 	%f378, [%rd1+4];
	st.shared.f32 	[%r1832+4], %f378;
	ld.global.nc.f32 	%f379, [%rd1+8];
	st.shared.f32 	[%r1832+8], %f379;
	ld.global.nc.f32 	%f380, [%rd1+12];
	st.shared.f32 	[%r1832+12], %f380;
	ld.global.nc.f32 	%f381, [%rd1+16];
	st.shared.f32 	[%r1832+16], %f381;
	ld.global.nc.f32 	%f382, [%rd1+20];
	st.shared.f32 	[%r1832+20], %f382;
	ld.global.nc.f32 	%f383, [%rd1+24];
	st.shared.f32 	[%r1832+24], %f383;
	ld.global.nc.f32 	%f384, [%rd1+28];
	st.shared.f32 	[%r1832+28], %f384;
	ld.global.nc.f32 	%f385, [%rd1+32];
	st.shared.f32 	[%r1832+32], %f385;
	ld.global.nc.f32 	%f386, [%rd1+36];
	st.shared.f32 	[%r1832+36], %f386;
	ld.global.nc.f32 	%f387, [%rd1+40];
	st.shared.f32 	[%r1832+40], %f387;
	ld.global.nc.f32 	%f388, [%rd1+44];
	st.shared.f32 	[%r1832+44], %f388;
	ld.global.nc.f32 	%f389, [%rd1+48];
	st.shared.f32 	[%r1832+48], %f389;
	ld.global.nc.f32 	%f390, [%rd1+52];
	st.shared.f32 	[%r1832+52], %f390;
	ld.global.nc.f32 	%f391, [%rd1+56];
	st.shared.f32 	[%r1832+56], %f391;
	ld.global.nc.f32 	%f392, [%rd1+60];
	st.shared.f32 	[%r1832+60], %f392;
	ld.global.nc.f32 	%f393, [%rd1+64];
	st.shared.f32 	[%r1832+64], %f393;
	ld.global.nc.f32 	%f394, [%rd1+68];
	st.shared.f32 	[%r1832+68], %f394;
	ld.global.nc.f32 	%f395, [%rd1+72];
	st.shared.f32 	[%r1832+72], %f395;
	ld.global.nc.f32 	%f396, [%rd1+76];
	st.shared.f32 	[%r1832+76], %f396;
	ld.global.nc.f32 	%f397, [%rd1+80];
	st.shared.f32 	[%r1832+80], %f397;
	ld.global.nc.f32 	%f398, [%rd1+84];
	st.shared.f32 	[%r1832+84], %f398;
	ld.global.nc.f32 	%f399, [%rd1+88];
	st.shared.f32 	[%r1832+88], %f399;
	ld.global.nc.f32 	%f400, [%rd1+92];
	st.shared.f32 	[%r1832+92], %f400;
	ld.global.nc.f32 	%f401, [%rd1+96];
	st.shared.f32 	[%r1832+96], %f401;
	ld.global.nc.f32 	%f402, [%rd1+100];
	st.shared.f32 	[%r1832+100], %f402;
	ld.global.nc.f32 	%f403, [%rd1+104];
	st.shared.f32 	[%r1832+104], %f403;
	ld.global.nc.f32 	%f404, [%rd1+108];
	st.shared.f32 	[%r1832+108], %f404;
	ld.global.nc.f32 	%f405, [%rd1+112];
	st.shared.f32 	[%r1832+112], %f405;
	ld.global.nc.f32 	%f406, [%rd1+116];
	st.shared.f32 	[%r1832+116], %f406;
	ld.global.nc.f32 	%f407, [%rd1+120];
	st.shared.f32 	[%r1832+120], %f407;
	ld.global.nc.f32 	%f408, [%rd1+124];
	st.shared.f32 	[%r1832+124], %f408;
	ld.global.nc.f32 	%f409, [%rd1+128];
	st.shared.f32 	[%r1832+128], %f409;
	ld.global.nc.f32 	%f410, [%rd1+132];
	st.shared.f32 	[%r1832+132], %f410;
	ld.global.nc.f32 	%f411, [%rd1+136];
	st.shared.f32 	[%r1832+136], %f411;
	ld.global.nc.f32 	%f412, [%rd1+140];
	st.shared.f32 	[%r1832+140], %f412;
	ld.global.nc.f32 	%f413, [%rd1+144];
	st.shared.f32 	[%r1832+144], %f413;
	ld.global.nc.f32 	%f414, [%rd1+148];
	st.shared.f32 	[%r1832+148], %f414;
	ld.global.nc.f32 	%f415, [%rd1+152];
	st.shared.f32 	[%r1832+152], %f415;
	ld.global.nc.f32 	%f416, [%rd1+156];
	st.shared.f32 	[%r1832+156], %f416;
	ld.global.nc.f32 	%f417, [%rd1+160];
	st.shared.f32 	[%r1832+160], %f417;
	ld.global.nc.f32 	%f418, [%rd1+164];
	st.shared.f32 	[%r1832+164], %f418;
	ld.global.nc.f32 	%f419, [%rd1+168];
	st.shared.f32 	[%r1832+168], %f419;
	ld.global.nc.f32 	%f420, [%rd1+172];
	st.shared.f32 	[%r1832+172], %f420;
	ld.global.nc.f32 	%f421, [%rd1+176];
	st.shared.f32 	[%r1832+176], %f421;
	ld.global.nc.f32 	%f422, [%rd1+180];
	st.shared.f32 	[%r1832+180], %f422;
	ld.global.nc.f32 	%f423, [%rd1+184];
	st.shared.f32 	[%r1832+184], %f423;
	ld.global.nc.f32 	%f424, [%rd1+188];
	st.shared.f32 	[%r1832+188], %f424;
	ld.global.nc.f32 	%f425, [%rd1+192];
	st.shared.f32 	[%r1832+192], %f425;
	ld.global.nc.f32 	%f426, [%rd1+196];
	st.shared.f32 	[%r1832+196], %f426;
	ld.global.nc.f32 	%f427, [%rd1+200];
	st.shared.f32 	[%r1832+200], %f427;
	ld.global.nc.f32 	%f428, [%rd1+204];
	st.shared.f32 	[%r1832+204], %f428;
	ld.global.nc.f32 	%f429, [%rd1+208];
	st.shared.f32 	[%r1832+208], %f429;
	ld.global.nc.f32 	%f430, [%rd1+212];
	st.shared.f32 	[%r1832+212], %f430;
	ld.global.nc.f32 	%f431, [%rd1+216];
	st.shared.f32 	[%r1832+216], %f431;
	ld.global.nc.f32 	%f432, [%rd1+220];
	st.shared.f32 	[%r1832+220], %f432;
	ld.global.nc.f32 	%f433, [%rd1+224];
	st.shared.f32 	[%r1832+224], %f433;
	ld.global.nc.f32 	%f434, [%rd1+228];
	st.shared.f32 	[%r1832+228], %f434;
	ld.global.nc.f32 	%f435, [%rd1+232];
	st.shared.f32 	[%r1832+232], %f435;
	ld.global.nc.f32 	%f436, [%rd1+236];
	st.shared.f32 	[%r1832+236], %f436;
	ld.global.nc.f32 	%f437, [%rd1+240];
	st.shared.f32 	[%r1832+240], %f437;
	ld.global.nc.f32 	%f438, [%rd1+244];
	st.shared.f32 	[%r1832+244], %f438;
	ld.global.nc.f32 	%f439, [%rd1+248];
	st.shared.f32 	[%r1832+248], %f439;
	ld.global.nc.f32 	%f440, [%rd1+252];
	st.shared.f32 	[%r1832+252], %f440;
	ld.global.nc.f32 	%f441, [%rd1+256];
	st.shared.f32 	[%r1832+256], %f441;
	ld.global.nc.f32 	%f442, [%rd1+260];
	st.shared.f32 	[%r1832+260], %f442;
	ld.global.nc.f32 	%f443, [%rd1+264];
	st.shared.f32 	[%r1832+264], %f443;
	ld.global.nc.f32 	%f444, [%rd1+268];
	st.shared.f32 	[%r1832+268], %f444;
	ld.global.nc.f32 	%f445, [%rd1+272];
	st.shared.f32 	[%r1832+272], %f445;
	ld.global.nc.f32 	%f446, [%rd1+276];
	st.shared.f32 	[%r1832+276], %f446;
	ld.global.nc.f32 	%f447, [%rd1+280];
	st.shared.f32 	[%r1832+280], %f447;
	ld.global.nc.f32 	%f448, [%rd1+284];
	st.shared.f32 	[%r1832+284], %f448;
	ld.global.nc.f32 	%f449, [%rd1+288];
	st.shared.f32 	[%r1832+288], %f449;
	ld.global.nc.f32 	%f450, [%rd1+292];
	st.shared.f32 	[%r1832+292], %f450;
	ld.global.nc.f32 	%f451, [%rd1+296];
	st.shared.f32 	[%r1832+296], %f451;
	ld.global.nc.f32 	%f452, [%rd1+300];
	st.shared.f32 	[%r1832+300], %f452;
	ld.global.nc.f32 	%f453, [%rd1+304];
	st.shared.f32 	[%r1832+304], %f453;
	ld.global.nc.f32 	%f454, [%rd1+308];
	st.shared.f32 	[%r1832+308], %f454;
	@%p32 bra 	$L__BB13_259;
	ld.global.nc.f32 	%f455, [%rd1+312];
	mov.u32 	%r1833, %tid.z;
	mov.u32 	%r1834, %tid.x;
	mul.lo.s32 	%r1835, %r1834, 83;
	mad.lo.s32 	%r1836, %r1833, 576, %r1835;
	shl.b32 	%r1837, %r1836, 2;
	mov.u32 	%r1838, _ZZ16conv_256_256_7_7E13kernel_shared;
	add.s32 	%r1839, %r1838, %r1837;
	st.shared.f32 	[%r1839+312], %f455;
$L__BB13_259:
	@%p33 bra 	$L__BB13_261;
	ld.global.nc.f32 	%f456, [%rd1+316];
	mov.u32 	%r1840, %tid.z;
	mov.u32 	%r1841, %tid.x;
	mul.lo.s32 	%r1842, %r1841, 83;
	mad.lo.s32 	%r1843, %r1840, 576, %r1842;
	shl.b32 	%r1844, %r1843, 2;
	mov.u32 	%r1845, _ZZ16conv_256_256_7_7E13kernel_shared;
	add.s32 	%r1846, %r1845, %r1844;
	st.shared.f32 	[%r1846+316], %f456;
$L__BB13_261:
	@%p34 bra 	$L__BB13_263;
	ld.global.nc.f32 	%f457, [%rd1+320];
	mov.u32 	%r1847, %tid.z;
	mov.u32 	%r1848, %tid.x;
	mul.lo.s32 	%r1849, %r1848, 83;
	mad.lo.s32 	%r1850, %r1847, 576, %r1849;
	shl.b32 	%r1851, %r1850, 2;
	mov.u32 	%r1852, _ZZ16conv_256_256_7_7E13kernel_shared;
	add.s32 	%r1853, %r1852, %r1851;
	st.shared.f32 	[%r1853+320], %f457;
$L__BB13_263:
	@%p35 bra 	$L__BB13_265;
	ld.global.nc.f32 	%f458, [%rd1+324];
	mov.u32 	%r1854, %tid.z;
	mov.u32 	%r1855, %tid.x;
	mul.lo.s32 	%r1856, %r1855, 83;
	mad.lo.s32 	%r1857, %r1854, 576, %r1856;
	shl.b32 	%r1858, %r1857, 2;
	mov.u32 	%r1859, _ZZ16conv_256_256_7_7E13kernel_shared;
	add.s32 	%r1860, %r1859, %r1858;
	st.shared.f32 	[%r1860+324], %f458;
$L__BB13_265:
	@%p36 bra 	$L__BB13_267;
	ld.global.nc.f32 	%f459, [%rd1+328];
	mov.u32 	%r1861, %tid.z;
	mov.u32 	%r1862, %tid.x;
	mul.lo.s32 	%r1863, %r1862, 83;
	mad.lo.s32 	%r1864, %r1861, 576, %r1863;
	shl.b32 	%r1865, %r1864, 2;
	mov.u32 	%r1866, _ZZ16conv_256_256_7_7E13kernel_shared;
	add.s32 	%r1867, %r1866, %r1865;
	st.shared.f32 	[%r1867+328], %f459;
$L__BB13_267:
	mov.u32 	%r1869, %tid.z;
	mov.u32 	%r1870, _ZZ16conv_256_256_7_7E13kernel_shared;
	mad.lo.s32 	%r1871, %r1869, 2304, %r1870;
	add.s32 	%r1885, %r1871, 36;
	bar.sync 	0;
	mov.b32 	%r1886, 108;
$L__BB13_268:
	mov.u32 	%r1872, %tid.x;
	shl.b32 	%r1873, %r1872, 2;
	mov.u32 	%r1874, _ZZ16conv_256_256_7_7E15pad_temp_shared;
	add.s32 	%r1875, %r1874, %r1873;
	add.s32 	%r1876, %r1875, %r1886;
	ld.shared.f32 	%f460, [%r1876+-108];
	ld.shared.f32 	%f461, [%r1876+-104];
	ld.shared.f32 	%f462, [%r1876+-100];
	ld.shared.f32 	%f463, [%r1876+-72];
	ld.shared.f32 	%f464, [%r1876+-68];
	ld.shared.f32 	%f465, [%r1876+-64];
	ld.shared.f32 	%f466, [%r1876+-36];
	ld.shared.f32 	%f467, [%r1876+-32];
	ld.shared.f32 	%f468, [%r1876+-28];
	ld.shared.f32 	%f469, [%r1876];
	ld.shared.f32 	%f470, [%r1876+4];
	ld.shared.f32 	%f471, [%r1876+8];
	ld.shared.f32 	%f472, [%r1876+36];
	ld.shared.f32 	%f473, [%r1876+40];
	ld.shared.f32 	%f474, [%r1876+44];
	ld.shared.f32 	%f475, [%r1876+72];
	ld.shared.f32 	%f476, [%r1876+76];
	ld.shared.f32 	%f477, [%r1876+80];
	ld.shared.f32 	%f478, [%r1885+-36];
	ld.shared.f32 	%f479, [%r1885+-32];
	ld.shared.f32 	%f480, [%r1885+-28];
	ld.shared.f32 	%f481, [%r1885+-24];
	ld.shared.f32 	%f482, [%r1885+-20];
	ld.shared.f32 	%f483, [%r1885+-16];
	ld.shared.f32 	%f484, [%r1885+-12];
	ld.shared.f32 	%f485, [%r1885+-8];
	ld.shared.f32 	%f486, [%r1885+-4];
	ld.shared.f32 	%f487, [%r1885];
	ld.shared.f32 	%f488, [%r1885+4];
	ld.shared.f32 	%f489, [%r1885+8];
	ld.shared.f32 	%f490, [%r1885+12];
	ld.shared.f32 	%f491, [%r1885+16];
	ld.shared.f32 	%f492, [%r1885+20];
	ld.shared.f32 	%f493, [%r1885+24];
	ld.shared.f32 	%f494, [%r1885+28];
	ld.shared.f32 	%f495, [%r1885+32];
	fma.rn.f32 	%f496, %f460, %f478, %f638;
	fma.rn.f32 	%f497, %f461, %f479, %f496;
	fma.rn.f32 	%f498, %f462, %f480, %f497;
	fma.rn.f32 	%f499, %f463, %f481, %f498;
	fma.rn.f32 	%f500, %f464, %f482, %f499;
	fma.rn.f32 	%f501, %f465, %f483, %f500;
	fma.rn.f32 	%f502, %f466, %f484, %f501;
	fma.rn.f32 	%f503, %f467, %f485, %f502;
	fma.rn.f32 	%f504, %f468, %f486, %f503;
	fma.rn.f32 	%f505, %f469, %f487, %f504;
	fma.rn.f32 	%f506, %f470, %f488, %f505;
	fma.rn.f32 	%f507, %f471, %f489, %f506;
	fma.rn.f32 	%f508, %f472, %f490, %f507;
	fma.rn.f32 	%f509, %f473, %f491, %f508;
	fma.rn.f32 	%f510, %f474, %f492, %f509;
	fma.rn.f32 	%f511, %f475, %f493, %f510;
	fma.rn.f32 	%f512, %f476, %f494, %f511;
	fma.rn.f32 	%f638, %f477, %f495, %f512;
	add.s32 	%r1886, %r1886, 216;
	add.s32 	%r1885, %r1885, 72;
	setp.ne.s32 	%p192, %r1886, 7020;
	@%p192 bra 	$L__BB13_268;
	add.s32 	%r1884, %r1884, 1;
	setp.ne.s32 	%p193, %r1884, 4;
	@%p193 bra 	$L__BB13_1;
	ld.param.u64 	%rd507, [conv_256_256_7_7_param_2];
	cvta.to.global.u64 	%rd379, %rd507;
	mov.u32 	%r1877, %ctaid.z;
	mov.u32 	%r1878, %tid.z;
	mov.u32 	%r1879, %ctaid.y;
	mov.u32 	%r1880, %tid.x;
	mad.lo.s32 	%r1881, %r1878, 49, %r1880;
	mad.lo.s32 	%r1882, %r1877, 98, %r1881;
	mad.lo.s32 	%r1883, %r1879, 7, %r1882;
	mul.wide.u32 	%rd380, %r1883, 4;
	add.s64 	%rd381, %rd379, %rd380;
	st.global.f32 	[%rd381], %f638;
	ret;

}
	// .globl	conv_32_32_28_28
.visible .entry conv_32_32_28_28(
	.param .u64 .ptr .align 1 conv_32_32_28_28_param_0,
	.param .u64 .ptr .align 1 conv_32_32_28_28_param_1,
	.param .u64 .ptr .align 1 conv_32_32_28_28_param_2
)
{
	.reg .pred 	%p<215>;
	.reg .b16 	%rs<101>;
	.reg .b32 	%r<220>;
	.reg .b32 	%f<1034>;
	.reg .b64 	%rd<104>;
	// demoted variable
	.shared .align 4 .b8 _ZZ16conv_32_32_28_28E15pad_temp_shared[11520];
	// demoted variable
	.shared .align 4 .b8 _ZZ16conv_32_32_28_28E13kernel_shared[4608];
	mov.u32 	%r32, %tid.x;
	mov.u32 	%r33, %ctaid.x;
	setp.ne.s32 	%p31, %r33, 0;
	mov.u32 	%r34, %tid.z;
	mov.u32 	%r35, %tid.y;
	mul.lo.s32 	%r36, %r35, 1568;
	shl.b32 	%r37, %r33, 2;
	mad.lo.s32 	%r38, %r34, 6272, %r36;
	add.s32 	%r39, %r38, %r37;
	setp.lt.u32 	%p32, %r33, 6;
	cvt.u16.u32 	%rs15, %r32;
	mul.lo.s16 	%rs16, %rs15, 15;
	add.s16 	%rs17, %rs16, 1;
	mul.hi.u16 	%rs18, %rs17, -30583;
	shr.u16 	%rs19, %rs18, 4;
	mul.lo.s16 	%rs20, %rs19, 30;
	sub.s16 	%rs21, %rs17, %rs20;
	add.s16 	%rs1, %rs21, -1;
	setp.ne.s16 	%p33, %rs21, 0;
	setp.lt.u16 	%p34, %rs21, 29;
	and.pred  	%p35, %p31, %p34;
	and.pred  	%p1, %p33, %p35;
	mul.wide.u16 	%r40, %rs19, 784;
	mul.lo.s16 	%rs22, %rs21, 28;
	cvt.u32.u16 	%r41, %rs22;
	add.s32 	%r42, %r39, -29;
	add.s32 	%r43, %r42, %r40;
	add.s32 	%r1, %r43, %r41;
	and.pred  	%p37, %p32, %p34;
	and.pred  	%p2, %p33, %p37;
	add.s16 	%rs23, %rs16, 2;
	mul.hi.u16 	%rs24, %rs23, -30583;
	shr.u16 	%rs25, %rs24, 4;
	mul.lo.s16 	%rs26, %rs25, 30;
	sub.s16 	%rs27, %rs23, %rs26;
	add.s16 	%rs2, %rs27, -1;
	setp.ne.s16 	%p39, %rs27, 0;
	setp.lt.u16 	%p40, %rs27, 29;
	and.pred  	%p41, %p31, %p40;
	and.pred  	%p3, %p39, %p41;
	mul.wide.u16 	%r44, %rs25, 784;
	mul.lo.s16 	%rs28, %rs27, 28;
	cvt.u32.u16 	%r45, %rs28;
	add.s32 	%r46, %r42, %r44;
	add.s32 	%r2, %r46, %r45;
	and.pred  	%p43, %p32, %p40;
	and.pred  	%p4, %p39, %p43;
	add.s16 	%rs29, %rs16, 3;
	mul.hi.u16 	%rs30, %rs29, -30583;
	shr.u16 	%rs31, %rs30, 4;
	mul.lo.s16 	%rs32, %rs31, 30;
	sub.s16 	%rs33, %rs29, %rs32;
	add.s16 	%rs3, %rs33, -1;
	setp.ne.s16 	%p45, %rs33, 0;
	setp.lt.u16 	%p46, %rs33, 29;
	and.pred  	%p47, %p31, %p46;
	and.pred  	%p5, %p45, %p47;
	mul.wide.u16 	%r47, %rs31, 784;
	mul.lo.s16 	%rs34, %rs33, 28;
	cvt.u32.u16 	%r48, %rs34;
	add.s32 	%r49, %r42, %r47;
	add.s32 	%r3, %r49, %r48;
	and.pred  	%p49, %p32, %p46;
	and.pred  	%p6, %p45, %p49;
	add.s16 	%rs35, %rs16, 4;
	mul.hi.u16 	%rs36, %rs35, -30583;
	shr.u16 	%rs37, %rs36, 4;
	mul.lo.s16 	%rs38, %rs37, 30;
	sub.s16 	%rs39, %rs35, %rs38;
	add.s16 	%rs4, %rs39, -1;
	setp.ne.s16 	%p51, %rs39, 0;
	setp.lt.u16 	%p52, %rs39, 29;
	and.pred  	%p53, %p31, %p52;
	and.pred  	%p7, %p51, %p53;
	mul.wide.u16 	%r50, %rs37, 784;
	mul.lo.s16 	%rs40, %rs39, 28;
	cvt.u32.u16 	%r51, %rs40;
	add.s32 	%r52, %r42, %r50;
	add.s32 	%r4, %r52, %r51;
	and.pred  	%p55, %p32, %p52;
	and.pred  	%p8, %p51, %p55;
	add.s16 	%rs41, %rs16, 5;
	mul.hi.u16 	%rs42, %rs41, -30583;
	shr.u16 	%rs43, %rs42, 4;
	mul.lo.s16 	%rs44, %rs43, 30;
	sub.s16 	%rs45, %rs41, %rs44;
	add.s16 	%rs5, %rs45, -1;
	setp.ne.s16 	%p57, %rs45, 0;
	setp.lt.u16 	%p58, %rs45, 29;
	and.pred  	%p59, %p31, %p58;
	and.pred  	%p9, %p57, %p59;
	mul.wide.u16 	%r53, %rs43, 784;
	mul.lo.s16 	%rs46, %rs45, 28;
	cvt.u32.u16 	%r54, %rs46;
	add.s32 	%r55, %r42, %r53;
	add.s32 	%r5, %r55, %r54;
	and.pred  	%p61, %p32, %p58;
	and.pred  	%p10, %p57, %p61;
	add.s16 	%rs47, %rs16, 6;
	mul.hi.u16 	%rs48, %rs47, -30583;
	shr.u16 	%rs49, %rs48, 4;
	mul.lo.s16 	%rs50, %rs49, 30;
	sub.s16 	%rs51, %rs47, %rs50;
	add.s16 	%rs6, %rs51, -1;
	setp.ne.s16 	%p63, %rs51, 0;
	setp.lt.u16 	%p64, %rs51, 29;
	and.pred  	%p65, %p31, %p64;
	and.pred  	%p11, %p63, %p65;
	mul.wide.u16 	%r56, %rs49, 784;
	mul.lo.s16 	%rs52, %rs51, 28;
	cvt.u32.u16 	%r57, %rs52;
	add.s32 	%r58, %r42, %r56;
	add.s32 	%r6, %r58, %r57;
	and.pred  	%p67, %p32, %p64;
	and.pred  	%p12, %p63, %p67;
	add.s16 	%rs53, %rs16, 7;
	mul.hi.u16 	%rs54, %rs53, -30583;
	shr.u16 	%rs55, %rs54, 4;
	mul.lo.s16 	%rs56, %rs55, 30;
	sub.s16 	%rs57, %rs53, %rs56;
	add.s16 	%rs7, %rs57, -1;
	setp.ne.s16 	%p69, %rs57, 0;
	setp.lt.u16 	%p70, %rs57, 29;
	and.pred  	%p71, %p31, %p70;
	and.pred  	%p13, %p69, %p71;
	mul.wide.u16 	%r59, %rs55, 784;
	mul.lo.s16 	%rs58, %rs57, 28;
	cvt.u32.u16 	%r60, %rs58;
	add.s32 	%r61, %r42, %r59;
	add.s32 	%r7, %r61, %r60;
	and.pred  	%p73, %p32, %p70;
	and.pred  	%p14, %p69, %p73;
	add.s16 	%rs59, %rs16, 8;
	mul.hi.u16 	%rs60, %rs59, -30583;
	shr.u16 	%rs61, %rs60, 4;
	mul.lo.s16 	%rs62, %rs61, 30;
	sub.s16 	%rs63, %rs59, %rs62;
	add.s16 	%rs8, %rs63, -1;
	setp.ne.s16 	%p75, %rs63, 0;
	setp.lt.u16 	%p76, %rs63, 29;
	and.pred  	%p77, %p31, %p76;
	and.pred  	%p15, %p75, %p77;
	mul.wide.u16 	%r62, %rs61, 784;
	mul.lo.s16 	%rs64, %rs63, 28;
	cvt.u32.u16 	%r63, %rs64;
	add.s32 	%r64, %r42, %r62;
	add.s32 	%r8, %r64, %r63;
	and.pred  	%p79, %p32, %p76;
	and.pred  	%p16, %p75, %p79;
	add.s16 	%rs65, %rs16, 9;
	mul.hi.u16 	%rs66, %rs65, -30583;
	shr.u16 	%rs67, %rs66, 4;
	mul.lo.s16 	%rs68, %rs67, 30;
	sub.s16 	%rs69, %rs65, %rs68;
	add.s16 	%rs9, %rs69, -1;
	setp.ne.s16 	%p81, %rs69, 0;
	setp.lt.u16 	%p82, %rs69, 29;
	and.pred  	%p83, %p31, %p82;
	and.pred  	%p17, %p81, %p83;
	mul.wide.u16 	%r65, %rs67, 784;
	mul.lo.s16 	%rs70, %rs69, 28;
	cvt.u32.u16 	%r66, %rs70;
	add.s32 	%r67, %r42, %r65;
	add.s32 	%r9, %r67, %r66;
	and.pred  	%p85, %p32, %p82;
	and.pred  	%p18, %p81, %p85;
	add.s16 	%rs71, %rs16, 10;
	mul.hi.u16 	%rs72, %rs71, -30583;
	shr.u16 	%rs73, %rs72, 4;
	mul.lo.s16 	%rs74, %rs73, 30;
	sub.s16 	%rs75, %rs71, %rs74;
	add.s16 	%rs10, %rs75, -1;
	setp.ne.s16 	%p87, %rs75, 0;
	setp.lt.u16 	%p88, %rs75, 29;
	and.pred  	%p89, %p31, %p88;
	and.pred  	%p19, %p87, %p89;
	mul.wide.u16 	%r68, %rs73, 784;
	mul.lo.s16 	%rs76, %rs75, 28;
	cvt.u32.u16 	%r69, %rs76;
	add.s32 	%r70, %r42, %r68;
	add.s32 	%r10, %r70, %r69;
	and.pred  	%p91, %p32, %p88;
	and.pred  	%p20, %p87, %p91;
	add.s16 	%rs77, %rs16, 11;
	mul.hi.u16 	%rs78, %rs77, -30583;
	shr.u16 	%rs79, %rs78, 4;
	mul.lo.s16 	%rs80, %rs79, 30;
	sub.s16 	%rs81, %rs77, %rs80;
	add.s16 	%rs11, %rs81, -1;
	setp.ne.s16 	%p93, %rs81, 0;
	setp.lt.u16 	%p94, %rs81, 29;
	and.pred  	%p95, %p31, %p94;
	and.pred  	%p21, %p93, %p95;
	mul.wide.u16 	%r71, %rs79, 784;
	mul.lo.s16 	%rs82, %rs81, 28;
	cvt.u32.u16 	%r72, %rs82;
	add.s32 	%r73, %r42, %r71;
	add.s32 	%r11, %r73, %r72;
	and.pred  	%p97, %p32, %p94;
	and.pred  	%p22, %p93, %p97;
	add.s16 	%rs83, %rs16, 12;
	mul.hi.u16 	%rs84, %rs83, -30583;
	shr.u16 	%rs85, %rs84, 4;
	mul.lo.s16 	%rs86, %rs85, 30;
	sub.s16 	%rs87, %rs83, %rs86;
	add.s16 	%rs12, %rs87, -1;
	setp.ne.s16 	%p99, %rs87, 0;
	setp.lt.u16 	%p100, %rs87, 29;
	and.pred  	%p101, %p31, %p100;
	and.pred  	%p23, %p99, %p101;
	mul.wide.u16 	%r74, %rs85, 784;
	mul.lo.s16 	%rs88, %rs87, 28;
	cvt.u32.u16 	%r75, %rs88;
	add.s32 	%r76, %r42, %r74;
	add.s32 	%r12, %r76, %r75;
	and.pred  	%p103, %p32, %p100;
	and.pred  	%p24, %p99, %p103;
	add.s16 	%rs89, %rs16, 13;
	mul.hi.u16 	%rs90, %rs89, -30583;
	shr.u16 	%rs91, %rs90, 4;
	mul.lo.s16 	%rs92, %rs91, 30;
	sub.s16 	%rs93, %rs89, %rs92;
	add.s16 	%rs13, %rs93, -1;
	setp.ne.s16 	%p105, %rs93, 0;
	setp.lt.u16 	%p106, %rs93, 29;
	and.pred  	%p107, %p31, %p106;
	and.pred  	%p25, %p105, %p107;
	mul.wide.u16 	%r77, %rs91, 784;
	mul.lo.s16 	%rs94, %rs93, 28;
	cvt.u32.u16 	%r78, %rs94;
	add.s32 	%r79, %r42, %r77;
	add.s32 	%r13, %r79, %r78;
	and.pred  	%p109, %p32, %p106;
	and.pred  	%p26, %p105, %p109;
	add.s16 	%rs95, %rs16, 14;
	mul.hi.u16 	%rs96, %rs95, -30583;
	shr.u16 	%rs97, %rs96, 4;
	mul.lo.s16 	%rs98, %rs97, 30;
	sub.s16 	%rs99, %rs95, %rs98;
	add.s16 	%rs14, %rs99, -1;
	setp.ne.s16 	%p111, %rs99, 0;
	setp.lt.u16 	%p112, %rs99, 29;
	and.pred  	%p113, %p31, %p112;
	and.pred  	%p27, %p111, %p113;
	mul.wide.u16 	%r80, %rs97, 784;
	mul.lo.s16 	%rs100, %rs99, 28;
	cvt.u32.u16 	%r81, %rs100;
	add.s32 	%r82, %r42, %r80;
	add.s32 	%r14, %r82, %r81;
	and.pred  	%p115, %p32, %p112;
	and.pred  	%p28, %p111, %p115;
	mov.f32 	%f1006, 0f00000000;
	mov.b32 	%r216, 0;
	mov.pred 	%p214, -1;
	not.pred 	%p127, %p1;
	not.pred 	%p132, %p2;
	not.pred 	%p133, %p3;
	not.pred 	%p138, %p4;
	not.pred 	%p139, %p5;
	not.pred 	%p144, %p6;
	not.pred 	%p145, %p7;
	not.pred 	%p150, %p8;
	not.pred 	%p151, %p9;
	not.pred 	%p156, %p10;
	not.pred 	%p157, %p11;
	not.pred 	%p162, %p12;
	not.pred 	%p163, %p13;
	not.pred 	%p168, %p14;
	not.pred 	%p169, %p15;
	not.pred 	%p174, %p16;
	not.pred 	%p175, %p17;
	not.pred 	%p180, %p18;
	not.pred 	%p181, %p19;
	not.pred 	%p186, %p20;
	not.pred 	%p187, %p21;
	not.pred 	%p192, %p22;
	not.pred 	%p193, %p23;
	not.pred 	%p198, %p24;
	not.pred 	%p199, %p25;
	not.pred 	%p204, %p26;
	not.pred 	%p205, %p27;
	not.pred 	%p210, %p28;
	mov.f32 	%f1007, %f1006;
	mov.f32 	%f1008, %f1006;
	mov.f32 	%f1009, %f1006;
	mov.f32 	%f1010, %f1006;
	mov.f32 	%f1011, %f1006;
	mov.f32 	%f1012, %f1006;
	mov.f32 	%f1013, %f1006;
	mov.f32 	%f1014, %f1006;
	mov.f32 	%f1015, %f1006;
	mov.f32 	%f1016, %f1006;
	mov.f32 	%f1017, %f1006;
	mov.f32 	%f1018, %f1006;
	mov.f32 	%f1019, %f1006;
	mov.f32 	%f1020, %f1006;
	mov.f32 	%f1021, %f1006;
	mov.f32 	%f1022, %f1006;
	mov.f32 	%f1023, %f1006;
	mov.f32 	%f1024, %f1006;
	mov.f32 	%f1025, %f1006;
	mov.f32 	%f1026, %f1006;
	mov.f32 	%f1027, %f1006;
	mov.f32 	%f1028, %f1006;
	mov.f32 	%f1029, %f1006;
	mov.f32 	%f1030, %f1006;
	mov.f32 	%f1031, %f1006;
	mov.f32 	%f1032, %f1006;
	mov.f32 	%f1033, %f1006;
$L__BB14_1:
	mov.pred 	%p29, %p214;
	ld.param.u64 	%rd101, [conv_32_32_28_28_param_0];
	cvta.to.global.u64 	%rd1, %rd101;
	mov.u32 	%r16, %tid.z;
	mov.u32 	%r17, %tid.y;
	mul.lo.s32 	%r83, %r17, 1568;
	mad.lo.s32 	%r84, %r16, 6272, %r83;
	mov.u32 	%r85, %ctaid.x;
	shl.b32 	%r18, %r85, 2;
	add.s32 	%r86, %r84, %r18;
	mov.u32 	%r19, %tid.x;
	shr.u32 	%r87, %r19, 1;
	mad.lo.s32 	%r88, %r87, 784, %r86;
	add.s32 	%r20, %r88, 391;
	bar.sync 	0;
	setp.eq.s32 	%p117, %r85, 0;
	and.b32  	%r21, %r19, 1;
	setp.eq.s32 	%p118, %r21, 0;
	mov.f32 	%f888, 0f00000000;
	or.pred  	%p119, %p117, %p118;
	@%p119 bra 	$L__BB14_3;
	mad.lo.s32 	%r89, %r216, 12544, %r20;
	mul.wide.u32 	%rd20, %r89, 4;
	add.s64 	%rd21, %rd1, %rd20;
	ld.global.nc.f32 	%f888, [%rd21];
$L__BB14_3:
	setp.eq.s32 	%p120, %r21, 0;
	mov.u32 	%r90, %tid.z;
	mov.u32 	%r91, %tid.y;
	mul.lo.s32 	%r92, %r91, 360;
	mad.lo.s32 	%r93, %r90, 1440, %r92;
	mov.u32 	%r94, %tid.x;
	mad.lo.s32 	%r95, %r94, 90, %r93;
	shl.b32 	%r96, %r95, 2;
	mov.u32 	%r97, _ZZ16conv_32_32_28_28E15pad_temp_shared;
	add.s32 	%r22, %r97, %r96;
	st.shared.f32 	[%r22], %f888;
	mul.lo.s32 	%r23, %r216, 12544;
	add.s32 	%r98, %r20, %r23;
	add.s32 	%r99, %r98, 1;
	mul.wide.u32 	%rd22, %r99, 4;
	add.s64 	%rd2, %rd1, %rd22;
	mov.f32 	%f889, 0f00000000;
	@%p120 bra 	$L__BB14_5;
	ld.global.nc.f32 	%f889, [%rd2];
$L__BB14_5:
	setp.eq.s32 	%p121, %r21, 0;
	st.shared.f32 	[%r22+4], %f889;
	mov.f32 	%f890, 0f00000000;
	@%p121 bra 	$L__BB14_7;
	ld.global.nc.f32 	%f890, [%rd2+4];
$L__BB14_7:
	setp.eq.s32 	%p122, %r21, 0;
	st.shared.f32 	[%r22+8], %f890;
	mov.f32 	%f891, 0f00000000;
	@%p122 bra 	$L__BB14_9;
	ld.global.nc.f32 	%f891, [%rd2+8];
$L__BB14_9:
	setp.eq.s32 	%p123, %r21, 0;
	st.shared.f32 	[%r22+12], %f891;
	mov.f32 	%f892, 0f00000000;
	@%p123 bra 	$L__BB14_11;
	ld.global.nc.f32 	%f892, [%rd2+12];
$L__BB14_11:
	st.shared.f32 	[%r22+16], %f892;
	setp.eq.s32 	%p124, %r21, 0;
	mov.u32 	%r100, %ctaid.x;
	setp.gt.u32 	%p125, %r100, 5;
	mov.f32 	%f893, 0f00000000;
	or.pred  	%p126, %p124, %p125;
	@%p126 bra 	$L__BB14_13;
	mul.lo.s32 	%r102, %r17, 1568;
	mad.lo.s32 	%r103, %r16, 6272, %r102;
	add.s32 	%r104, %r103, %r18;
	shr.u32 	%r105, %r19, 1;
	mad.lo.s32 	%r106, %r105, 784, %r104;
	add.s32 	%r107, %r106, %r23;
	mul.wide.u32 	%rd23, %r107, 4;
	add.s64 	%rd24, %rd1, %rd23;
	ld.global.nc.f32 	%f893, [%rd24+1584];
$L__BB14_13:
	st.shared.f32 	[%r22+20], %f893;
	mov.f32 	%f894, 0f00000000;
	@%p127 bra 	$L__BB14_15;
	add.s32 	%r108, %r1, %r23;
	mul.wide.u32 	%rd25, %r108, 4;
	add.s64 	%rd26, %rd1, %rd25;
	ld.global.nc.f32 	%f894, [%rd26];
$L__BB14_15:
	setp.gt.u16 	%p128, %rs1, 27;
	st.shared.f32 	[%r22+24], %f894;
	add.s32 	%r109, %r1, %r23;
	add.s32 	%r110, %r109, 1;
	mul.wide.u32 	%rd27, %r110, 4;
	add.s64 	%rd3, %rd1, %rd27;
	mov.f32 	%f895, 0f00000000;
	@%p128 bra 	$L__BB14_17;
	ld.global.nc.f32 	%f895, [%rd3];
$L__BB14_17:
	setp.gt.u16 	%p129, %rs1, 27;
	st.shared.f32 	[%r22+28], %f895;
	mov.f32 	%f896, 0f00000000;
	@%p129 bra 	$L__BB14_19;
	ld.global.nc.f32 	%f896, [%rd3+4];
$L__BB14_19:
	setp.gt.u16 	%p130, %rs1, 27;
	st.shared.f32 	[%r22+32], %f896;
	mov.f32 	%f897, 0f00000000;
	@%p130 bra 	$L__BB14_21;
	ld.global.nc.f32 	%f897, [%rd3+8];
$L__BB14_21:
	setp.gt.u16 	%p131, %rs1, 27;
	st.shared.f32 	[%r22+36], %f897;
	mov.f32 	%f898, 0f00000000;
	@%p131 bra 	$L__BB14_23;
	ld.global.nc.f32 	%f898, [%rd3+12];
$L__BB14_23:
	st.shared.f32 	[%r22+40], %f898;
	mov.f32 	%f899, 0f00000000;
	@%p132 bra 	$L__BB14_25;
	add.s32 	%r112, %r109, 5;
	mul.wide.u32 	%rd28, %r112, 4;
	add.s64 	%rd29, %rd1, %rd28;
	ld.global.nc.f32 	%f899, [%rd29];
$L__BB14_25:
	st.shared.f32 	[%r22+44], %f899;
	mov.f32 	%f900, 0f00000000;
	@%p133 bra 	$L__BB14_27;
	add.s32 	%r113, %r2, %r23;
	mul.wide.u32 	%rd30, %r113, 4;
	add.s64 	%rd31, %rd1, %rd30;
	ld.global.nc.f32 	%f900, [%rd31];
$L__BB14_27:
	setp.gt.u16 	%p134, %rs2, 27;
	st.shared.f32 	[%r22+48], %f900;
	add.s32 	%r114, %r2, %r23;
	add.s32 	%r115, %r114, 1;
	mul.wide.u32 	%rd32, %r115, 4;
	add.s64 	%rd4, %rd1, %rd32;
	mov.f32 	%f901, 0f00000000;
	@%p134 bra 	$L__BB14_29;
	ld.global.nc.f32 	%f901, [%rd4];
$L__BB14_29:
	setp.gt.u16 	%p135, %rs2, 27;
	st.shared.f32 	[%r22+52], %f901;
	mov.f32 	%f902, 0f00000000;
	@%p135 bra 	$L__BB14_31;
	ld.global.nc.f32 	%f902, [%rd4+4];
$L__BB14_31:
	setp.gt.u16 	%p136, %rs2, 27;
	st.shared.f32 	[%r22+56], %f902;
	mov.f32 	%f903, 0f00000000;
	@%p136 bra 	$L__BB14_33;
	ld.global.nc.f32 	%f903, [%rd4+8];
$L__BB14_33:
	setp.gt.u16 	%p137, %rs2, 27;
	st.shared.f32 	[%r22+60], %f903;
	mov.f32 	%f904, 0f00000000;
	@%p137 bra 	$L__BB14_35;
	ld.global.nc.f32 	%f904, [%rd4+12];
$L__BB14_35:
	st.shared.f32 	[%r22+64], %f904;
	mov.f32 	%f905, 0f00000000;
	@%p138 bra 	$L__BB14_37;
	add.s32 	%r117, %r114, 5;
	mul.wide.u32 	%rd33, %r117, 4;
	add.s64 	%rd34, %rd1, %rd33;
	ld.global.nc.f32 	%f905, [%rd34];
$L__BB14_37:
	st.shared.f32 	[%r22+68], %f905;
	mov.f32 	%f906, 0f00000000;
	@%p139 bra 	$L__BB14_39;
	add.s32 	%r118, %r3, %r23;
	mul.wide.u32 	%rd35, %r118, 4;
	add.s64 	%rd36, %rd1, %rd35;
	ld.global.nc.f32 	%f906, [%rd36];
$L__BB14_39:
	setp.gt.u16 	%p140, %rs3, 27;
	st.shared.f32 	[%r22+72], %f906;
	add.s32 	%r119, %r3, %r23;
	add.s32 	%r120, %r119, 1;
	mul.wide.u32 	%rd37, %r120, 4;
	add.s64 	%rd5, %rd1, %rd37;
	mov.f32 	%f907, 0f00000000;
	@%p140 bra 	$L__BB14_41;
	ld.global.nc.f32 	%f907, [%rd5];
$L__BB14_41:
	setp.gt.u16 	%p141, %rs3, 27;
	st.shared.f32 	[%r22+76], %f907;
	mov.f32 	%f908, 0f00000000;
	@%p141 bra 	$L__BB14_43;
	ld.global.nc.f32 	%f908, [%rd5+4];
$L__BB14_43:
	setp.gt.u16 	%p142, %rs3, 27;
	st.shared.f32 	[%r22+80], %f908;
	mov.f32 	%f909, 0f00000000;
	@%p142 bra 	$L__BB14_45;
	ld.global.nc.f32 	%f909, [%rd5+8];
$L__BB14_45:
	setp.gt.u16 	%p143, %rs3, 27;
	st.shared.f32 	[%r22+84], %f909;
	mov.f32 	%f910, 0f00000000;
	@%p143 bra 	$L__BB14_47;
	ld.global.nc.f32 	%f910, [%rd5+12];
$L__BB14_47:
	st.shared.f32 	[%r22+88], %f910;
	mov.f32 	%f911, 0f00000000;
	@%p144 bra 	$L__BB14_49;
	add.s32 	%r122, %r119, 5;
	mul.wide.u32 	%rd38, %r122, 4;
	add.s64 	%rd39, %rd1, %rd38;
	ld.global.nc.f32 	%f911, [%rd39];
$L__BB14_49:
	st.shared.f32 	[%r22+92], %f911;
	mov.f32 	%f912, 0f00000000;
	@%p145 bra 	$L__BB14_51;
	add.s32 	%r123, %r4, %r23;
	mul.wide.u32 	%rd40, %r123, 4;
	add.s64 	%rd41, %rd1, %rd40;
	ld.global.nc.f32 	%f912, [%rd41];
$L__BB14_51:
	setp.gt.u16 	%p146, %rs4, 27;
	st.shared.f32 	[%r22+96], %f912;
	add.s32 	%r124, %r4, %r23;
	add.s32 	%r125, %r124, 1;
	mul.wide.u32 	%rd42, %r125, 4;
	add.s64 	%rd6, %rd1, %rd42;
	mov.f32 	%f913, 0f00000000;
	@%p146 bra 	$L__BB14_53;
	ld.global.nc.f32 	%f913, [%rd6];
$L__BB14_53:
	setp.gt.u16 	%p147, %rs4, 27;
	st.shared.f32 	[%r22+100], %f913;
	mov.f32 	%f914, 0f00000000;
	@%p147 bra 	$L__BB14_55;
	ld.global.nc.f32 	%f914, [%rd6+4];
$L__BB14_55:
	setp.gt.u16 	%p148, %rs4, 27;
	st.shared.f32 	[%r22+104], %f914;
	mov.f32 	%f915, 0f00000000;
	@%p148 bra 	$L__BB14_57;
	ld.global.nc.f32 	%f915, [%rd6+8];
$L__BB14_57:
	setp.gt.u16 	%p149, %rs4, 27;
	st.shared.f32 	[%r22+108], %f915;
	mov.f32 	%f916, 0f00000000;
	@%p149 bra 	$L__BB14_59;
	ld.global.nc.f32 	%f916, [%rd6+12];
$L__BB14_59:
	st.shared.f32 	[%r22+112], %f916;
	mov.f32 	%f917, 0f00000000;
	@%p150 bra 	$L__BB14_61;
	add.s32 	%r127, %r124, 5;
	mul.wide.u32 	%rd43, %r127, 4;
	add.s64 	%rd44, %rd1, %rd43;
	ld.global.nc.f32 	%f917, [%rd44];
$L__BB14_61:
	st.shared.f32 	[%r22+116], %f917;
	mov.f32 	%f918, 0f00000000;
	@%p151 bra 	$L__BB14_63;
	add.s32 	%r128, %r5, %r23;
	mul.wide.u32 	%rd45, %r128, 4;
	add.s64 	%rd46, %rd1, %rd45;
	ld.global.nc.f32 	%f918, [%rd46];
$L__BB14_63:
	setp.gt.u16 	%p152, %rs5, 27;
	st.shared.f32 	[%r22+120], %f918;
	add.s32 	%r129, %r5, %r23;
	add.s32 	%r130, %r129, 1;
	mul.wide.u32 	%rd47, %r130, 4;
	add.s64 	%rd7, %rd1, %rd47;
	mov.f32 	%f919, 0f00000000;
	@%p152 bra 	$L__BB14_65;
	ld.global.nc.f32 	%f919, [%rd7];
$L__BB14_65:
	setp.gt.u16 	%p153, %rs5, 27;
	st.shared.f32 	[%r22+124], %f919;
	mov.f32 	%f920, 0f00000000;
	@%p153 bra 	$L__BB14_67;
	ld.global.nc.f32 	%f920, [%rd7+4];
$L__BB14_67:
	setp.gt.u16 	%p154, %rs5, 27;
	st.shared.f32 	[%r22+128], %f920;
	mov.f32 	%f921, 0f00000000;
	@%p154 bra 	$L__BB14_69;
	ld.global.nc.f32 	%f921, [%rd7+8];
$L__BB14_69:
	setp.gt.u16 	%p155, %rs5, 27;
	st.shared.f32 	[%r22+132], %f921;
	mov.f32 	%f922, 0f00000000;
	@%p155 bra 	$L__BB14_71;
	ld.global.nc.f32 	%f922, [%rd7+12];
$L__BB14_71:
	st.shared.f32 	[%r22+136], %f922;
	mov.f32 	%f923, 0f00000000;
	@%p156 bra 	$L__BB14_73;
	add.s32 	%r132, %r129, 5;
	mul.wide.u32 	%rd48, %r132, 4;
	add.s64 	%rd49, %rd1, %rd48;
	ld.global.nc.f32 	%f923, [%rd49];
$L__BB14_73:
	st.shared.f32 	[%r22+140], %f923;
	mov.f32 	%f924, 0f00000000;
	@%p157 bra 	$L__BB14_75;
	add.s32 	%r133, %r6, %r23;
	mul.wide.u32 	%rd50, %r133, 4;
	add.s64 	%rd51, %rd1, %rd50;
	ld.global.nc.f32 	%f924, [%rd51];
$L__BB14_75:
	setp.gt.u16 	%p158, %rs6, 27;
	st.shared.f32 	[%r22+144], %f924;
	add.s32 	%r134, %r6, %r23;
	add.s32 	%r135, %r134, 1;
	mul.wide.u32 	%rd52, %r135, 4;
	add.s64 	%rd8, %rd1, %rd52;
	mov.f32 	%f925, 0f00000000;
	@%p158 bra 	$L__BB14_77;
	ld.global.nc.f32 	%f925, [%rd8];
$L__BB14_77:
	setp.gt.u16 	%p159, %rs6, 27;
	st.shared.f32 	[%r22+148], %f925;
	mov.f32 	%f926, 0f00000000;
	@%p159 bra 	$L__BB14_79;
	ld.global.nc.f32 	%f926, [%rd8+4];
$L__BB14_79:
	setp.gt.u16 	%p160, %rs6, 27;
	st.shared.f32 	[%r22+152], %f926;
	mov.f32 	%f927, 0f00000000;
	@%p160 bra 	$L__BB14_81;
	ld.global.nc.f32 	%f927, [%rd8+8];
$L__BB14_81:
	setp.gt.u16 	%p161, %rs6, 27;
	st.shared.f32 	[%r22+156], %f927;
	mov.f32 	%f928, 0f00000000;
	@%p161 bra 	$L__BB14_83;
	ld.global.nc.f32 	%f928, [%rd8+12];
$L__BB14_83:
	st.shared.f32 	[%r22+160], %f928;
	mov.f32 	%f929, 0f00000000;
	@%p162 bra 	$L__BB14_85;
	add.s32 	%r137, %r134, 5;
	mul.wide.u32 	%rd53, %r137, 4;
	add.s64 	%rd54, %rd1, %rd53;
	ld.global.nc.f32 	%f929, [%rd54];
$L__BB14_85:
	st.shared.f32 	[%r22+164], %f929;
	mov.f32 	%f930, 0f00000000;
	@%p163 bra 	$L__BB14_87;
	add.s32 	%r138, %r7, %r23;
	mul.wide.u32 	%rd55, %r138, 4;
	add.s64 	%rd56, %rd1, %rd55;
	ld.global.nc.f32 	%f930, [%rd56];
$L__BB14_87:
	setp.gt.u16 	%p164, %rs7, 27;
	st.shared.f32 	[%r22+168], %f930;
	add.s32 	%r139, %r7, %r23;
	add.s32 	%r140, %r139, 1;
	mul.wide.u32 	%rd57, %r140, 4;
	add.s64 	%rd9, %rd1, %rd57;
	mov.f32 	%f931, 0f00000000;
	@%p164 bra 	$L__BB14_89;
	ld.global.nc.f32 	%f931, [%rd9];
$L__BB14_89:
	setp.gt.u16 	%p165, %rs7, 27;
	st.shared.f32 	[%r22+172], %f931;
	mov.f32 	%f932, 0f00000000;
	@%p165 bra 	$L__BB14_91;
	ld.global.nc.f32 	%f932, [%rd9+4];
$L__BB14_91:
	setp.gt.u16 	%p166, %rs7, 27;
	st.shared.f32 	[%r22+176], %f932;
	mov.f32 	%f933, 0f00000000;
	@%p166 bra 	$L__BB14_93;
	ld.global.nc.f32 	%f933, [%rd9+8];
$L__BB14_93:
	setp.gt.u16 	%p167, %rs7, 27;
	st.shared.f32 	[%r22+180], %f933;
	mov.f32 	%f934, 0f00000000;
	@%p167 bra 	$L__BB14_95;
	ld.global.nc.f32 	%f934, [%rd9+12];
$L__BB14_95:
	st.shared.f32 	[%r22+184], %f934;
	mov.f32 	%f935, 0f00000000;
	@%p168 bra 	$L__BB14_97;
	add.s32 	%r142, %r139, 5;
	mul.wide.u32 	%rd58, %r142, 4;
	add.s64 	%rd59, %rd1, %rd58;
	ld.global.nc.f32 	%f935, [%rd59];
$L__BB14_97:
	st.shared.f32 	[%r22+188], %f935;
	mov.f32 	%f936, 0f00000000;
	@%p169 bra 	$L__BB14_99;
	add.s32 	%r143, %r8, %r23;
	mul.wide.u32 	%rd60, %r143, 4;
	add.s64 	%rd61, %rd1, %rd60;
	ld.global.nc.f32 	%f936, [%rd61];
$L__BB14_99:
	setp.gt.u16 	%p170, %rs8, 27;
	st.shared.f32 	[%r22+192], %f936;
	add.s32 	%r144, %r8, %r23;
	add.s32 	%r145, %r144, 1;
	mul.wide.u32 	%rd62, %r145, 4;
	add.s64 	%rd10, %rd1, %rd62;
	mov.f32 	%f937, 0f00000000;
	@%p170 bra 	$L__BB14_101;
	ld.global.nc.f32 	%f937, [%rd10];
$L__BB14_101:
	setp.gt.u16 	%p171, %rs8, 27;
	st.shared.f32 	[%r22+196], %f937;
	mov.f32 	%f938, 0f00000000;
	@%p171 bra 	$L__BB14_103;
	ld.global.nc.f32 	%f938, [%rd10+4];
$L__BB14_103:
	setp.gt.u16 	%p172, %rs8, 27;
	st.shared.f32 	[%r22+200], %f938;
	mov.f32 	%f939, 0f00000000;
	@%p172 bra 	$L__BB14_105;
	ld.global.nc.f32 	%f939, [%rd10+8];
$L__BB14_105:
	setp.gt.u16 	%p173, %rs8, 27;
	st.shared.f32 	[%r22+204], %f939;
	mov.f32 	%f940, 0f00000000;
	@%p173 bra 	$L__BB14_107;
	ld.global.nc.f32 	%f940, [%rd10+12];
$L__BB14_107:
	st.shared.f32 	[%r22+208], %f940;
	mov.f32 	%f941, 0f00000000;
	@%p174 bra 	$L__BB14_109;
	add.s32 	%r147, %r144, 5;
	mul.wide.u32 	%rd63, %r147, 4;
	add.s64 	%rd64, %rd1, %rd63;
	ld.global.nc.f32 	%f941, [%rd64];
$L__BB14_109:
	st.shared.f32 	[%r22+212], %f941;
	mov.f32 	%f942, 0f00000000;
	@%p175 bra 	$L__BB14_111;
	add.s32 	%r148, %r9, %r23;
	mul.wide.u32 	%rd65, %r148, 4;
	add.s64 	%rd66, %rd1, %rd65;
	ld.global.nc.f32 	%f942, [%rd66];
$L__BB14_111:
	setp.gt.u16 	%p176, %rs9, 27;
	st.shared.f32 	[%r22+216], %f942;
	add.s32 	%r149, %r9, %r23;
	add.s32 	%r150, %r149, 1;
	mul.wide.u32 	%rd67, %r150, 4;
	add.s64 	%rd11, %rd1, %rd67;
	mov.f32 	%f943, 0f00000000;
	@%p176 bra 	$L__BB14_113;
	ld.global.nc.f32 	%f943, [%rd11];
$L__BB14_113:
	setp.gt.u16 	%p177, %rs9, 27;
	st.shared.f32 	[%r22+220], %f943;
	mov.f32 	%f944, 0f00000000;
	@%p177 bra 	$L__BB14_115;
	ld.global.nc.f32 	%f944, [%rd11+4];
$L__BB14_115:
	setp.gt.u16 	%p178, %rs9, 27;
	st.shared.f32 	[%r22+224], %f944;
	mov.f32 	%f945, 0f00000000;
	@%p178 bra 	$L__BB14_117;
	ld.global.nc.f32 	%f945, [%rd11+8];
$L__BB14_117:
	setp.gt.u16 	%p179, %rs9, 27;
	st.shared.f32 	[%r22+228], %f945;
	mov.f32 	%f946, 0f00000000;
	@%p179 bra 	$L__BB14_119;
	ld.global.nc.f32 	%f946, [%rd11+12];
$L__BB14_119:
	st.shared.f32 	[%r22+232], %f946;
	mov.f32 	%f947, 0f00000000;
	@%p180 bra 	$L__BB14_121;
	add.s32 	%r152, %r149, 5;
	mul.wide.u32 	%rd68, %r152, 4;
	add.s64 	%rd69, %rd1, %rd68;
	ld.global.nc.f32 	%f947, [%rd69];
$L__BB14_121:
	st.shared.f32 	[%r22+236], %f947;
	mov.f32 	%f948, 0f00000000;
	@%p181 bra 	$L__BB14_123;
	add.s32 	%r153, %r10, %r23;
	mul.wide.u32 	%rd70, %r153, 4;
	add.s64 	%rd71, %rd1, %rd70;
	ld.global.nc.f32 	%f948, [%rd71];
$L__BB14_123:
	setp.gt.u16 	%p182, %rs10, 27;
	st.shared.f32 	[%r22+240], %f948;
	add.s32 	%r154, %r10, %r23;
	add.s32 	%r155, %r154, 1;
	mul.wide.u32 	%rd72, %r155, 4;
	add.s64 	%rd12, %rd1, %rd72;
	mov.f32 	%f949, 0f00000000;
	@%p182 bra 	$L__BB14_125;
	ld.global.nc.f32 	%f949, [%rd12];
$L__BB14_125:
	setp.gt.u16 	%p183, %rs10, 27;
	st.shared.f32 	[%r22+244], %f949;
	mov.f32 	%f950, 0f00000000;
	@%p183 bra 	$L__BB14_127;
	ld.global.nc.f32 	%f950, [%rd12+4];
$L__BB14_127:
	setp.gt.u16 	%p184, %rs10, 27;
	st.shared.f32 	[%r22+248], %f950;
	mov.f32 	%f951, 0f00000000;
	@%p184 bra 	$L__BB14_129;
	ld.global.nc.f32 	%f951, [%rd12+8];
$L__BB14_129:
	setp.gt.u16 	%p185, %rs10, 27;
	st.shared.f32 	[%r22+252], %f951;
	mov.f32 	%f952, 0f00000000;
	@%p185 bra 	$L__BB14_131;
	ld.global.nc.f32 	%f952, [%rd12+12];
$L__BB14_131:
	st.shared.f32 	[%r22+256], %f952;
	mov.f32 	%f953, 0f00000000;
	@%p186 bra 	$L__BB14_133;
	add.s32 	%r157, %r154, 5;
	mul.wide.u32 	%rd73, %r157, 4;
	add.s64 	%rd74, %rd1, %rd73;
	ld.global.nc.f32 	%f953, [%rd74];
$L__BB14_133:
	st.shared.f32 	[%r22+260], %f953;
	mov.f32 	%f954, 0f00000000;
	@%p187 bra 	$L__BB14_135;
	add.s32 	%r158, %r11, %r23;
	mul.wide.u32 	%rd75, %r158, 4;
	add.s64 	%rd76, %rd1, %rd75;
	ld.global.nc.f32 	%f954, [%rd76];
$L__BB14_135:
	setp.gt.u16 	%p188, %rs11, 27;
	st.shared.f32 	[%r22+264], %f954;
	add.s32 	%r159, %r11, %r23;
	add.s32 	%r160, %r159, 1;
	mul.wide.u32 	%rd77, %r160, 4;
	add.s64 	%rd13, %rd1, %rd77;
	mov.f32 	%f955, 0f00000000;
	@%p188 bra 	$L__BB14_137;
	ld.global.nc.f32 	%f955, [%rd13];
$L__BB14_137:
	setp.gt.u16 	%p189, %rs11, 27;
	st.shared.f32 	[%r22+268], %f955;
	mov.f32 	%f956, 0f00000000;
	@%p189 bra 	$L__BB14_139;
	ld.global.nc.f32 	%f956, [%rd13+4];
$L__BB14_139:
	setp.gt.u16 	%p190, %rs11, 27;
	st.shared.f32 	[%r22+272], %f956;
	mov.f32 	%f957, 0f00000000;
	@%p190 bra 	$L__BB14_141;
	ld.global.nc.f32 	%f957, [%rd13+8];
$L__BB14_141:
	setp.gt.u16 	%p191, %rs11, 27;
	st.shared.f32 	[%r22+276], %f957;
	mov.f32 	%f958, 0f00000000;
	@%p191 bra 	$L__BB14_143;
	ld.global.nc.f32 	%f958, [%rd13+12];
$L__BB14_143:
	st.shared.f32 	[%r22+280], %f958;
	mov.f32 	%f959, 0f00000000;
	@%p192 bra 	$L__BB14_145;
	add.s32 	%r162, %r159, 5;
	mul.wide.u32 	%rd78, %r162, 4;
	add.s64 	%rd79, %rd1, %rd78;
	ld.global.nc.f32 	%f959, [%rd79];
$L__BB14_145:
	st.shared.f32 	[%r22+284], %f959;
	mov.f32 	%f960, 0f00000000;
	@%p193 bra 	$L__BB14_147;
	add.s32 	%r163, %r12, %r23;
	mul.wide.u32 	%rd80, %r163, 4;
	add.s64 	%rd81, %rd1, %rd80;
	ld.global.nc.f32 	%f960, [%rd81];
$L__BB14_147:
	setp.gt.u16 	%p194, %rs12, 27;
	st.shared.f32 	[%r22+288], %f960;
	add.s32 	%r164, %r12, %r23;
	add.s32 	%r165, %r164, 1;
	mul.wide.u32 	%rd82, %r165, 4;
	add.s64 	%rd14, %rd1, %rd82;
	mov.f32 	%f961, 0f00000000;
	@%p194 bra 	$L__BB14_149;
	ld.global.nc.f32 	%f961, [%rd14];
$L__BB14_149:
	setp.gt.u16 	%p195, %rs12, 27;
	st.shared.f32 	[%r22+292], %f961;
	mov.f32 	%f962, 0f00000000;
	@%p195 bra 	$L__BB14_151;
	ld.global.nc.f32 	%f962, [%rd14+4];
$L__BB14_151:
	setp.gt.u16 	%p196, %rs12, 27;
	st.shared.f32 	[%r22+296], %f962;
	mov.f32 	%f963, 0f00000000;
	@%p196 bra 	$L__BB14_153;
	ld.global.nc.f32 	%f963, [%rd14+8];
$L__BB14_153:
	setp.gt.u16 	%p197, %rs12, 27;
	st.shared.f32 	[%r22+300], %f963;
	mov.f32 	%f964, 0f00000000;
	@%p197 bra 	$L__BB14_155;
	ld.global.nc.f32 	%f964, [%rd14+12];
$L__BB14_155:
	st.shared.f32 	[%r22+304], %f964;
	mov.f32 	%f965, 0f00000000;
	@%p198 bra 	$L__BB14_157;
	add.s32 	%r167, %r164, 5;
	mul.wide.u32 	%rd83, %r167, 4;
	add.s64 	%rd84, %rd1, %rd83;
	ld.global.nc.f32 	%f965, [%rd84];
$L__BB14_157:
	st.shared.f32 	[%r22+308], %f965;
	mov.f32 	%f966, 0f00000000;
	@%p199 bra 	$L__BB14_159;
	add.s32 	%r168, %r13, %r23;
	mul.wide.u32 	%rd85, %r168, 4;
	add.s64 	%rd86, %rd1, %rd85;
	ld.global.nc.f32 	%f966, [%rd86];
$L__BB14_159:
	setp.gt.u16 	%p200, %rs13, 27;
	st.shared.f32 	[%r22+312], %f966;
	add.s32 	%r169, %r13, %r23;
	add.s32 	%r170, %r169, 1;
	mul.wide.u32 	%rd87, %r170, 4;
	add.s64 	%rd15, %rd1, %rd87;
	mov.f32 	%f967, 0f00000000;
	@%p200 bra 	$L__BB14_161;
	ld.global.nc.f32 	%f967, [%rd15];
$L__BB14_161:
	setp.gt.u16 	%p201, %rs13, 27;
	st.shared.f32 	[%r22+316], %f967;
	mov.f32 	%f968, 0f00000000;
	@%p201 bra 	$L__BB14_163;
	ld.global.nc.f32 	%f968, [%rd15+4];
$L__BB14_163:
	setp.gt.u16 	%p202, %rs13, 27;
	st.shared.f32 	[%r22+320], %f968;
	mov.f32 	%f969, 0f00000000;
	@%p202 bra 	$L__BB14_165;
	ld.global.nc.f32 	%f969, [%rd15+8];
$L__BB14_165:
	setp.gt.u16 	%p203, %rs13, 27;
	st.shared.f32 	[%r22+324], %f969;
	mov.f32 	%f970, 0f00000000;
	@%p203 bra 	$L__BB14_167;
	ld.global.nc.f32 	%f970, [%rd15+12];
$L__BB14_167:
	st.shared.f32 	[%r22+328], %f970;
	mov.f32 	%f971, 0f00000000;
	@%p204 bra 	$L__BB14_169;
	add.s32 	%r172, %r169, 5;
	mul.wide.u32 	%rd88, %r172, 4;
	add.s64 	%rd89, %rd1, %rd88;
	ld.global.nc.f32 	%f971, [%rd89];
$L__BB14_169:
	st.shared.f32 	[%r22+332], %f971;
	mov.f32 	%f972, 0f00000000;
	@%p205 bra 	$L__BB14_171;
	add.s32 	%r173, %r14, %r23;
	mul.wide.u32 	%rd90, %r173, 4;
	add.s64 	%rd91, %rd1, %rd90;
	ld.global.nc.f32 	%f972, [%rd91];
$L__BB14_171:
	setp.gt.u16 	%p206, %rs14, 27;
	st.shared.f32 	[%r22+336], %f972;
	add.s32 	%r174, %r14, %r23;
	add.s32 	%r175, %r174, 1;
	mul.wide.u32 	%rd92, %r175, 4;
	add.s64 	%rd16, %rd1, %rd92;
	mov.f32 	%f973, 0f00000000;
	@%p206 bra 	$L__BB14_173;
	ld.global.nc.f32 	%f973, [%rd16];
$L__BB14_173:
	setp.gt.u16 	%p207, %rs14, 27;
	st.shared.f32 	[%r22+340], %f973;
	mov.f32 	%f974, 0f00000000;
	@%p207 bra 	$L__BB14_175;
	ld.global.nc.f32 	%f974, [%rd16+4];
$L__BB14_175:
	setp.gt.u16 	%p208, %rs14, 27;
	st.shared.f32 	[%r22+344], %f974;
	mov.f32 	%f975, 0f00000000;
	@%p208 bra 	$L__BB14_177;
	ld.global.nc.f32 	%f975, [%rd16+8];
$L__BB14_177:
	setp.gt.u16 	%p209, %rs14, 27;
	st.shared.f32 	[%r22+348], %f975;
	mov.f32 	%f976, 0f00000000;
	@%p209 bra 	$L__BB14_179;
	ld.global.nc.f32 	%f976, [%rd16+12];
$L__BB14_179:
	st.shared.f32 	[%r22+352], %f976;
	mov.f32 	%f977, 0f00000000;
	@%p210 bra 	$L__BB14_181;
	add.s32 	%r177, %r174, 5;
	mul.wide.u32 	%rd93, %r177, 4;
	add.s64 	%rd94, %rd1, %rd93;
	ld.global.nc.f32 	%f977, [%rd94];
$L__BB14_181:
	ld.param.u64 	%rd102, [conv_32_32_28_28_param_1];
	st.shared.f32 	[%r22+356], %f977;
	mov.u32 	%r179, %ctaid.z;
	mul.lo.s32 	%r180, %r16, 1152;
	mad.lo.s32 	%r181, %r179, 2304, %r180;
	mad.lo.s32 	%r182, %r17, 288, %r181;
	mul.lo.s32 	%r183, %r19, 36;
	add.s32 	%r184, %r182, %r183;
	mad.lo.s32 	%r185, %r216, 144, %r184;
	cvta.to.global.u64 	%rd95, %rd102;
	mul.wide.u32 	%rd96, %r185, 4;
	add.s64 	%rd97, %rd95, %rd96;
	ld.global.nc.f32 	%f384, [%rd97];
	mul.lo.s32 	%r186, %r17, 144;
	mad.lo.s32 	%r187, %r16, 576, %r186;
	add.s32 	%r188, %r187, %r183;
	shl.b32 	%r189, %r188, 2;
	mov.u32 	%r190, _ZZ16conv_32_32_28_28E13kernel_shared;
	add.s32 	%r191, %r190, %r189;
	st.shared.f32 	[%r191], %f384;
	ld.global.nc.f32 	%f385, [%rd97+4];
	st.shared.f32 	[%r191+4], %f385;
	ld.global.nc.f32 	%f386, [%rd97+8];
	st.shared.f32 	[%r191+8], %f386;
	ld.global.nc.f32 	%f387, [%rd97+12];
	st.shared.f32 	[%r191+12], %f387;
	ld.global.nc.f32 	%f388, [%rd97+16];
	st.shared.f32 	[%r191+16], %f388;
	ld.global.nc.f32 	%f389, [%rd97+20];
	st.shared.f32 	[%r191+20], %f389;
	ld.global.nc.f32 	%f390, [%rd97+24];
	st.shared.f32 	[%r191+24], %f390;
	ld.global.nc.f32 	%f391, [%rd97+28];
	st.shared.f32 	[%r191+28], %f391;
	ld.global.nc.f32 	%f392, [%rd97+32];
	st.shared.f32 	[%r191+32], %f392;
	ld.global.nc.f32 	%f393, [%rd97+36];
	st.shared.f32 	[%r191+36], %f393;
	ld.global.nc.f32 	%f394, [%rd97+40];
	st.shared.f32 	[%r191+40], %f394;
	ld.global.nc.f32 	%f395, [%rd97+44];
	st.shared.f32 	[%r191+44], %f395;
	ld.global.nc.f32 	%f396, [%rd97+48];
	st.shared.f32 	[%r191+48], %f396;
	ld.global.nc.f32 	%f397, [%rd97+52];
	st.shared.f32 	[%r191+52], %f397;
	ld.global.nc.f32 	%f398, [%rd97+56];
	st.shared.f32 	[%r191+56], %f398;
	ld.global.nc.f32 	%f399, [%rd97+60];
	st.shared.f32 	[%r191+60], %f399;
	ld.global.nc.f32 	%f400, [%rd97+64];
	st.shared.f32 	[%r191+64], %f400;
	ld.global.nc.f32 	%f401, [%rd97+68];
	st.shared.f32 	[%r191+68], %f401;
	ld.global.nc.f32 	%f402, [%rd97+72];
	st.shared.f32 	[%r191+72], %f402;
	ld.global.nc.f32 	%f403, [%rd97+76];
	st.shared.f32 	[%r191+76], %f403;
	ld.global.nc.f32 	%f404, [%rd97+80];
	st.shared.f32 	[%r191+80], %f404;
	ld.global.nc.f32 	%f405, [%rd97+84];
	st.shared.f32 	[%r191+84], %f405;
	ld.global.nc.f32 	%f406, [%rd97+88];
	st.shared.f32 	[%r191+88], %f406;
	ld.global.nc.f32 	%f407, [%rd97+92];
	st.shared.f32 	[%r191+92], %f407;
	ld.global.nc.f32 	%f408, [%rd97+96];
	st.shared.f32 	[%r191+96], %f408;
	ld.global.nc.f32 	%f409, [%rd97+100];
	st.shared.f32 	[%r191+100], %f409;
	ld.global.nc.f32 	%f410, [%rd97+104];
	st.shared.f32 	[%r191+104], %f410;
	ld.global.nc.f32 	%f411, [%rd97+108];
	st.shared.f32 	[%r191+108], %f411;
	ld.global.nc.f32 	%f412, [%rd97+112];
	st.shared.f32 	[%r191+112], %f412;
	ld.global.nc.f32 	%f413, [%rd97+116];
	st.shared.f32 	[%r191+116], %f413;
	ld.global.nc.f32 	%f414, [%rd97+120];
	st.shared.f32 	[%r191+120], %f414;
	ld.global.nc.f32 	%f415, [%rd97+124];
	st.shared.f32 	[%r191+124], %f415;
	ld.global.nc.f32 	%f416, [%rd97+128];
	st.shared.f32 	[%r191+128], %f416;
	ld.global.nc.f32 	%f417, [%rd97+132];
	st.shared.f32 	[%r191+132], %f417;
	ld.global.nc.f32 	%f418, [%rd97+136];
	st.shared.f32 	[%r191+136], %f418;
	ld.global.nc.f32 	%f419, [%rd97+140];
	st.shared.f32 	[%r191+140], %f419;
	bar.sync 	0;
	mov.b32 	%r217, 0;
$L__BB14_182:
	mov.u32 	%r193, %tid.z;
	mov.u32 	%r194, _ZZ16conv_32_32_28_28E13kernel_shared;
	mad.lo.s32 	%r195, %r193, 1152, %r194;
	mad.lo.s32 	%r196, %r217, 144, %r195;
	add.s32 	%r218, %r196, 2304;
	mov.b32 	%r219, 1440;
$L__BB14_183:
	mov.u32 	%r197, %tid.y;
	mov.u32 	%r198, %tid.x;
	shl.b32 	%r199, %r198, 2;
	mad.lo.s32 	%r200, %r197, 168, %r199;
	mov.u32 	%r201, _ZZ16conv_32_32_28_28E15pad_temp_shared;
	add.s32 	%r202, %r201, %r200;
	mad.lo.s32 	%r203, %r217, 2880, %r202;
	add.s32 	%r204, %r203, %r219;
	ld.shared.f32 	%f420, [%r204+-1440];
	ld.shared.f32 	%f421, [%r204+-1436];
	ld.shared.f32 	%f422, [%r204+-1432];
	ld.shared.f32 	%f423, [%r204+-1416];
	ld.shared.f32 	%f424, [%r204+-1412];
	ld.shared.f32 	%f425, [%r204+-1408];
	ld.shared.f32 	%f426, [%r204+-1392];
	ld.shared.f32 	%f427, [%r204+-1388];
	ld.shared.f32 	%f428, [%r204+-1384];
	ld.shared.f32 	%f429, [%r204+-1368];
	ld.shared.f32 	%f430, [%r204+-1364];
	ld.shared.f32 	%f431, [%r204+-1360];
	ld.shared.f32 	%f432, [%r204+-1344];
	ld.shared.f32 	%f433, [%r204+-1340];
	ld.shared.f32 	%f434, [%r204+-1336];
	ld.shared.f32 	%f435, [%r204+-1320];
	ld.shared.f32 	%f436, [%r204+-1316];
	ld.shared.f32 	%f437, [%r204+-1312];
	ld.shared.f32 	%f438, [%r204+-1296];
	ld.shared.f32 	%f439, [%r204+-1292];
	ld.shared.f32 	%f440, [%r204+-1288];
	ld.shared.f32 	%f441, [%r204+-720];
	ld.shared.f32 	%f442, [%r204+-716];
	ld.shared.f32 	%f443, [%r204+-712];
	ld.shared.f32 	%f444, [%r204+-696];
	ld.shared.f32 	%f445, [%r204+-692];
	ld.shared.f32 	%f446, [%r204+-688];
	ld.shared.f32 	%f447, [%r204+-672];
	ld.shared.f32 	%f448, [%r204+-668];
	ld.shared.f32 	%f449, [%r204+-664];
	ld.shared.f32 	%f450, [%r204+-648];
	ld.shared.f32 	%f451, [%r204+-644];
	ld.shared.f32 	%f452, [%r204+-640];
	ld.shared.f32 	%f453, [%r204+-624];
	ld.shared.f32 	%f454, [%r204+-620];
	ld.shared.f32 	%f455, [%r204+-616];
	ld.shared.f32 	%f456, [%r204+-600];
	ld.shared.f32 	%f457, [%r204+-596];
	ld.shared.f32 	%f458, [%r204+-592];
	ld.shared.f32 	%f459, [%r204+-576];
	ld.shared.f32 	%f460, [%r204+-572];
	ld.shared.f32 	%f461, [%r204+-568];
	ld.shared.f32 	%f462, [%r204];
	ld.shared.f32 	%f463, [%r204+4];
	ld.shared.f32 	%f464, [%r204+8];
	ld.shared.f32 	%f465, [%r204+24];
	ld.shared.f32 	%f466, [%r204+28];
	ld.shared.f32 	%f467, [%r204+32];
	ld.shared.f32 	%f468, [%r204+48];
	ld.shared.f32 	%f469, [%r204+52];
	ld.shared.f32 	%f470, [%r204+56];
	ld.shared.f32 	%f471, [%r204+72];
	ld.shared.f32 	%f472, [%r204+76];
	ld.shared.f32 	%f473, [%r204+80];
	ld.shared.f32 	%f474, [%r204+96];
	ld.shared.f32 	%f475, [%r204+100];
	ld.shared.f32 	%f476, [%r204+104];
	ld.shared.f32 	%f477, [%r204+120];
	ld.shared.f32 	%f478, [%r204+124];
	ld.shared.f32 	%f479, [%r204+128];
	ld.shared.f32 	%f480, [%r204+144];
	ld.shared.f32 	%f481, [%r204+148];
	ld.shared.f32 	%f482, [%r204+152];
	ld.shared.f32 	%f483, [%r204+720];
	ld.shared.f32 	%f484, [%r204+724];
	ld.shared.f32 	%f485, [%r204+728];
	ld.shared.f32 	%f486, [%r204+744];
	ld.shared.f32 	%f487, [%r204+748];
	ld.shared.f32 	%f488, [%r204+752];
	ld.shared.f32 	%f489, [%r204+768];
	ld.shared.f32 	%f490, [%r204+772];
	ld.shared.f32 	%f491, [%r204+776];
	ld.shared.f32 	%f492, [%r204+792];
	ld.shared.f32 	%f493, [%r204+796];
	ld.shared.f32 	%f494, [%r204+800];
	ld.shared.f32 	%f495, [%r204+816];
	ld.shared.f32 	%f496, [%r204+820];
	ld.shared.f32 	%f497, [%r204+824];
	ld.shared.f32 	%f498, [%r204+840];
	ld.shared.f32 	%f499, [%r204+844];
	ld.shared.f32 	%f500, [%r204+848];
	ld.shared.f32 	%f501, [%r204+864];
	ld.shared.f32 	%f502, [%r204+868];
	ld.shared.f32 	%f503, [%r204+872];
	ld.shared.f32 	%f504, [%r218+-2304];
	ld.shared.f32 	%f505, [%r218];
	ld.shared.f32 	%f506, [%r218+-2300];
	ld.shared.f32 	%f507, [%r218+4];
	ld.shared.f32 	%f508, [%r218+-2296];
	ld.shared.f32 	%f509, [%r218+8];
	ld.shared.f32 	%f510, [%r218+-2268];
	ld.shared.f32 	%f511, [%r218+36];
	ld.shared.f32 	%f512, [%r218+-2264];
	ld.shared.f32 	%f513, [%r218+40];
	ld.shared.f32 	%f514, [%r218+-2260];
	ld.shared.f32 	%f515, [%r218+44];
	ld.shared.f32 	%f516, [%r218+-2232];
	ld.shared.f32 	%f517, [%r218+72];
	ld.shared.f32 	%f518, [%r218+-2228];
	ld.shared.f32 	%f519, [%r218+76];
	ld.shared.f32 	%f520, [%r218+-2224];
	ld.shared.f32 	%f521, [%r218+80];
	ld.shared.f32 	%f522, [%r218+-2196];
	ld.shared.f32 	%f523, [%r218+108];
	ld.shared.f32 	%f524, [%r218+-2192];
	ld.shared.f32 	%f525, [%r218+112];
	ld.shared.f32 	%f526, [%r218+-2188];
	ld.shared.f32 	%f527, [%r218+116];
	ld.shared.f32 	%f528, [%r218+-1728];
	ld.shared.f32 	%f529, [%r218+576];
	ld.shared.f32 	%f530, [%r218+-1724];
	ld.shared.f32 	%f531, [%r218+580];
	ld.shared.f32 	%f532, [%r218+-1720];
	ld.shared.f32 	%f533, [%r218+584];
	ld.shared.f32 	%f534, [%r218+-1692];
	ld.shared.f32 	%f535, [%r218+612];
	ld.shared.f32 	%f536, [%r218+-1688];
	ld.shared.f32 	%f537, [%r218+616];
	ld.shared.f32 	%f538, [%r218+-1684];
	ld.shared.f32 	%f539, [%r218+620];
	ld.shared.f32 	%f540, [%r218+-1656];
	ld.shared.f32 	%f541, [%r218+648];
	ld.shared.f32 	%f542, [%r218+-1652];
	ld.shared.f32 	%f543, [%r218+652];
	ld.shared.f32 	%f544, [%r218+-1648];
	ld.shared.f32 	%f545, [%r218+656];
	ld.shared.f32 	%f546, [%r218+-1620];
	ld.shared.f32 	%f547, [%r218+684];
	ld.shared.f32 	%f548, [%r218+-1616];
	ld.shared.f32 	%f549, [%r218+688];
	ld.shared.f32 	%f550, [%r218+-1612];
	ld.shared.f32 	%f551, [%r218+692];
	fma.rn.f32 	%f552, %f420, %f504, %f1033;
	fma.rn.f32 	%f553, %f420, %f505, %f1019;
	fma.rn.f32 	%f554, %f423, %f504, %f1032;
	fma.rn.f32 	%f555, %f423, %f505, %f1018;
	fma.rn.f32 	%f556, %f426, %f504, %f1031;
	fma.rn.f32 	%f557, %f426, %f505, %f1017;
	fma.rn.f32 	%f558, %f429, %f504, %f1030;
	fma.rn.f32 	%f559, %f429, %f505, %f1016;
	fma.rn.f32 	%f560, %f432, %f504, %f1029;
	fma.rn.f32 	%f561, %f432, %f505, %f1015;
	fma.rn.f32 	%f562, %f435, %f504, %f1028;
	fma.rn.f32 	%f563, %f435, %f505, %f1014;
	fma.rn.f32 	%f564, %f438, %f504, %f1027;
	fma.rn.f32 	%f565, %f438, %f505, %f1013;
	fma.rn.f32 	%f566, %f420, %f528, %f1026;
	fma.rn.f32 	%f567, %f420, %f529, %f1012;
	fma.rn.f32 	%f568, %f423, %f528, %f1025;
	fma.rn.f32 	%f569, %f423, %f529, %f1011;
	fma.rn.f32 	%f570, %f426, %f528, %f1024;
	fma.rn.f32 	%f571, %f426, %f529, %f1010;
	fma.rn.f32 	%f572, %f429, %f528, %f1023;
	fma.rn.f32 	%f573, %f429, %f529, %f1009;
	fma.rn.f32 	%f574, %f432, %f528, %f1022;
	fma.rn.f32 	%f575, %f432, %f529, %f1008;
	fma.rn.f32 	%f576, %f435, %f528, %f1021;
	fma.rn.f32 	%f577, %f435, %f529, %f1007;
	fma.rn.f32 	%f578, %f438, %f528, %f1020;
	fma.rn.f32 	%f579, %f438, %f529, %f1006;
	fma.rn.f32 	%f580, %f421, %f506, %f552;
	fma.rn.f32 	%f581, %f421, %f507, %f553;
	fma.rn.f32 	%f582, %f424, %f506, %f554;
	fma.rn.f32 	%f583, %f424, %f507, %f555;
	fma.rn.f32 	%f584, %f427, %f506, %f556;
	fma.rn.f32 	%f585, %f427, %f507, %f557;
	fma.rn.f32 	%f586, %f430, %f506, %f558;
	fma.rn.f32 	%f587, %f430, %f507, %f559;
	fma.rn.f32 	%f588, %f433, %f506, %f560;
	fma.rn.f32 	%f589, %f433, %f507, %f561;
	fma.rn.f32 	%f590, %f436, %f506, %f562;
	fma.rn.f32 	%f591, %f436, %f507, %f563;
	fma.rn.f32 	%f592, %f439, %f506, %f564;
	fma.rn.f32 	%f593, %f439, %f507, %f565;
	fma.rn.f32 	%f594, %f421, %f530, %f566;
	fma.rn.f32 	%f595, %f421, %f531, %f567;
	fma.rn.f32 	%f596, %f424, %f530, %f568;
	fma.rn.f32 	%f597, %f424, %f531, %f569;
	fma.rn.f32 	%f598, %f427, %f530, %f570;
	fma.rn.f32 	%f599, %f427, %f531, %f571;
	fma.rn.f32 	%f600, %f430, %f530, %f572;
	fma.rn.f32 	%f601, %f430, %f531, %f573;
	fma.rn.f32 	%f602, %f433, %f530, %f574;
	fma.rn.f32 	%f603, %f433, %f531, %f575;
	fma.rn.f32 	%f604, %f436, %f530, %f576;
	fma.rn.f32 	%f605, %f436, %f531, %f577;
	fma.rn.f32 	%f606, %f439, %f530, %f578;
	fma.rn.f32 	%f607, %f439, %f531, %f579;
	fma.rn.f32 	%f608, %f422, %f508, %f580;
	fma.rn.f32 	%f609, %f422, %f509, %f581;
	fma.rn.f32 	%f610, %f425, %f508, %f582;
	fma.rn.f32 	%f611, %f425, %f509, %f583;
	fma.rn.f32 	%f612, %f428, %f508, %f584;
	fma.rn.f32 	%f613, %f428, %f509, %f585;
	fma.rn.f32 	%f614, %f431, %f508, %f586;
	fma.rn.f32 	%f615, %f431, %f509, %f587;
	fma.rn.f32 	%f616, %f434, %f508, %f588;
	fma.rn.f32 	%f617, %f434, %f509, %f589;
	fma.rn.f32 	%f618, %f437, %f508, %f590;
	fma.rn.f32 	%f619, %f437, %f509, %f591;
	fma.rn.f32 	%f620, %f440, %f508, %f592;
	fma.rn.f32 	%f621, %f440, %f509, %f593;
	fma.rn.f32 	%f622, %f422, %f532, %f594;
	fma.rn.f32 	%f623, %f422, %f533, %f595;
	fma.rn.f32 	%f624, %f425, %f532, %f596;
	fma.rn.f32 	%f625, %f425, %f533, %f597;
	fma.rn.f32 	%f626, %f428, %f532, %f598;
	fma.rn.f32 	%f627, %f428, %f533, %f599;
	fma.rn.f32 	%f628, %f431, %f532, %f600;
	fma.rn.f32 	%f629, %f431, %f533, %f601;
	fma.rn.f32 	%f630, %f434, %f532, %f602;
	fma.rn.f32 	%f631, %f434, %f533, %f603;
	fma.rn.f32 	%f632, %f437, %f532, %f604;
	fma.rn.f32 	%f633, %f437, %f533, %f605;
	fma.rn.f32 	%f634, %f440, %f532, %f606;
	fma.rn.f32 	%f635, %f440, %f533, %f607;
	fma.rn.f32 	%f636, %f441, %f510, %f608;
	fma.rn.f32 	%f637, %f441, %f511, %f609;
	fma.rn.f32 	%f638, %f444, %f510, %f610;
	fma.rn.f32 	%f639, %f444, %f511, %f611;
	fma.rn.f32 	%f640, %f447, %f510, %f612;
	fma.rn.f32 	%f641, %f447, %f511, %f613;
	fma.rn.f32 	%f642, %f450, %f510, %f614;
	fma.rn.f32 	%f643, %f450, %f511, %f615;
	fma.rn.f32 	%f644, %f453, %f510, %f616;
	fma.rn.f32 	%f645, %f453, %f511, %f617;
	fma.rn.f32 	%f646, %f456, %f510, %f618;
	fma.rn.f32 	%f647, %f456, %f511, %f619;
	fma.rn.f32 	%f648, %f459, %f510, %f620;
	fma.rn.f32 	%f649, %f459, %f511, %f621;
	fma.rn.f32 	%f650, %f441, %f534, %f622;
	fma.rn.f32 	%f651, %f441, %f535, %f623;
	fma.rn.f32 	%f652, %f444, %f534, %f624;
	fma.rn.f32 	%f653, %f444, %f535, %f625;
	fma.rn.f32 	%f654, %f447, %f534, %f626;
	fma.rn.f32 	%f655, %f447, %f535, %f627;
	fma.rn.f32 	%f656, %f450, %f534, %f628;
	fma.rn.f32 	%f657, %f450, %f535, %f629;
	fma.rn.f32 	%f658, %f453, %f534, %f630;
	fma.rn.f32 	%f659, %f453, %f535, %f631;
	fma.rn.f32 	%f660, %f456, %f534, %f632;
	fma.rn.f32 	%f661, %f456, %f535, %f633;
	fma.rn.f32 	%f662, %f459, %f534, %f634;
	fma.rn.f32 	%f663, %f459, %f535, %f635;
	fma.rn.f32 	%f664, %f442, %f512, %f636;
	fma.rn.f32 	%f665, %f442, %f513, %f637;
	fma.rn.f32 	%f666, %f445, %f512, %f638;
	fma.rn.f32 	%f667, %f445, %f513, %f639;
	fma.rn.f32 	%f668, %f448, %f512, %f640;
	fma.rn.f32 	%f669, %f448, %f513, %f641;
	fma.rn.f32 	%f670, %f451, %f512, %f642;
	fma.rn.f32 	%f671, %f451, %f513, %f643;
	fma.rn.f32 	%f672, %f454, %f512, %f644;
	fma.rn.f32 	%f673, %f454, %f513, %f645;
	fma.rn.f32 	%f674, %f457, %f512, %f646;
	fma.rn.f32 	%f675, %f457, %f513, %f647;
	fma.rn.f32 	%f676, %f460, %f512, %f648;
	fma.rn.f32 	%f677, %f460, %f513, %f649;
	fma.rn.f32 	%f678, %f442, %f536, %f650;
	fma.rn.f32 	%f679, %f442, %f537, %f651;
	fma.rn.f32 	%f680, %f445, %f536, %f652;
	fma.rn.f32 	%f681, %f445, %f537, %f653;
	fma.rn.f32 	%f682, %f448, %f536, %f654;
	fma.rn.f32 	%f683, %f448, %f537, %f655;
	fma.rn.f32 	%f684, %f451, %f536, %f656;
	fma.rn.f32 	%f685, %f451, %f537, %f657;
	fma.rn.f32 	%f686, %f454, %f536, %f658;
	fma.rn.f32 	%f687, %f454, %f537, %f659;
	fma.rn.f32 	%f688, %f457, %f536, %f660;
	fma.rn.f32 	%f689, %f457, %f537, %f661;
	fma.rn.f32 	%f690, %f460, %f536, %f662;
	fma.rn.f32 	%f691, %f460, %f537, %f663;
	fma.rn.f32 	%f692, %f443, %f514, %f664;
	fma.rn.f32 	%f693, %f443, %f515, %f665;
	fma.rn.f32 	%f694, %f446, %f514, %f666;
	fma.rn.f32 	%f695, %f446, %f515, %f667;
	fma.rn.f32 	%f696, %f449, %f514, %f668;
	fma.rn.f32 	%f697, %f449, %f515, %f669;
	fma.rn.f32 	%f698, %f452, %f514, %f670;
	fma.rn.f32 	%f699, %f452, %f515, %f671;
	fma.rn.f32 	%f700, %f455, %f514, %f672;
	fma.rn.f32 	%f701, %f455, %f515, %f673;
	fma.rn.f32 	%f702, %f458, %f514, %f674;
	fma.rn.f32 	%f703, %f458, %f515, %f675;
	fma.rn.f32 	%f704, %f461, %f514, %f676;
	fma.rn.f32 	%f705, %f461, %f515, %f677;
	fma.rn.f32 	%f706, %f443, %f538, %f678;
	fma.rn.f32 	%f707, %f443, %f539, %f679;
	fma.rn.f32 	%f708, %f446, %f538, %f680;
	fma.rn.f32 	%f709, %f446, %f539, %f681;
	fma.rn.f32 	%f710, %f449, %f538, %f682;
	fma.rn.f32 	%f711, %f449, %f539, %f683;
	fma.rn.f32 	%f712, %f452, %f538, %f684;
	fma.rn.f32 	%f713, %f452, %f539, %f685;
	fma.rn.f32 	%f714, %f455, %f538, %f686;
	fma.rn.f32 	%f715, %f455, %f539, %f687;
	fma.rn.f32 	%f716, %f458, %f538, %f688;
	fma.rn.f32 	%f717, %f458, %f539, %f689;
	fma.rn.f32 	%f718, %f461, %f538, %f690;
	fma.rn.f32 	%f719, %f461, %f539, %f691;
	fma.rn.f32 	%f720, %f462, %f516, %f692;
	fma.rn.f32 	%f721, %f462, %f517, %f693;
	fma.rn.f32 	%f722, %f465, %f516, %f694;
	fma.rn.f32 	%f723, %f465, %f517, %f695;
	fma.rn.f32 	%f724, %f468, %f516, %f696;
	fma.rn.f32 	%f725, %f468, %f517, %f697;
	fma.rn.f32 	%f726, %f471, %f516, %f698;
	fma.rn.f32 	%f727, %f471, %f517, %f699;
	fma.rn.f32 	%f728, %f474, %f516, %f700;
	fma.rn.f32 	%f729, %f474, %f517, %f701;
	fma.rn.f32 	%f730, %f477, %f516, %f702;
	fma.rn.f32 	%f731, %f477, %f517, %f703;
	fma.rn.f32 	%f732, %f480, %f516, %f704;
	fma.rn.f32 	%f733, %f480, %f517, %f705;
	fma.rn.f32 	%f734, %f462, %f540, %f706;
	fma.rn.f32 	%f735, %f462, %f541, %f707;
	fma.rn.f32 	%f736, %f465, %f540, %f708;
	fma.rn.f32 	%f737, %f465, %f541, %f709;
	fma.rn.f32 	%f738, %f468, %f540, %f710;
	fma.rn.f32 	%f739, %f468, %f541, %f711;
	fma.rn.f32 	%f740, %f471, %f540, %f712;
	fma.rn.f32 	%f741, %f471, %f541, %f713;
	fma.rn.f32 	%f742, %f474, %f540, %f714;
	fma.rn.f32 	%f743, %f474, %f541, %f715;
	fma.rn.f32 	%f744, %f477, %f540, %f716;
	fma.rn.f32 	%f745, %f477, %f541, %f717;
	fma.rn.f32 	%f746, %f480, %f540, %f718;
	fma.rn.f32 	%f747, %f480, %f541, %f719;
	fma.rn.f32 	%f748, %f463, %f518, %f720;
	fma.rn.f32 	%f749, %f463, %f519, %f721;
	fma.rn.f32 	%f750, %f466, %f518, %f722;
	fma.rn.f32 	%f751, %f466, %f519, %f723;
	fma.rn.f32 	%f752, %f469, %f518, %f724;
	fma.rn.f32 	%f753, %f469, %f519, %f725;
	fma.rn.f32 	%f754, %f472, %f518, %f726;
	fma.rn.f32 	%f755, %f472, %f519, %f727;
	fma.rn.f32 	%f756, %f475, %f518, %f728;
	fma.rn.f32 	%f757, %f475, %f519, %f729;
	fma.rn.f32 	%f758, %f478, %f518, %f730;
	fma.rn.f32 	%f759, %f478, %f519, %f731;
	fma.rn.f32 	%f760, %f481, %f518, %f732;
	fma.rn.f32 	%f761, %f481, %f519, %f733;
	fma.rn.f32 	%f762, %f463, %f542, %f734;
	fma.rn.f32 	%f763, %f463, %f543, %f735;
	fma.rn.f32 	%f764, %f466, %f542, %f736;
	fma.rn.f32 	%f765, %f466, %f543, %f737;
	fma.rn.f32 	%f766, %f469, %f542, %f738;
	fma.rn.f32 	%f767, %f469, %f543, %f739;
	fma.rn.f32 	%f768, %f472, %f542, %f740;
	fma.rn.f32 	%f769, %f472, %f543, %f741;
	fma.rn.f32 	%f770, %f475, %f542, %f742;
	fma.rn.f32 	%f771, %f475, %f543, %f743;
	fma.rn.f32 	%f772, %f478, %f542, %f744;
	fma.rn.f32 	%f773, %f478, %f543, %f745;
	fma.rn.f32 	%f774, %f481, %f542, %f746;
	fma.rn.f32 	%f775, %f481, %f543, %f747;
	fma.rn.f32 	%f776, %f464, %f520, %f748;
	fma.rn.f32 	%f777, %f464, %f521, %f749;
	fma.rn.f32 	%f778, %f467, %f520, %f750;
	fma.rn.f32 	%f779, %f467, %f521, %f751;
	fma.rn.f32 	%f780, %f470, %f520, %f752;
	fma.rn.f32 	%f781, %f470, %f521, %f753;
	fma.rn.f32 	%f782, %f473, %f520, %f754;
	fma.rn.f32 	%f783, %f473, %f521, %f755;
	fma.rn.f32 	%f784, %f476, %f520, %f756;
	fma.rn.f32 	%f785, %f476, %f521, %f757;
	fma.rn.f32 	%f786, %f479, %f520, %f758;
	fma.rn.f32 	%f787, %f479, %f521, %f759;
	fma.rn.f32 	%f788, %f482, %f520, %f760;
	fma.rn.f32 	%f789, %f482, %f521, %f761;
	fma.rn.f32 	%f790, %f464, %f544, %f762;
	fma.rn.f32 	%f791, %f464, %f545, %f763;
	fma.rn.f32 	%f792, %f467, %f544, %f764;
	fma.rn.f32 	%f793, %f467, %f545, %f765;
	fma.rn.f32 	%f794, %f470, %f544, %f766;
	fma.rn.f32 	%f795, %f470, %f545, %f767;
	fma.rn.f32 	%f796, %f473, %f544, %f768;
	fma.rn.f32 	%f797, %f473, %f545, %f769;
	fma.rn.f32 	%f798, %f476, %f544, %f770;
	fma.rn.f32 	%f799, %f476, %f545, %f771;
	fma.rn.f32 	%f800, %f479, %f544, %f772;
	fma.rn.f32 	%f801, %f479, %f545, %f773;
	fma.rn.f32 	%f802, %f482, %f544, %f774;
	fma.rn.f32 	%f803, %f482, %f545, %f775;
	fma.rn.f32 	%f804, %f483, %f522, %f776;
	fma.rn.f32 	%f805, %f483, %f523, %f777;
	fma.rn.f32 	%f806, %f486, %f522, %f778;
	fma.rn.f32 	%f807, %f486, %f523, %f779;
	fma.rn.f32 	%f808, %f489, %f522, %f780;
	fma.rn.f32 	%f809, %f489, %f523, %f781;
	fma.rn.f32 	%f810, %f492, %f522, %f782;
	fma.rn.f32 	%f811, %f492, %f523, %f783;
	fma.rn.f32 	%f812, %f495, %f522, %f784;
	fma.rn.f32 	%f813, %f495, %f523, %f785;
	fma.rn.f32 	%f814, %f498, %f522, %f786;
	fma.rn.f32 	%f815, %f498, %f523, %f787;
	fma.rn.f32 	%f816, %f501, %f522, %f788;
	fma.rn.f32 	%f817, %f501, %f523, %f789;
	fma.rn.f32 	%f818, %f483, %f546, %f790;
	fma.rn.f32 	%f819, %f483, %f547, %f791;
	fma.rn.f32 	%f820, %f486, %f546, %f792;
	fma.rn.f32 	%f821, %f486, %f547, %f793;
	fma.rn.f32 	%f822, %f489, %f546, %f794;
	fma.rn.f32 	%f823, %f489, %f547, %f795;
	fma.rn.f32 	%f824, %f492, %f546, %f796;
	fma.rn.f32 	%f825, %f492, %f547, %f797;
	fma.rn.f32 	%f826, %f495, %f546, %f798;
	fma.rn.f32 	%f827, %f495, %f547, %f799;
	fma.rn.f32 	%f828, %f498, %f546, %f800;
	fma.rn.f32 	%f829, %f498, %f547, %f801;
	fma.rn.f32 	%f830, %f501, %f546, %f802;
	fma.rn.f32 	%f831, %f501, %f547, %f803;
	fma.rn.f32 	%f832, %f484, %f524, %f804;
	fma.rn.f32 	%f833, %f484, %f525, %f805;
	fma.rn.f32 	%f834, %f487, %f524, %f806;
	fma.rn.f32 	%f835, %f487, %f525, %f807;
	fma.rn.f32 	%f836, %f490, %f524, %f808;
	fma.rn.f32 	%f837, %f490, %f525, %f809;
	fma.rn.f32 	%f838, %f493, %f524, %f810;
	fma.rn.f32 	%f839, %f493, %f525, %f811;
	fma.rn.f32 	%f840, %f496, %f524, %f812;
	fma.rn.f32 	%f841, %f496, %f525, %f813;
	fma.rn.f32 	%f842, %f499, %f524, %f814;
	fma.rn.f32 	%f843, %f499, %f525, %f815;
	fma.rn.f32 	%f844, %f502, %f524, %f816;
	fma.rn.f32 	%f845, %f502, %f525, %f817;
	fma.rn.f32 	%f846, %f484, %f548, %f818;
	fma.rn.f32 	%f847, %f484, %f549, %f819;
	fma.rn.f32 	%f848, %f487, %f548, %f820;
	fma.rn.f32 	%f849, %f487, %f549, %f821;
	fma.rn.f32 	%f850, %f490, %f548, %f822;
	fma.rn.f32 	%f851, %f490, %f549, %f823;
	fma.rn.f32 	%f852, %f493, %f548, %f824;
	fma.rn.f32 	%f853, %f493, %f549, %f825;
	fma.rn.f32 	%f854, %f496, %f548, %f826;
	fma.rn.f32 	%f855, %f496, %f549, %f827;
	fma.rn.f32 	%f856, %f499, %f548, %f828;
	fma.rn.f32 	%f857, %f499, %f549, %f829;
	fma.rn.f32 	%f858, %f502, %f548, %f830;
	fma.rn.f32 	%f859, %f502, %f549, %f831;
	fma.rn.f32 	%f1033, %f485, %f526, %f832;
	fma.rn.f32 	%f1019, %f485, %f527, %f833;
	fma.rn.f32 	%f1032, %f488, %f526, %f834;
	fma.rn.f32 	%f1018, %f488, %f527, %f835;
	fma.rn.f32 	%f1031, %f491, %f526, %f836;
	fma.rn.f32 	%f1017, %f491, %f527, %f837;
	fma.rn.f32 	%f1030, %f494, %f526, %f838;
	fma.rn.f32 	%f1016, %f494, %f527, %f839;
	fma.rn.f32 	%f1029, %f497, %f526, %f840;
	fma.rn.f32 	%f1015, %f497, %f527, %f841;
	fma.rn.f32 	%f1028, %f500, %f526, %f842;
	fma.rn.f32 	%f1014, %f500, %f527, %f843;
	fma.rn.f32 	%f1027, %f503, %f526, %f844;
	fma.rn.f32 	%f1013, %f503, %f527, %f845;
	fma.rn.f32 	%f1026, %f485, %f550, %f846;
	fma.rn.f32 	%f1012, %f485, %f551, %f847;
	fma.rn.f32 	%f1025, %f488, %f550, %f848;
	fma.rn.f32 	%f1011, %f488, %f551, %f849;
	fma.rn.f32 	%f1024, %f491, %f550, %f850;
	fma.rn.f32 	%f1010, %f491, %f551, %f851;
	fma.rn.f32 	%f1023, %f494, %f550, %f852;
	fma.rn.f32 	%f1009, %f494, %f551, %f853;
	fma.rn.f32 	%f1022, %f497, %f550, %f854;
	fma.rn.f32 	%f1008, %f497, %f551, %f855;
	fma.rn.f32 	%f1021, %f500, %f550, %f856;
	fma.rn.f32 	%f1007, %f500, %f551, %f857;
	fma.rn.f32 	%f1020, %f503, %f550, %f858;
	fma.rn.f32 	%f1006, %f503, %f551, %f859;
	add.s32 	%r219, %r219, 24;
	add.s32 	%r218, %r218, 12;
	setp.ne.s32 	%p211, %r219, 1512;
	@%p211 bra 	$L__BB14_183;
	add.s32 	%r217, %r217, 1;
	setp.ne.s32 	%p212, %r217, 4;
	@%p212 bra 	$L__BB14_182;
	mov.b32 	%r216, 1;
	mov.pred 	%p214, 0;
	@%p29 bra 	$L__BB14_1;
	ld.param.u64 	%rd103, [conv_32_32_28_28_param_2];
	cvta.to.global.u64 	%rd98, %rd103;
	mov.u32 	%r206, %ctaid.z;
	mov.u32 	%r207, %tid.z;
	mov.u32 	%r208, %tid.y;
	mov.u32 	%r209, %tid.x;
	mad.lo.s32 	%r210, %r207, 1568, %r209;
	mad.lo.s32 	%r211, %r206, 6272, %r210;
	mad.lo.s32 	%r212, %r208, 196, %r211;
	mov.u32 	%r213, %ctaid.x;
	shl.b32 	%r214, %r213, 2;
	add.s32 	%r215, %r212, %r214;
	mul.wide.u32 	%rd99, %r215, 4;
	add.s64 	%rd100, %rd98, %rd99;
	st.global.f32 	[%rd100], %f1033;
	st.global.f32 	[%rd100+12544], %f1019;
	st.global.f32 	[%rd100+112], %f1032;
	st.global.f32 	[%rd100+12656], %f1018;
	st.global.f32 	[%rd100+224], %f1031;
	st.global.f32 	[%rd100+12768], %f1017;
	st.global.f32 	[%rd100+336], %f1030;
	st.global.f32 	[%rd100+12880], %f1016;
	st.global.f32 	[%rd100+448], %f1029;
	st.global.f32 	[%rd100+12992], %f1015;
	st.global.f32 	[%rd100+560], %f1028;
	st.global.f32 	[%rd100+13104], %f1014;
	st.global.f32 	[%rd100+672], %f1027;
	st.global.f32 	[%rd100+13216], %f1013;
	st.global.f32 	[%rd100+3136], %f1026;
	st.global.f32 	[%rd100+15680], %f1012;
	st.global.f32 	[%rd100+3248], %f1025;
	st.global.f32 	[%rd100+15792], %f1011;
	st.global.f32 	[%rd100+3360], %f1024;
	st.global.f32 	[%rd100+15904], %f1010;
	st.global.f32 	[%rd100+3472], %f1023;
	st.global.f32 	[%rd100+16016], %f1009;
	st.global.f32 	[%rd100+3584], %f1022;
	st.global.f32 	[%rd100+16128], %f1008;
	st.global.f32 	[%rd100+3696], %f1021;
	st.global.f32 	[%rd100+16240], %f1007;
	st.global.f32 	[%rd100+3808], %f1020;
	st.global.f32 	[%rd100+16352], %f1006;
	ret;

}
	// .globl	conv_32_32_14_14
.visible .entry conv_32_32_14_14(
	.param .u64 .ptr .align 1 conv_32_32_14_14_param_0,
	.param .u64 .ptr .align 1 conv_32_32_14_14_param_1,
	.param .u64 .ptr .align 1 conv_32_32_14_14_param_2
)
{
	.reg .pred 	%p<28>;
	.reg .b16 	%rs<20>;
	.reg .b32 	%r<45>;
	.reg .b32 	%f<111>;
	.reg .b64 	%rd<18>;
	// demoted variable
	.shared .align 4 .b8 _ZZ16conv_32_32_14_14E15pad_temp_shared[336];
	// demoted variable
	.shared .align 4 .b8 _ZZ16conv_32_32_14_14E13kernel_shared[768];
	ld.param.u64 	%rd7, [conv_32_32_14_14_param_0];
	ld.param.u64 	%rd8, [conv_32_32_14_14_param_1];
	ld.param.u64 	%rd6, [conv_32_32_14_14_param_2];
	cvta.to.global.u64 	%rd9, %rd8;
	cvta.to.global.u64 	%rd10, %rd7;
	mov.u32 	%r1, %tid.z;
	mul.lo.s32 	%r14, %r1, 3;
	mov.u32 	%r15, %tid.x;
	add.s32 	%r16, %r14, %r15;
	setp.lt.u32 	%p6, %r16, 84;
	setp.lt.u32 	%p7, %r15, 3;
	and.pred  	%p1, %p7, %p6;
	add.s32 	%r17, %r16, -42;
	setp.lt.u32 	%p8, %r16, 42;
	selp.b32 	%r18, %r16, %r17, %p8;
	cvt.u16.u32 	%rs1, %r18;
	and.b16  	%rs2, %rs1, 254;
	shr.u16 	%rs3, %rs2, 1;
	mul.lo.s16 	%rs4, %rs3, 147;
	shr.u16 	%rs5, %rs4, 10;
	cvt.u32.u16 	%r19, %rs5;
	mov.u32 	%r20, %ctaid.y;
	or.b32  	%r21, %r20, %r19;
	setp.ne.s32 	%p9, %r21, 0;
	add.s32 	%r22, %r20, %r19;
	setp.lt.u32 	%p10, %r22, 15;
	and.pred  	%p2, %p9, %p10;
	cvt.u16.u32 	%rs6, %r16;
	and.b16  	%rs7, %rs6, 254;
	shr.u16 	%rs8, %rs7, 1;
	mul.lo.s16 	%rs9, %rs8, 147;
	shr.u16 	%rs10, %rs9, 10;
	mul.lo.s16 	%rs11, %rs10, 14;
	sub.s16 	%rs12, %rs6, %rs11;
	and.b16  	%rs14, %rs12, 255;
	xor.b16  	%rs15, %rs12, 15;
	and.b16  	%rs16, %rs15, 255;
	setp.gt.u32 	%p11, %r16, 41;
	selp.b32 	%r24, 196, 0, %p11;
	mul.lo.s32 	%r2, %r20, 14;
	shl.b32 	%r25, %r16, 2;
	mov.u32 	%r26, _ZZ16conv_32_32_14_14E15pad_temp_shared;
	add.s32 	%r3, %r26, %r25;
	cvt.u16.u32 	%rs17, %r15;
	mul.hi.u16 	%rs18, %rs17, 10923;
	cvt.u32.u16 	%r27, %rs18;
	add.s32 	%r28, %r1, %r27;
	setp.gt.u32 	%p12, %r28, 31;
	shl.b32 	%r29, %r1, 1;
	mul.hi.u16 	%rs19, %rs17, 21846;
	cvt.u32.u16 	%r30, %rs19;
	add.s32 	%r31, %r29, %r30;
	setp.gt.u32 	%p13, %r31, 63;
	add.s32 	%r33, %r16, %r14;
	setp.gt.u32 	%p14, %r33, 191;
	setp.gt.u32 	%p15, %r15, 5;
	or.pred  	%p16, %p15, %p14;
	mul.lo.s32 	%r34, %r15, 3;
	shl.b32 	%r35, %r33, 2;
	mov.u32 	%r36, _ZZ16conv_32_32_14_14E13kernel_shared;
	add.s32 	%r4, %r36, %r35;
	shl.b32 	%r5, %r15, 1;
	setp.ne.s16 	%p18, %rs14, 0;
	and.pred  	%p3, %p2, %p18;
	or.pred  	%p19, %p12, %p13;
	or.pred  	%p4, %p19, %p16;
	shl.b32 	%r37, %r15, 3;
	add.s32 	%r6, %r26, %r37;
	mad.lo.s32 	%r7, %r1, 24, %r36;
	setp.gt.u16 	%p20, %rs16, 2;
	and.pred  	%p5, %p2, %p20;
	mad.lo.s32 	%r38, %r1, 288, %r34;
	mul.wide.u32 	%rd11, %r38, 4;
	add.s64 	%rd12, %rd11, %rd9;
	add.s64 	%rd17, %rd12, 4;
	add.s64 	%rd2, %rd10, 8;
	add.s32 	%r39, %r18, %r24;
	add.s32 	%r40, %r39, %r2;
	add.s32 	%r43, %r40, -15;
	mov.b32 	%r44, 0;
	mov.f32 	%f106, 0f00000000;
	not.pred 	%p22, %p3;
	not.pred 	%p26, %p5;
	mov.f32 	%f107, %f106;
$L__BB15_1:
	mul.wide.s32 	%rd13, %r43, 4;
	add.s64 	%rd4, %rd2, %rd13;
	bar.sync 	0;
	not.pred 	%p21, %p1;
	@%p21 bra 	$L__BB15_5;
	mov.f32 	%f108, 0f00000000;
	@%p22 bra 	$L__BB15_4;
	ld.global.nc.f32 	%f108, [%rd4+-8];
$L__BB15_4:
	st.shared.f32 	[%r3], %f108;
$L__BB15_5:
	@%p4 bra 	$L__BB15_7;
	ld.global.nc.f32 	%f17, [%rd17+-4];
	st.shared.f32 	[%r4], %f17;
$L__BB15_7:
	bar.sync 	0;
	ld.shared.f32 	%f18, [%r6];
	ld.shared.f32 	%f19, [%r6+4];
	ld.shared.f32 	%f20, [%r6+56];
	ld.shared.f32 	%f21, [%r6+60];
	ld.shared.f32 	%f22, [%r6+112];
	ld.shared.f32 	%f23, [%r6+116];
	ld.shared.f32 	%f24, [%r7];
	ld.shared.f32 	%f25, [%r7+4];
	ld.shared.f32 	%f26, [%r7+8];
	fma.rn.f32 	%f27, %f18, %f24, %f107;
	fma.rn.f32 	%f28, %f19, %f24, %f106;
	fma.rn.f32 	%f29, %f20, %f25, %f27;
	fma.rn.f32 	%f30, %f21, %f25, %f28;
	fma.rn.f32 	%f31, %f22, %f26, %f29;
	fma.rn.f32 	%f32, %f23, %f26, %f30;
	ld.shared.f32 	%f33, [%r6+168];
	ld.shared.f32 	%f34, [%r6+172];
	ld.shared.f32 	%f35, [%r6+224];
	ld.shared.f32 	%f36, [%r6+228];
	ld.shared.f32 	%f37, [%r6+280];
	ld.shared.f32 	%f38, [%r6+284];
	ld.shared.f32 	%f39, [%r7+12];
	ld.shared.f32 	%f40, [%r7+16];
	ld.shared.f32 	%f41, [%r7+20];
	fma.rn.f32 	%f42, %f33, %f39, %f31;
	fma.rn.f32 	%f43, %f34, %f39, %f32;
	fma.rn.f32 	%f44, %f35, %f40, %f42;
	fma.rn.f32 	%f45, %f36, %f40, %f43;
	fma.rn.f32 	%f5, %f37, %f41, %f44;
	fma.rn.f32 	%f6, %f38, %f41, %f45;
	bar.sync 	0;
	@%p21 bra 	$L__BB15_11;
	mov.f32 	%f109, 0f00000000;
	not.pred 	%p24, %p2;
	@%p24 bra 	$L__BB15_10;
	ld.global.nc.f32 	%f109, [%rd4+-4];
$L__BB15_10:
	st.shared.f32 	[%r3], %f109;
$L__BB15_11:
	@%p4 bra 	$L__BB15_13;
	ld.global.nc.f32 	%f47, [%rd17];
	st.shared.f32 	[%r4], %f47;
$L__BB15_13:
	bar.sync 	0;
	ld.shared.f32 	%f48, [%r6];
	ld.shared.f32 	%f49, [%r6+4];
	ld.shared.f32 	%f50, [%r6+56];
	ld.shared.f32 	%f51, [%r6+60];
	ld.shared.f32 	%f52, [%r6+112];
	ld.shared.f32 	%f53, [%r6+116];
	ld.shared.f32 	%f54, [%r7];
	ld.shared.f32 	%f55, [%r7+4];
	ld.shared.f32 	%f56, [%r7+8];
	fma.rn.f32 	%f57, %f48, %f54, %f5;
	fma.rn.f32 	%f58, %f49, %f54, %f6;
	fma.rn.f32 	%f59, %f50, %f55, %f57;
	fma.rn.f32 	%f60, %f51, %f55, %f58;
	fma.rn.f32 	%f61, %f52, %f56, %f59;
	fma.rn.f32 	%f62, %f53, %f56, %f60;
	ld.shared.f32 	%f63, [%r6+168];
	ld.shared.f32 	%f64, [%r6+172];
	ld.shared.f32 	%f65, [%r6+224];
	ld.shared.f32 	%f66, [%r6+228];
	ld.shared.f32 	%f67, [%r6+280];
	ld.shared.f32 	%f68, [%r6+284];
	ld.shared.f32 	%f69, [%r7+12];
	ld.shared.f32 	%f70, [%r7+16];
	ld.shared.f32 	%f71, [%r7+20];
	fma.rn.f32 	%f72, %f63, %f69, %f61;
	fma.rn.f32 	%f73, %f64, %f69, %f62;
	fma.rn.f32 	%f74, %f65, %f70, %f72;
	fma.rn.f32 	%f75, %f66, %f70, %f73;
	fma.rn.f32 	%f9, %f67, %f71, %f74;
	fma.rn.f32 	%f10, %f68, %f71, %f75;
	bar.sync 	0;
	@%p21 bra 	$L__BB15_17;
	mov.f32 	%f110, 0f00000000;
	@%p26 bra 	$L__BB15_16;
	ld.global.nc.f32 	%f110, [%rd4];
$L__BB15_16:
	st.shared.f32 	[%r3], %f110;
$L__BB15_17:
	@%p4 bra 	$L__BB15_19;
	ld.global.nc.f32 	%f77, [%rd17+4];
	st.shared.f32 	[%r4], %f77;
$L__BB15_19:
	bar.sync 	0;
	ld.shared.f32 	%f78, [%r6];
	ld.shared.f32 	%f79, [%r6+4];
	ld.shared.f32 	%f80, [%r6+56];
	ld.shared.f32 	%f81, [%r6+60];
	ld.shared.f32 	%f82, [%r6+112];
	ld.shared.f32 	%f83, [%r6+116];
	ld.shared.f32 	%f84, [%r7];
	ld.shared.f32 	%f85, [%r7+4];
	ld.shared.f32 	%f86, [%r7+8];
	fma.rn.f32 	%f87, %f78, %f84, %f9;
	fma.rn.f32 	%f88, %f79, %f84, %f10;
	fma.rn.f32 	%f89, %f80, %f85, %f87;
	fma.rn.f32 	%f90, %f81, %f85, %f88;
	fma.rn.f32 	%f91, %f82, %f86, %f89;
	fma.rn.f32 	%f92, %f83, %f86, %f90;
	ld.shared.f32 	%f93, [%r6+168];
	ld.shared.f32 	%f94, [%r6+172];
	ld.shared.f32 	%f95, [%r6+224];
	ld.shared.f32 	%f96, [%r6+228];
	ld.shared.f32 	%f97, [%r6+280];
	ld.shared.f32 	%f98, [%r6+284];
	ld.shared.f32 	%f99, [%r7+12];
	ld.shared.f32 	%f100, [%r7+16];
	ld.shared.f32 	%f101, [%r7+20];
	fma.rn.f32 	%f102, %f93, %f99, %f91;
	fma.rn.f32 	%f103, %f94, %f99, %f92;
	fma.rn.f32 	%f104, %f95, %f100, %f102;
	fma.rn.f32 	%f105, %f96, %f100, %f103;
	fma.rn.f32 	%f107, %f97, %f101, %f104;
	fma.rn.f32 	%f106, %f98, %f101, %f105;
	add.s32 	%r44, %r44, 1;
	add.s64 	%rd17, %rd17, 72;
	add.s32 	%r43, %r43, 392;
	setp.ne.s32 	%p27, %r44, 16;
	@%p27 bra 	$L__BB15_1;
	mad.lo.s32 	%r41, %r1, 196, %r2;
	add.s32 	%r42, %r41, %r5;
	cvta.to.global.u64 	%rd14, %rd6;
	mul.wide.u32 	%rd15, %r42, 4;
	add.s64 	%rd16, %rd14, %rd15;
	st.global.f32 	[%rd16], %f107;
	st.global.f32 	[%rd16+4], %f106;
	ret;

}
	// .globl	conv_32_32_7_7
.visible .entry conv_32_32_7_7(
	.param .u64 .ptr .align 1 conv_32_32_7_7_param_0,
	.param .u64 .ptr .align 1 conv_32_32_7_7_param_1,
	.param .u64 .ptr .align 1 conv_32_32_7_7_param_2
)
{
	.reg .pred 	%p<62>;
	.reg .b32 	%r<43>;
	.reg .b32 	%f<588>;
	.reg .b64 	%rd<13>;
	// demoted variable
	.shared .align 4 .b8 _ZZ14conv_32_32_7_7E15pad_temp_shared[1152];
	// demoted variable
	.shared .align 4 .b8 _ZZ14conv_32_32_7_7E13kernel_shared[3072];
	ld.param.u64 	%rd5, [conv_32_32_7_7_param_0];
	ld.param.u64 	%rd6, [conv_32_32_7_7_param_1];
	ld.param.u64 	%rd4, [conv_32_32_7_7_param_2];
	cvta.to.global.u64 	%rd1, %rd6;
	cvta.to.global.u64 	%rd2, %rd5;
	mov.u32 	%r1, %tid.z;
	mov.u32 	%r13, _ZZ14conv_32_32_7_7E15pad_temp_shared;
	mad.lo.s32 	%r2, %r1, 288, %r13;
	mov.u32 	%r3, %ctaid.y;
	mov.f32 	%f574, 0f00000000;
	mov.b32 	%r40, 0;
	mov.u32 	%r4, %ctaid.z;
	mov.f32 	%f575, %f574;
	mov.f32 	%f576, %f574;
	mov.f32 	%f577, %f574;
	mov.f32 	%f578, %f574;
	mov.f32 	%f579, %f574;
	mov.f32 	%f580, %f574;
	mov.f32 	%f581, %f574;
	mov.f32 	%f582, %f574;
	mov.f32 	%f583, %f574;
	mov.f32 	%f584, %f574;
	mov.f32 	%f585, %f574;
	mov.f32 	%f586, %f574;
	mov.f32 	%f587, %f574;
$L__BB16_1:
	bar.sync 	0;
	mov.b32 	%r14, 0;
	st.shared.u32 	[%r2], %r14;
	or.b32  	%r16, %r40, %r3;
	setp.ne.s32 	%p2, %r16, 0;
	add.s32 	%r17, %r40, %r3;
	setp.lt.u32 	%p3, %r17, 8;
	and.pred  	%p1, %p2, %p3;
	mul.lo.s32 	%r18, %r17, 7;
	mad.lo.s32 	%r19, %r1, 392, %r18;
	mul.wide.u32 	%rd7, %r19, 4;
	add.s64 	%rd3, %rd2, %rd7;
	mov.f32 	%f518, 0f00000000;
	not.pred 	%p4, %p1;
	@%p4 bra 	$L__BB16_3;
	ld.global.nc.f32 	%f518, [%rd3+-28];
$L__BB16_3:
	st.shared.f32 	[%r2+4], %f518;
	mov.f32 	%f519, 0f00000000;
	@%p4 bra 	$L__BB16_5;
	ld.global.nc.f32 	%f519, [%rd3+-24];
$L__BB16_5:
	st.shared.f32 	[%r2+8], %f519;
	mov.f32 	%f520, 0f00000000;
	@%p4 bra 	$L__BB16_7;
	ld.global.nc.f32 	%f520, [%rd3+-20];
$L__BB16_7:
	st.shared.f32 	[%r2+12], %f520;
	mov.f32 	%f521, 0f00000000;
	@%p4 bra 	$L__BB16_9;
	ld.global.nc.f32 	%f521, [%rd3+-16];
$L__BB16_9:
	st.shared.f32 	[%r2+16], %f521;
	mov.f32 	%f522, 0f00000000;
	@%p4 bra 	$L__BB16_11;
	ld.global.nc.f32 	%f522, [%rd3+-12];
$L__BB16_11:
	st.shared.f32 	[%r2+20], %f522;
	mov.f32 	%f523, 0f00000000;
	@%p4 bra 	$L__BB16_13;
	ld.global.nc.f32 	%f523, [%rd3+-8];
$L__BB16_13:
	st.shared.f32 	[%r2+24], %f523;
	mov.f32 	%f524, 0f00000000;
	@%p4 bra 	$L__BB16_15;
	ld.global.nc.f32 	%f524, [%rd3+-4];
$L__BB16_15:
	st.shared.f32 	[%r2+28], %f524;
	mov.b32 	%r20, 0;
	st.shared.u32 	[%r2+32], %r20;
	st.shared.u32 	[%r2+36], %r20;
	mov.f32 	%f525, 0f00000000;
	@%p4 bra 	$L__BB16_17;
	ld.global.nc.f32 	%f525, [%rd3+168];
$L__BB16_17:
	st.shared.f32 	[%r2+40], %f525;
	mov.f32 	%f526, 0f00000000;
	@%p4 bra 	$L__BB16_19;
	ld.global.nc.f32 	%f526, [%rd3+172];
$L__BB16_19:
	st.shared.f32 	[%r2+44], %f526;
	mov.f32 	%f527, 0f00000000;
	@%p4 bra 	$L__BB16_21;
	ld.global.nc.f32 	%f527, [%rd3+176];
$L__BB16_21:
	st.shared.f32 	[%r2+48], %f527;
	mov.f32 	%f528, 0f00000000;
	@%p4 bra 	$L__BB16_23;
	ld.global.nc.f32 	%f528, [%rd3+180];
$L__BB16_23:
	st.shared.f32 	[%r2+52], %f528;
	mov.f32 	%f529, 0f00000000;
	@%p4 bra 	$L__BB16_25;
	ld.global.nc.f32 	%f529, [%rd3+184];
$L__BB16_25:
	st.shared.f32 	[%r2+56], %f529;
	mov.f32 	%f530, 0f00000000;
	@%p4 bra 	$L__BB16_27;
	ld.global.nc.f32 	%f530, [%rd3+188];
$L__BB16_27:
	st.shared.f32 	[%r2+60], %f530;
	mov.f32 	%f531, 0f00000000;
	@%p4 bra 	$L__BB16_29;
	ld.global.nc.f32 	%f531, [%rd3+192];
$L__BB16_29:
	st.shared.f32 	[%r2+64], %f531;
	mov.b32 	%r21, 0;
	st.shared.u32 	[%r2+68], %r21;
	st.shared.u32 	[%r2+72], %r21;
	mov.f32 	%f532, 0f00000000;
	@%p4 bra 	$L__BB16_31;
	ld.global.nc.f32 	%f532, [%rd3+364];
$L__BB16_31:
	st.shared.f32 	[%r2+76], %f532;
	mov.f32 	%f533, 0f00000000;
	@%p4 bra 	$L__BB16_33;
	ld.global.nc.f32 	%f533, [%rd3+368];
$L__BB16_33:
	st.shared.f32 	[%r2+80], %f533;
	mov.f32 	%f534, 0f00000000;
	@%p4 bra 	$L__BB16_35;
	ld.global.nc.f32 	%f534, [%rd3+372];
$L__BB16_35:
	st.shared.f32 	[%r2+84], %f534;
	mov.f32 	%f535, 0f00000000;
	@%p4 bra 	$L__BB16_37;
	ld.global.nc.f32 	%f535, [%rd3+376];
$L__BB16_37:
	st.shared.f32 	[%r2+88], %f535;
	mov.f32 	%f536, 0f00000000;
	@%p4 bra 	$L__BB16_39;
	ld.global.nc.f32 	%f536, [%rd3+380];
$L__BB16_39:
	st.shared.f32 	[%r2+92], %f536;
	mov.f32 	%f537, 0f00000000;
	@%p4 bra 	$L__BB16_41;
	ld.global.nc.f32 	%f537, [%rd3+384];
$L__BB16_41:
	st.shared.f32 	[%r2+96], %f537;
	mov.f32 	%f538, 0f00000000;
	@%p4 bra 	$L__BB16_43;
	ld.global.nc.f32 	%f538, [%rd3+388];
$L__BB16_43:
	st.shared.f32 	[%r2+100], %f538;
	mov.b32 	%r22, 0;
	st.shared.u32 	[%r2+104], %r22;
	st.shared.u32 	[%r2+108], %r22;
	mov.f32 	%f539, 0f00000000;
	@%p4 bra 	$L__BB16_45;
	ld.global.nc.f32 	%f539, [%rd3+560];
$L__BB16_45:
	st.shared.f32 	[%r2+112], %f539;
	mov.f32 	%f540, 0f00000000;
	@%p4 bra 	$L__BB16_47;
	ld.global.nc.f32 	%f540, [%rd3+564];
$L__BB16_47:
	st.shared.f32 	[%r2+116], %f540;
	mov.f32 	%f541, 0f00000000;
	@%p4 bra 	$L__BB16_49;
	ld.global.nc.f32 	%f541, [%rd3+568];
$L__BB16_49:
	st.shared.f32 	[%r2+120], %f541;
	mov.f32 	%f542, 0f00000000;
	@%p4 bra 	$L__BB16_51;
	ld.global.nc.f32 	%f542, [%rd3+572];
$L__BB16_51:
	st.shared.f32 	[%r2+124], %f542;
	mov.f32 	%f543, 0f00000000;
	@%p4 bra 	$L__BB16_53;
	ld.global.nc.f32 	%f543, [%rd3+576];
$L__BB16_53:
	st.shared.f32 	[%r2+128], %f543;
	mov.f32 	%f544, 0f00000000;
	@%p4 bra 	$L__BB16_55;
	ld.global.nc.f32 	%f544, [%rd3+580];
$L__BB16_55:
	st.shared.f32 	[%r2+132], %f544;
	mov.f32 	%f545, 0f00000000;
	@%p4 bra 	$L__BB16_57;
	ld.global.nc.f32 	%f545, [%rd3+584];
$L__BB16_57:
	st.shared.f32 	[%r2+136], %f545;
	mov.b32 	%r23, 0;
	st.shared.u32 	[%r2+140], %r23;
	st.shared.u32 	[%r2+144], %r23;
	mov.f32 	%f546, 0f00000000;
	@%p4 bra 	$L__BB16_59;
	ld.global.nc.f32 	%f546, [%rd3+756];
$L__BB16_59:
	st.shared.f32 	[%r2+148], %f546;
	mov.f32 	%f547, 0f00000000;
	@%p4 bra 	$L__BB16_61;
	ld.global.nc.f32 	%f547, [%rd3+760];
$L__BB16_61:
	st.shared.f32 	[%r2+152], %f547;
	mov.f32 	%f548, 0f00000000;
	@%p4 bra 	$L__BB16_63;
	ld.global.nc.f32 	%f548, [%rd3+764];
$L__BB16_63:
	st.shared.f32 	[%r2+156], %f548;
	mov.f32 	%f549, 0f00000000;
	@%p4 bra 	$L__BB16_65;
	ld.global.nc.f32 	%f549, [%rd3+768];
$L__BB16_65:
	st.shared.f32 	[%r2+160], %f549;
	mov.f32 	%f550, 0f00000000;
	@%p4 bra 	$L__BB16_67;
	ld.global.nc.f32 	%f550, [%rd3+772];
$L__BB16_67:
	st.shared.f32 	[%r2+164], %f550;
	mov.f32 	%f551, 0f00000000;
	@%p4 bra 	$L__BB16_69;
	ld.global.nc.f32 	%f551, [%rd3+776];
$L__BB16_69:
	st.shared.f32 	[%r2+168], %f551;
	mov.f32 	%f552, 0f00000000;
	@%p4 bra 	$L__BB16_71;
	ld.global.nc.f32 	%f552, [%rd3+780];
$L__BB16_71:
	st.shared.f32 	[%r2+172], %f552;
	mov.b32 	%r24, 0;
	st.shared.u32 	[%r2+176], %r24;
	st.shared.u32 	[%r2+180], %r24;
	mov.f32 	%f553, 0f00000000;
	@%p4 bra 	$L__BB16_73;
	ld.global.nc.f32 	%f553, [%rd3+952];
$L__BB16_73:
	st.shared.f32 	[%r2+184], %f553;
	mov.f32 	%f554, 0f00000000;
	@%p4 bra 	$L__BB16_75;
	ld.global.nc.f32 	%f554, [%rd3+956];
$L__BB16_75:
	st.shared.f32 	[%r2+188], %f554;
	mov.f32 	%f555, 0f00000000;
	@%p4 bra 	$L__BB16_77;
	ld.global.nc.f32 	%f555, [%rd3+960];
$L__BB16_77:
	st.shared.f32 	[%r2+192], %f555;
	mov.f32 	%f556, 0f00000000;
	@%p4 bra 	$L__BB16_79;
	ld.global.nc.f32 	%f556, [%rd3+964];
$L__BB16_79:
	st.shared.f32 	[%r2+196], %f556;
	mov.f32 	%f557, 0f00000000;
	@%p4 bra 	$L__BB16_81;
	ld.global.nc.f32 	%f557, [%rd3+968];
$L__BB16_81:
	st.shared.f32 	[%r2+200], %f557;
	mov.f32 	%f558, 0f00000000;
	@%p4 bra 	$L__BB16_83;
	ld.global.nc.f32 	%f558, [%rd3+972];
$L__BB16_83:
	st.shared.f32 	[%r2+204], %f558;
	mov.f32 	%f559, 0f00000000;
	@%p4 bra 	$L__BB16_85;
	ld.global.nc.f32 	%f559, [%rd3+976];
$L__BB16_85:
	st.shared.f32 	[%r2+208], %f559;
	mov.b32 	%r25, 0;
	st.shared.u32 	[%r2+212], %r25;
	st.shared.u32 	[%r2+216], %r25;
	mov.f32 	%f560, 0f00000000;
	@%p4 bra 	$L__BB16_87;
	ld.global.nc.f32 	%f560, [%rd3+1148];
$L__BB16_87:
	st.shared.f32 	[%r2+220], %f560;
	mov.f32 	%f561, 0f00000000;
	@%p4 bra 	$L__BB16_89;
	ld.global.nc.f32 	%f561, [%rd3+1152];
$L__BB16_89:
	st.shared.f32 	[%r2+224], %f561;
	mov.f32 	%f562, 0f00000000;
	@%p4 bra 	$L__BB16_91;
	ld.global.nc.f32 	%f562, [%rd3+1156];
$L__BB16_91:
	st.shared.f32 	[%r2+228], %f562;
	mov.f32 	%f563, 0f00000000;
	@%p4 bra 	$L__BB16_93;
	ld.global.nc.f32 	%f563, [%rd3+1160];
$L__BB16_93:
	st.shared.f32 	[%r2+232], %f563;
	mov.f32 	%f564, 0f00000000;
	@%p4 bra 	$L__BB16_95;
	ld.global.nc.f32 	%f564, [%rd3+1164];
$L__BB16_95:
	st.shared.f32 	[%r2+236], %f564;
	mov.f32 	%f565, 0f00000000;
	@%p4 bra 	$L__BB16_97;
	ld.global.nc.f32 	%f565, [%rd3+1168];
$L__BB16_97:
	st.shared.f32 	[%r2+240], %f565;
	mov.f32 	%f566, 0f00000000;
	@%p4 bra 	$L__BB16_99;
	ld.global.nc.f32 	%f566, [%rd3+1172];
$L__BB16_99:
	st.shared.f32 	[%r2+244], %f566;
	mov.b32 	%r26, 0;
	st.shared.u32 	[%r2+248], %r26;
	st.shared.u32 	[%r2+252], %r26;
	mov.f32 	%f567, 0f00000000;
	@%p4 bra 	$L__BB16_101;
	ld.global.nc.f32 	%f567, [%rd3+1344];
$L__BB16_101:
	st.shared.f32 	[%r2+256], %f567;
	mov.f32 	%f568, 0f00000000;
	@%p4 bra 	$L__BB16_103;
	ld.global.nc.f32 	%f568, [%rd3+1348];
$L__BB16_103:
	st.shared.f32 	[%r2+260], %f568;
	mov.f32 	%f569, 0f00000000;
	@%p4 bra 	$L__BB16_105;
	ld.global.nc.f32 	%f569, [%rd3+1352];
$L__BB16_105:
	st.shared.f32 	[%r2+264], %f569;
	mov.f32 	%f570, 0f00000000;
	@%p4 bra 	$L__BB16_107;
	ld.global.nc.f32 	%f570, [%rd3+1356];
$L__BB16_107:
	st.shared.f32 	[%r2+268], %f570;
	mov.f32 	%f571, 0f00000000;
	@%p4 bra 	$L__BB16_109;
	ld.global.nc.f32 	%f571, [%rd3+1360];
$L__BB16_109:
	st.shared.f32 	[%r2+272], %f571;
	mov.f32 	%f572, 0f00000000;
	@%p4 bra 	$L__BB16_111;
	ld.global.nc.f32 	%f572, [%rd3+1364];
$L__BB16_111:
	st.shared.f32 	[%r2+276], %f572;
	mov.f32 	%f573, 0f00000000;
	@%p4 bra 	$L__BB16_113;
	ld.global.nc.f32 	%f573, [%rd3+1368];
$L__BB16_113:
	mov.u32 	%r28, _ZZ14conv_32_32_7_7E13kernel_shared;
	mad.lo.s32 	%r29, %r1, 384, %r28;
	add.s32 	%r41, %r29, 1556;
	st.shared.f32 	[%r2+280], %f573;
	mov.b32 	%r30, 0;
	st.shared.u32 	[%r2+284], %r30;
	mul.lo.s32 	%r31, %r1, 576;
	mad.lo.s32 	%r32, %r4, 2304, %r31;
	mad.lo.s32 	%r33, %r40, 3, %r32;
	mul.wide.u32 	%rd8, %r33, 4;
	add.s64 	%rd9, %rd1, %rd8;
	ld.global.nc.f32 	%f212, [%rd9];
	mad.lo.s32 	%r34, %r1, 768, %r28;
	st.shared.f32 	[%r34], %f212;
	ld.global.nc.f32 	%f213, [%rd9+4];
	st.shared.f32 	[%r34+4], %f213;
	ld.global.nc.f32 	%f214, [%rd9+8];
	st.shared.f32 	[%r34+8], %f214;
	ld.global.nc.f32 	%f215, [%rd9+36];
	st.shared.f32 	[%r34+12], %f215;
	ld.global.nc.f32 	%f216, [%rd9+40];
	st.shared.f32 	[%r34+16], %f216;
	ld.global.nc.f32 	%f217, [%rd9+44];
	st.shared.f32 	[%r34+20], %f217;
	ld.global.nc.f32 	%f218, [%rd9+72];
	st.shared.f32 	[%r34+24], %f218;
	ld.global.nc.f32 	%f219, [%rd9+76];
	st.shared.f32 	[%r34+28], %f219;
	ld.global.nc.f32 	%f220, [%rd9+80];
	st.shared.f32 	[%r34+32], %f220;
	ld.global.nc.f32 	%f221, [%rd9+108];
	st.shared.f32 	[%r34+36], %f221;
	ld.global.nc.f32 	%f222, [%rd9+112];
	st.shared.f32 	[%r34+40], %f222;
	ld.global.nc.f32 	%f223, [%rd9+116];
	st.shared.f32 	[%r34+44], %f223;
	ld.global.nc.f32 	%f224, [%rd9+144];
	st.shared.f32 	[%r34+48], %f224;
	ld.global.nc.f32 	%f225, [%rd9+148];
	st.shared.f32 	[%r34+52], %f225;
	ld.global.nc.f32 	%f226, [%rd9+152];
	st.shared.f32 	[%r34+56], %f226;
	ld.global.nc.f32 	%f227, [%rd9+180];
	st.shared.f32 	[%r34+60], %f227;
	ld.global.nc.f32 	%f228, [%rd9+184];
	st.shared.f32 	[%r34+64], %f228;
	ld.global.nc.f32 	%f229, [%rd9+188];
	st.shared.f32 	[%r34+68], %f229;
	ld.global.nc.f32 	%f230, [%rd9+216];
	st.shared.f32 	[%r34+72], %f230;
	ld.global.nc.f32 	%f231, [%rd9+220];
	st.shared.f32 	[%r34+76], %f231;
	ld.global.nc.f32 	%f232, [%rd9+224];
	st.shared.f32 	[%r34+80], %f232;
	ld.global.nc.f32 	%f233, [%rd9+252];
	st.shared.f32 	[%r34+84], %f233;
	ld.global.nc.f32 	%f234, [%rd9+256];
	st.shared.f32 	[%r34+88], %f234;
	ld.global.nc.f32 	%f235, [%rd9+260];
	st.shared.f32 	[%r34+92], %f235;
	ld.global.nc.f32 	%f236, [%rd9+288];
	st.shared.f32 	[%r34+96], %f236;
	ld.global.nc.f32 	%f237, [%rd9+292];
	st.shared.f32 	[%r34+100], %f237;
	ld.global.nc.f32 	%f238, [%rd9+296];
	st.shared.f32 	[%r34+104], %f238;
	ld.global.nc.f32 	%f239, [%rd9+324];
	st.shared.f32 	[%r34+108], %f239;
	ld.global.nc.f32 	%f240, [%rd9+328];
	st.shared.f32 	[%r34+112], %f240;
	ld.global.nc.f32 	%f241, [%rd9+332];
	st.shared.f32 	[%r34+116], %f241;
	ld.global.nc.f32 	%f242, [%rd9+360];
	st.shared.f32 	[%r34+120], %f242;
	ld.global.nc.f32 	%f243, [%rd9+364];
	st.shared.f32 	[%r34+124], %f243;
	ld.global.nc.f32 	%f244, [%rd9+368];
	st.shared.f32 	[%r34+128], %f244;
	ld.global.nc.f32 	%f245, [%rd9+396];
	st.shared.f32 	[%r34+132], %f245;
	ld.global.nc.f32 	%f246, [%rd9+400];
	st.shared.f32 	[%r34+136], %f246;
	ld.global.nc.f32 	%f247, [%rd9+404];
	st.shared.f32 	[%r34+140], %f247;
	ld.global.nc.f32 	%f248, [%rd9+432];
	st.shared.f32 	[%r34+144], %f248;
	ld.global.nc.f32 	%f249, [%rd9+436];
	st.shared.f32 	[%r34+148], %f249;
	ld.global.nc.f32 	%f250, [%rd9+440];
	st.shared.f32 	[%r34+152], %f250;
	ld.global.nc.f32 	%f251, [%rd9+468];
	st.shared.f32 	[%r34+156], %f251;
	ld.global.nc.f32 	%f252, [%rd9+472];
	st.shared.f32 	[%r34+160], %f252;
	ld.global.nc.f32 	%f253, [%rd9+476];
	st.shared.f32 	[%r34+164], %f253;
	ld.global.nc.f32 	%f254, [%rd9+504];
	st.shared.f32 	[%r34+168], %f254;
	ld.global.nc.f32 	%f255, [%rd9+508];
	st.shared.f32 	[%r34+172], %f255;
	ld.global.nc.f32 	%f256, [%rd9+512];
	st.shared.f32 	[%r34+176], %f256;
	ld.global.nc.f32 	%f257, [%rd9+540];
	st.shared.f32 	[%r34+180], %f257;
	ld.global.nc.f32 	%f258, [%rd9+544];
	st.shared.f32 	[%r34+184], %f258;
	ld.global.nc.f32 	%f259, [%rd9+548];
	st.shared.f32 	[%r34+188], %f259;
	ld.global.nc.f32 	%f260, [%rd9+576];
	st.shared.f32 	[%r34+192], %f260;
	ld.global.nc.f32 	%f261, [%rd9+580];
	st.shared.f32 	[%r34+196], %f261;
	ld.global.nc.f32 	%f262, [%rd9+584];
	st.shared.f32 	[%r34+200], %f262;
	ld.global.nc.f32 	%f263, [%rd9+612];
	st.shared.f32 	[%r34+204], %f263;
	ld.global.nc.f32 	%f264, [%rd9+616];
	st.shared.f32 	[%r34+208], %f264;
	ld.global.nc.f32 	%f265, [%rd9+620];
	st.shared.f32 	[%r34+212], %f265;
	ld.global.nc.f32 	%f266, [%rd9+648];
	st.shared.f32 	[%r34+216], %f266;
	ld.global.nc.f32 	%f267, [%rd9+652];
	st.shared.f32 	[%r34+220], %f267;
	ld.global.nc.f32 	%f268, [%rd9+656];
	st.shared.f32 	[%r34+224], %f268;
	ld.global.nc.f32 	%f269, [%rd9+684];
	st.shared.f32 	[%r34+228], %f269;
	ld.global.nc.f32 	%f270, [%rd9+688];
	st.shared.f32 	[%r34+232], %f270;
	ld.global.nc.f32 	%f271, [%rd9+692];
	st.shared.f32 	[%r34+236], %f271;
	ld.global.nc.f32 	%f272, [%rd9+720];
	st.shared.f32 	[%r34+240], %f272;
	ld.global.nc.f32 	%f273, [%rd9+724];
	st.shared.f32 	[%r34+244], %f273;
	ld.global.nc.f32 	%f274, [%rd9+728];
	st.shared.f32 	[%r34+248], %f274;
	ld.global.nc.f32 	%f275, [%rd9+756];
	st.shared.f32 	[%r34+252], %f275;
	ld.global.nc.f32 	%f276, [%rd9+760];
	st.shared.f32 	[%r34+256], %f276;
	ld.global.nc.f32 	%f277, [%rd9+764];
	st.shared.f32 	[%r34+260], %f277;
	ld.global.nc.f32 	%f278, [%rd9+792];
	st.shared.f32 	[%r34+264], %f278;
	ld.global.nc.f32 	%f279, [%rd9+796];
	st.shared.f32 	[%r34+268], %f279;
	ld.global.nc.f32 	%f280, [%rd9+800];
	st.shared.f32 	[%r34+272], %f280;
	ld.global.nc.f32 	%f281, [%rd9+828];
	st.shared.f32 	[%r34+276], %f281;
	ld.global.nc.f32 	%f282, [%rd9+832];
	st.shared.f32 	[%r34+280], %f282;
	ld.global.nc.f32 	%f283, [%rd9+836];
	st.shared.f32 	[%r34+284], %f283;
	ld.global.nc.f32 	%f284, [%rd9+864];
	st.shared.f32 	[%r34+288], %f284;
	ld.global.nc.f32 	%f285, [%rd9+868];
	st.shared.f32 	[%r34+292], %f285;
	ld.global.nc.f32 	%f286, [%rd9+872];
	st.shared.f32 	[%r34+296], %f286;
	ld.global.nc.f32 	%f287, [%rd9+900];
	st.shared.f32 	[%r34+300], %f287;
	ld.global.nc.f32 	%f288, [%rd9+904];
	st.shared.f32 	[%r34+304], %f288;
	ld.global.nc.f32 	%f289, [%rd9+908];
	st.shared.f32 	[%r34+308], %f289;
	ld.global.nc.f32 	%f290, [%rd9+936];
	st.shared.f32 	[%r34+312], %f290;
	ld.global.nc.f32 	%f291, [%rd9+940];
	st.shared.f32 	[%r34+316], %f291;
	ld.global.nc.f32 	%f292, [%rd9+944];
	st.shared.f32 	[%r34+320], %f292;
	ld.global.nc.f32 	%f293, [%rd9+972];
	st.shared.f32 	[%r34+324], %f293;
	ld.global.nc.f32 	%f294, [%rd9+976];
	st.shared.f32 	[%r34+328], %f294;
	ld.global.nc.f32 	%f295, [%rd9+980];
	st.shared.f32 	[%r34+332], %f295;
	ld.global.nc.f32 	%f296, [%rd9+1008];
	st.shared.f32 	[%r34+336], %f296;
	ld.global.nc.f32 	%f297, [%rd9+1012];
	st.shared.f32 	[%r34+340], %f297;
	ld.global.nc.f32 	%f298, [%rd9+1016];
	st.shared.f32 	[%r34+344], %f298;
	ld.global.nc.f32 	%f299, [%rd9+1044];
	st.shared.f32 	[%r34+348], %f299;
	ld.global.nc.f32 	%f300, [%rd9+1048];
	st.shared.f32 	[%r34+352], %f300;
	ld.global.nc.f32 	%f301, [%rd9+1052];
	st.shared.f32 	[%r34+356], %f301;
	ld.global.nc.f32 	%f302, [%rd9+1080];
	st.shared.f32 	[%r34+360], %f302;
	ld.global.nc.f32 	%f303, [%rd9+1084];
	st.shared.f32 	[%r34+364], %f303;
	ld.global.nc.f32 	%f304, [%rd9+1088];
	st.shared.f32 	[%r34+368], %f304;
	ld.global.nc.f32 	%f305, [%rd9+1116];
	st.shared.f32 	[%r34+372], %f305;
	ld.global.nc.f32 	%f306, [%rd9+1120];
	st.shared.f32 	[%r34+376], %f306;
	ld.global.nc.f32 	%f307, [%rd9+1124];
	st.shared.f32 	[%r34+380], %f307;
	ld.global.nc.f32 	%f308, [%rd9+1152];
	st.shared.f32 	[%r34+384], %f308;
	ld.global.nc.f32 	%f309, [%rd9+1156];
	st.shared.f32 	[%r34+388], %f309;
	ld.global.nc.f32 	%f310, [%rd9+1160];
	st.shared.f32 	[%r34+392], %f310;
	ld.global.nc.f32 	%f311, [%rd9+1188];
	st.shared.f32 	[%r34+396], %f311;
	ld.global.nc.f32 	%f312, [%rd9+1192];
	st.shared.f32 	[%r34+400], %f312;
	ld.global.nc.f32 	%f313, [%rd9+1196];
	st.shared.f32 	[%r34+404], %f313;
	ld.global.nc.f32 	%f314, [%rd9+1224];
	st.shared.f32 	[%r34+408], %f314;
	ld.global.nc.f32 	%f315, [%rd9+1228];
	st.shared.f32 	[%r34+412], %f315;
	ld.global.nc.f32 	%f316, [%rd9+1232];
	st.shared.f32 	[%r34+416], %f316;
	ld.global.nc.f32 	%f317, [%rd9+1260];
	st.shared.f32 	[%r34+420], %f317;
	ld.global.nc.f32 	%f318, [%rd9+1264];
	st.shared.f32 	[%r34+424], %f318;
	ld.global.nc.f32 	%f319, [%rd9+1268];
	st.shared.f32 	[%r34+428], %f319;
	ld.global.nc.f32 	%f320, [%rd9+1296];
	st.shared.f32 	[%r34+432], %f320;
	ld.global.nc.f32 	%f321, [%rd9+1300];
	st.shared.f32 	[%r34+436], %f321;
	ld.global.nc.f32 	%f322, [%rd9+1304];
	st.shared.f32 	[%r34+440], %f322;
	ld.global.nc.f32 	%f323, [%rd9+1332];
	st.shared.f32 	[%r34+444], %f323;
	ld.global.nc.f32 	%f324, [%rd9+1336];
	st.shared.f32 	[%r34+448], %f324;
	ld.global.nc.f32 	%f325, [%rd9+1340];
	st.shared.f32 	[%r34+452], %f325;
	ld.global.nc.f32 	%f326, [%rd9+1368];
	st.shared.f32 	[%r34+456], %f326;
	ld.global.nc.f32 	%f327, [%rd9+1372];
	st.shared.f32 	[%r34+460], %f327;
	ld.global.nc.f32 	%f328, [%rd9+1376];
	st.shared.f32 	[%r34+464], %f328;
	ld.global.nc.f32 	%f329, [%rd9+1404];
	st.shared.f32 	[%r34+468], %f329;
	ld.global.nc.f32 	%f330, [%rd9+1408];
	st.shared.f32 	[%r34+472], %f330;
	ld.global.nc.f32 	%f331, [%rd9+1412];
	st.shared.f32 	[%r34+476], %f331;
	ld.global.nc.f32 	%f332, [%rd9+1440];
	st.shared.f32 	[%r34+480], %f332;
	ld.global.nc.f32 	%f333, [%rd9+1444];
	st.shared.f32 	[%r34+484], %f333;
	ld.global.nc.f32 	%f334, [%rd9+1448];
	st.shared.f32 	[%r34+488], %f334;
	ld.global.nc.f32 	%f335, [%rd9+1476];
	st.shared.f32 	[%r34+492], %f335;
	ld.global.nc.f32 	%f336, [%rd9+1480];
	st.shared.f32 	[%r34+496], %f336;
	ld.global.nc.f32 	%f337, [%rd9+1484];
	st.shared.f32 	[%r34+500], %f337;
	ld.global.nc.f32 	%f338, [%rd9+1512];
	st.shared.f32 	[%r34+504], %f338;
	ld.global.nc.f32 	%f339, [%rd9+1516];
	st.shared.f32 	[%r34+508], %f339;
	ld.global.nc.f32 	%f340, [%rd9+1520];
	st.shared.f32 	[%r34+512], %f340;
	ld.global.nc.f32 	%f341, [%rd9+1548];
	st.shared.f32 	[%r34+516], %f341;
	ld.global.nc.f32 	%f342, [%rd9+1552];
	st.shared.f32 	[%r34+520], %f342;
	ld.global.nc.f32 	%f343, [%rd9+1556];
	st.shared.f32 	[%r34+524], %f343;
	ld.global.nc.f32 	%f344, [%rd9+1584];
	st.shared.f32 	[%r34+528], %f344;
	ld.global.nc.f32 	%f345, [%rd9+1588];
	st.shared.f32 	[%r34+532], %f345;
	ld.global.nc.f32 	%f346, [%rd9+1592];
	st.shared.f32 	[%r34+536], %f346;
	ld.global.nc.f32 	%f347, [%rd9+1620];
	st.shared.f32 	[%r34+540], %f347;
	ld.global.nc.f32 	%f348, [%rd9+1624];
	st.shared.f32 	[%r34+544], %f348;
	ld.global.nc.f32 	%f349, [%rd9+1628];
	st.shared.f32 	[%r34+548], %f349;
	ld.global.nc.f32 	%f350, [%rd9+1656];
	st.shared.f32 	[%r34+552], %f350;
	ld.global.nc.f32 	%f351, [%rd9+1660];
	st.shared.f32 	[%r34+556], %f351;
	ld.global.nc.f32 	%f352, [%rd9+1664];
	st.shared.f32 	[%r34+560], %f352;
	ld.global.nc.f32 	%f353, [%rd9+1692];
	st.shared.f32 	[%r34+564], %f353;
	ld.global.nc.f32 	%f354, [%rd9+1696];
	st.shared.f32 	[%r34+568], %f354;
	ld.global.nc.f32 	%f355, [%rd9+1700];
	st.shared.f32 	[%r34+572], %f355;
	ld.global.nc.f32 	%f356, [%rd9+1728];
	st.shared.f32 	[%r34+576], %f356;
	ld.global.nc.f32 	%f357, [%rd9+1732];
	st.shared.f32 	[%r34+580], %f357;
	ld.global.nc.f32 	%f358, [%rd9+1736];
	st.shared.f32 	[%r34+584], %f358;
	ld.global.nc.f32 	%f359, [%rd9+1764];
	st.shared.f32 	[%r34+588], %f359;
	ld.global.nc.f32 	%f360, [%rd9+1768];
	st.shared.f32 	[%r34+592], %f360;
	ld.global.nc.f32 	%f361, [%rd9+1772];
	st.shared.f32 	[%r34+596], %f361;
	ld.global.nc.f32 	%f362, [%rd9+1800];
	st.shared.f32 	[%r34+600], %f362;
	ld.global.nc.f32 	%f363, [%rd9+1804];
	st.shared.f32 	[%r34+604], %f363;
	ld.global.nc.f32 	%f364, [%rd9+1808];
	st.shared.f32 	[%r34+608], %f364;
	ld.global.nc.f32 	%f365, [%rd9+1836];
	st.shared.f32 	[%r34+612], %f365;
	ld.global.nc.f32 	%f366, [%rd9+1840];
	st.shared.f32 	[%r34+616], %f366;
	ld.global.nc.f32 	%f367, [%rd9+1844];
	st.shared.f32 	[%r34+620], %f367;
	ld.global.nc.f32 	%f368, [%rd9+1872];
	st.shared.f32 	[%r34+624], %f368;
	ld.global.nc.f32 	%f369, [%rd9+1876];
	st.shared.f32 	[%r34+628], %f369;
	ld.global.nc.f32 	%f370, [%rd9+1880];
	st.shared.f32 	[%r34+632], %f370;
	ld.global.nc.f32 	%f371, [%rd9+1908];
	st.shared.f32 	[%r34+636], %f371;
	ld.global.nc.f32 	%f372, [%rd9+1912];
	st.shared.f32 	[%r34+640], %f372;
	ld.global.nc.f32 	%f373, [%rd9+1916];
	st.shared.f32 	[%r34+644], %f373;
	ld.global.nc.f32 	%f374, [%rd9+1944];
	st.shared.f32 	[%r34+648], %f374;
	ld.global.nc.f32 	%f375, [%rd9+1948];
	st.shared.f32 	[%r34+652], %f375;
	ld.global.nc.f32 	%f376, [%rd9+1952];
	st.shared.f32 	[%r34+656], %f376;
	ld.global.nc.f32 	%f377, [%rd9+1980];
	st.shared.f32 	[%r34+660], %f377;
	ld.global.nc.f32 	%f378, [%rd9+1984];
	st.shared.f32 	[%r34+664], %f378;
	ld.global.nc.f32 	%f379, [%rd9+1988];
	st.shared.f32 	[%r34+668], %f379;
	ld.global.nc.f32 	%f380, [%rd9+2016];
	st.shared.f32 	[%r34+672], %f380;
	ld.global.nc.f32 	%f381, [%rd9+2020];
	st.shared.f32 	[%r34+676], %f381;
	ld.global.nc.f32 	%f382, [%rd9+2024];
	st.shared.f32 	[%r34+680], %f382;
	ld.global.nc.f32 	%f383, [%rd9+2052];
	st.shared.f32 	[%r34+684], %f383;
	ld.global.nc.f32 	%f384, [%rd9+2056];
	st.shared.f32 	[%r34+688], %f384;
	ld.global.nc.f32 	%f385, [%rd9+2060];
	st.shared.f32 	[%r34+692], %f385;
	ld.global.nc.f32 	%f386, [%rd9+2088];
	st.shared.f32 	[%r34+696], %f386;
	ld.global.nc.f32 	%f387, [%rd9+2092];
	st.shared.f32 	[%r34+700], %f387;
	ld.global.nc.f32 	%f388, [%rd9+2096];
	st.shared.f32 	[%r34+704], %f388;
	ld.global.nc.f32 	%f389, [%rd9+2124];
	st.shared.f32 	[%r34+708], %f389;
	ld.global.nc.f32 	%f390, [%rd9+2128];
	st.shared.f32 	[%r34+712], %f390;
	ld.global.nc.f32 	%f391, [%rd9+2132];
	st.shared.f32 	[%r34+716], %f391;
	ld.global.nc.f32 	%f392, [%rd9+2160];
	st.shared.f32 	[%r34+720], %f392;
	ld.global.nc.f32 	%f393, [%rd9+2164];
	st.shared.f32 	[%r34+724], %f393;
	ld.global.nc.f32 	%f394, [%rd9+2168];
	st.shared.f32 	[%r34+728], %f394;
	ld.global.nc.f32 	%f395, [%rd9+2196];
	st.shared.f32 	[%r34+732], %f395;
	ld.global.nc.f32 	%f396, [%rd9+2200];
	st.shared.f32 	[%r34+736], %f396;
	ld.global.nc.f32 	%f397, [%rd9+2204];
	st.shared.f32 	[%r34+740], %f397;
	ld.global.nc.f32 	%f398, [%rd9+2232];
	st.shared.f32 	[%r34+744], %f398;
	ld.global.nc.f32 	%f399, [%rd9+2236];
	st.shared.f32 	[%r34+748], %f399;
	ld.global.nc.f32 	%f400, [%rd9+2240];
	st.shared.f32 	[%r34+752], %f400;
	ld.global.nc.f32 	%f401, [%rd9+2268];
	st.shared.f32 	[%r34+756], %f401;
	ld.global.nc.f32 	%f402, [%rd9+2272];
	st.shared.f32 	[%r34+760], %f402;
	ld.global.nc.f32 	%f403, [%rd9+2276];
	st.shared.f32 	[%r34+764], %f403;
	bar.sync 	0;
	mov.b32 	%r42, 36;
$L__BB16_114:
	mov.u32 	%r35, _ZZ14conv_32_32_7_7E15pad_temp_shared;
	add.s32 	%r36, %r35, %r42;
	ld.shared.f32 	%f404, [%r36+-36];
	ld.shared.f32 	%f405, [%r36+-32];
	ld.shared.f32 	%f406, [%r36+-28];
	ld.shared.f32 	%f407, [%r36+-24];
	ld.shared.f32 	%f408, [%r36+-20];
	ld.shared.f32 	%f409, [%r36+-16];
	ld.shared.f32 	%f410, [%r36+-12];
	ld.shared.f32 	%f411, [%r36];
	ld.shared.f32 	%f412, [%r36+4];
	ld.shared.f32 	%f413, [%r36+8];
	ld.shared.f32 	%f414, [%r36+12];
	ld.shared.f32 	%f415, [%r36+16];
	ld.shared.f32 	%f416, [%r36+20];
	ld.shared.f32 	%f417, [%r36+24];
	ld.shared.f32 	%f418, [%r41+-1556];
	ld.shared.f32 	%f419, [%r41+-20];
	ld.shared.f32 	%f420, [%r41+-1544];
	ld.shared.f32 	%f421, [%r41+-8];
	fma.rn.f32 	%f422, %f404, %f418, %f587;
	fma.rn.f32 	%f423, %f404, %f419, %f580;
	fma.rn.f32 	%f424, %f405, %f418, %f586;
	fma.rn.f32 	%f425, %f405, %f419, %f579;
	fma.rn.f32 	%f426, %f406, %f418, %f585;
	fma.rn.f32 	%f427, %f406, %f419, %f578;
	fma.rn.f32 	%f428, %f407, %f418, %f584;
	fma.rn.f32 	%f429, %f407, %f419, %f577;
	fma.rn.f32 	%f430, %f408, %f418, %f583;
	fma.rn.f32 	%f431, %f408, %f419, %f576;
	fma.rn.f32 	%f432, %f409, %f418, %f582;
	fma.rn.f32 	%f433, %f409, %f419, %f575;
	fma.rn.f32 	%f434, %f410, %f418, %f581;
	fma.rn.f32 	%f435, %f410, %f419, %f574;
	fma.rn.f32 	%f436, %f411, %f420, %f422;
	fma.rn.f32 	%f437, %f411, %f421, %f423;
	fma.rn.f32 	%f438, %f412, %f420, %f424;
	fma.rn.f32 	%f439, %f412, %f421, %f425;
	fma.rn.f32 	%f440, %f413, %f420, %f426;
	fma.rn.f32 	%f441, %f413, %f421, %f427;
	fma.rn.f32 	%f442, %f414, %f420, %f428;
	fma.rn.f32 	%f443, %f414, %f421, %f429;
	fma.rn.f32 	%f444, %f415, %f420, %f430;
	fma.rn.f32 	%f445, %f415, %f421, %f431;
	fma.rn.f32 	%f446, %f416, %f420, %f432;
	fma.rn.f32 	%f447, %f416, %f421, %f433;
	fma.rn.f32 	%f448, %f417, %f420, %f434;
	fma.rn.f32 	%f449, %f417, %f421, %f435;
	ld.shared.f32 	%f450, [%r36+-8];
	ld.shared.f32 	%f451, [%r36+28];
	ld.shared.f32 	%f452, [%r41+-1552];
	ld.shared.f32 	%f453, [%r41+-16];
	ld.shared.f32 	%f454, [%r41+-1540];
	ld.shared.f32 	%f455, [%r41+-4];
	fma.rn.f32 	%f456, %f405, %f452, %f436;
	fma.rn.f32 	%f457, %f405, %f453, %f437;
	fma.rn.f32 	%f458, %f406, %f452, %f438;
	fma.rn.f32 	%f459, %f406, %f453, %f439;
	fma.rn.f32 	%f460, %f407, %f452, %f440;
	fma.rn.f32 	%f461, %f407, %f453, %f441;
	fma.rn.f32 	%f462, %f408, %f452, %f442;
	fma.rn.f32 	%f463, %f408, %f453, %f443;
	fma.rn.f32 	%f464, %f409, %f452, %f444;
	fma.rn.f32 	%f465, %f409, %f453, %f445;
	fma.rn.f32 	%f466, %f410, %f452, %f446;
	fma.rn.f32 	%f467, %f410, %f453, %f447;
	fma.rn.f32 	%f468, %f450, %f452, %f448;
	fma.rn.f32 	%f469, %f450, %f453, %f449;
	fma.rn.f32 	%f470, %f412, %f454, %f456;
	fma.rn.f32 	%f471, %f412, %f455, %f457;
	fma.rn.f32 	%f472, %f413, %f454, %f458;
	fma.rn.f32 	%f473, %f413, %f455, %f459;
	fma.rn.f32 	%f474, %f414, %f454, %f460;
	fma.rn.f32 	%f475, %f414, %f455, %f461;
	fma.rn.f32 	%f476, %f415, %f454, %f462;
	fma.rn.f32 	%f477, %f415, %f455, %f463;
	fma.rn.f32 	%f478, %f416, %f454, %f464;
	fma.rn.f32 	%f479, %f416, %f455, %f465;
	fma.rn.f32 	%f480, %f417, %f454, %f466;
	fma.rn.f32 	%f481, %f417, %f455, %f467;
	fma.rn.f32 	%f482, %f451, %f454, %f468;
	fma.rn.f32 	%f483, %f451, %f455, %f469;
	ld.shared.f32 	%f484, [%r36+-4];
	ld.shared.f32 	%f485, [%r36+32];
	ld.shared.f32 	%f486, [%r41+-1548];
	ld.shared.f32 	%f487, [%r41+-12];
	ld.shared.f32 	%f488, [%r41+-1536];
	ld.shared.f32 	%f489, [%r41];
	fma.rn.f32 	%f490, %f406, %f486, %f470;
	fma.rn.f32 	%f491, %f406, %f487, %f471;
	fma.rn.f32 	%f492, %f407, %f486, %f472;
	fma.rn.f32 	%f493, %f407, %f487, %f473;
	fma.rn.f32 	%f494, %f408, %f486, %f474;
	fma.rn.f32 	%f495, %f408, %f487, %f475;
	fma.rn.f32 	%f496, %f409, %f486, %f476;
	fma.rn.f32 	%f497, %f409, %f487, %f477;
	fma.rn.f32 	%f498, %f410, %f486, %f478;
	fma.rn.f32 	%f499, %f410, %f487, %f479;
	fma.rn.f32 	%f500, %f450, %f486, %f480;
	fma.rn.f32 	%f501, %f450, %f487, %f481;
	fma.rn.f32 	%f502, %f484, %f486, %f482;
	fma.rn.f32 	%f503, %f484, %f487, %f483;
	fma.rn.f32 	%f587, %f413, %f488, %f490;
	fma.rn.f32 	%f580, %f413, %f489, %f491;
	fma.rn.f32 	%f586, %f414, %f488, %f492;
	fma.rn.f32 	%f579, %f414, %f489, %f493;
	fma.rn.f32 	%f585, %f415, %f488, %f494;
	fma.rn.f32 	%f578, %f415, %f489, %f495;
	fma.rn.f32 	%f584, %f416, %f488, %f496;
	fma.rn.f32 	%f577, %f416, %f489, %f497;
	fma.rn.f32 	%f583, %f417, %f488, %f498;
	fma.rn.f32 	%f576, %f417, %f489, %f499;
	fma.rn.f32 	%f582, %f451, %f488, %f500;
	fma.rn.f32 	%f575, %f451, %f489, %f501;
	fma.rn.f32 	%f581, %f485, %f488, %f502;
	fma.rn.f32 	%f574, %f485, %f489, %f503;
	add.s32 	%r42, %r42, 72;
	add.s32 	%r41, %r41, 24;
	setp.ne.s32 	%p60, %r42, 1188;
	@%p60 bra 	$L__BB16_114;
	add.s32 	%r40, %r40, 1;
	setp.ne.s32 	%p61, %r40, 3;
	@%p61 bra 	$L__BB16_1;
	cvta.to.global.u64 	%rd10, %rd4;
	mul.lo.s32 	%r37, %r1, 49;
	mad.lo.s32 	%r38, %r4, 392, %r37;
	mad.lo.s32 	%r39, %r3, 7, %r38;
	mul.wide.u32 	%rd11, %r39, 4;
	add.s64 	%rd12, %rd10, %rd11;
	st.global.f32 	[%rd12], %f587;
	st.global.f32 	[%rd12+784], %f580;
	st.global.f32 	[%rd12+4], %f586;
	st.global.f32 	[%rd12+788], %f579;
	st.global.f32 	[%rd12+8], %f585;
	st.global.f32 	[%rd12+792], %f578;
	st.global.f32 	[%rd12+12], %f584;
	st.global.f32 	[%rd12+796], %f577;
	st.global.f32 	[%rd12+16], %f583;
	st.global.f32 	[%rd12+800], %f576;
	st.global.f32 	[%rd12+20], %f582;
	st.global.f32 	[%rd12+804], %f575;
	st.global.f32 	[%rd12+24], %f581;
	st.global.f32 	[%rd12+808], %f574;
	ret;

}


// ===== COMPILED SASS (sm_100) =====

	.target	sm_100

	.elftype	@"ET_EXEC"


//--------------------- .note.nv.tkinfo           --------------------------
	.section	.note.nv.tkinfo,"",@"SHT_NOTE"
	.sectionflags	@"SHF_NOTE_NV_TKINFO"
	.tkinfo
        /*0018*/ 	.word	0x00000002
        /*0030*/ 	.string	""
        /*0030*/ 	.string	"ptxas"
        /*0030*/ 	.string	"Cuda compilation tools, release 13.0, V13.0.88"
        /*0030*/ 	.string	"Build cuda_13.0.r13.0/compiler.36424714_0"
        /*0030*/ 	.string	"-arch sm_100 -m 64 "



//--------------------- .note.nv.cuinfo           --------------------------
	.section	.note.nv.cuinfo,"",@"SHT_NOTE"
	.sectionflags	@"SHF_NOTE_NV_CUINFO"
        /*0018*/ 	.short	0x0002
        /*001a*/ 	.short	0x0064
        /*001c*/ 	.short	0x0082
	.zero		2


//--------------------- .nv.info                  --------------------------
	.section	.nv.info,"",@"SHT_CUDA_INFO"
	.align	4


	//----- nvinfo : EIATTR_REGCOUNT
	.align		4
        /*0000*/ 	.byte	0x04, 0x2f
        /*0002*/ 	.short	(.L_1 - .L_0)
	.align		4
.L_0:
        /*0004*/ 	.word	index@(conv_64_32_56_56)
        /*0008*/ 	.word	0x0000007e


	//----- nvinfo : EIATTR_FRAME_SIZE
	.align		4
.L_1:
        /*000c*/ 	.byte	0x04, 0x11
        /*000e*/ 	.short	(.L_3 - .L_2)
	.align		4
.L_2:
        /*0010*/ 	.word	index@(conv_64_32_56_56)
        /*0014*/ 	.word	0x00000000


	//----- nvinfo : EIATTR_REGCOUNT
	.align		4
.L_3:
        /*0018*/ 	.byte	0x04, 0x2f
        /*001a*/ 	.short	(.L_5 - .L_4)
	.align		4
.L_4:
        /*001c*/ 	.word	index@(conv_32_32_56_56)
        /*0020*/ 	.word	0x000000a2


	//----- nvinfo : EIATTR_FRAME_SIZE
	.align		4
.L_5:
        /*0024*/ 	.byte	0x04, 0x11
        /*0026*/ 	.short	(.L_7 - .L_6)
	.align		4
.L_6:
        /*0028*/ 	.word	index@(conv_32_32_56_56)
        /*002c*/ 	.word	0x00000000


	//----- nvinfo : EIATTR_REGCOUNT
	.align		4
.L_7:
        /*0030*/ 	.byte	0x04, 0x2f
        /*0032*/ 	.short	(.L_9 - .L_8)
	.align		4
.L_8:
        /*0034*/ 	.word	index@(conv_96_64_28_28)
        /*0038*/ 	.word	0x00000050


	//----- nvinfo : EIATTR_FRAME_SIZE
	.align		4
.L_9:
        /*003c*/ 	.byte	0x04, 0x11
        /*003e*/ 	.short	(.L_11 - .L_10)
	.align		4
.L_10:
        /*0040*/ 	.word	index@(conv_96_64_28_28)
        /*0044*/ 	.word	0x00000000


	//----- nvinfo : EIATTR_REGCOUNT
	.align		4
.L_11:
        /*0048*/ 	.byte	0x04, 0x2f
        /*004a*/ 	.short	(.L_13 - .L_12)
	.align		4
.L_12:
        /*004c*/ 	.word	index@(conv_128_96_14_14)
        /*0050*/ 	.word	0x00000030


	//----- nvinfo : EIATTR_FRAME_SIZE
	.align		4
.L_13:
        /*0054*/ 	.byte	0x04, 0x11
        /*0056*/ 	.short	(.L_15 - .L_14)
	.align		4
.L_14:
        /*0058*/ 	.word	index@(conv_128_96_14_14)
        /*005c*/ 	.word	0x00000000


	//----- nvinfo : EIATTR_REGCOUNT
	.align		4
.L_15:
        /*0060*/ 	.byte	0x04, 0x2f
        /*0062*/ 	.short	(.L_17 - .L_16)
	.align		4
.L_16:
        /*0064*/ 	.word	index@(conv_192_160_7_7)
        /*0068*/ 	.word	0x00000082


	//----- nvinfo : EIATTR_FRAME_SIZE
	.align		4
.L_17:
        /*006c*/ 	.byte	0x04, 0x11
        /*006e*/ 	.short	(.L_19 - .L_18)
	.align		4
.L_18:
        /*0070*/ 	.word	index@(conv_192_160_7_7)
        /*0074*/ 	.word	0x00000000


	//----- nvinfo : EIATTR_REGCOUNT
	.align		4
.L_19:
        /*0078*/ 	.byte	0x04, 0x2f
        /*007a*/ 	.short	(.L_21 - .L_20)
	.align		4
.L_20:
        /*007c*/ 	.word	index@(conv_64_32_224_224)
        /*0080*/ 	.word	0x000000ff


	//----- nvinfo : EIATTR_FRAME_SIZE
	.align		4
.L_21:
        /*0084*/ 	.byte	0x04, 0x11
        /*0086*/ 	.short	(.L_23 - .L_22)
	.align		4
.L_22:
        /*0088*/ 	.word	index@(conv_64_32_224_224)
        /*008c*/ 	.word	0x00000078


	//----- nvinfo : EIATTR_REGCOUNT
	.align		4
.L_23:
        /*0090*/ 	.byte	0x04, 0x2f
        /*0092*/ 	.short	(.L_25 - .L_24)
	.align		4
.L_24:
        /*0094*/ 	.word	index@(conv_64_32_112_112)
        /*0098*/ 	.word	0x000000ff


	//----- nvinfo : EIATTR_FRAME_SIZE
	.align		4
.L_25:
        /*009c*/ 	.byte	0x04, 0x11
        /*009e*/ 	.short	(.L_27 - .L_26)
	.align		4
.L_26:
        /*00a0*/ 	.word	index@(conv_64_32_112_112)
        /*00a4*/ 	.word	0x00000000


	//----- nvinfo : EIATTR_REGCOUNT
	.align		4
.L_27:
        /*00a8*/ 	.byte	0x04, 0x2f
        /*00aa*/ 	.short	(.L_29 - .L_28)
	.align		4
.L_28:
        /*00ac*/ 	.word	index@(conv_64_64_112_112)
        /*00b0*/ 	.word	0x000000fe


	//----- nvinfo : EIATTR_FRAME_SIZE
	.align		4
.L_29:
        /*00b4*/ 	.byte	0x04, 0x11
        /*00b6*/ 	.short	(.L_31 - .L_30)
	.align		4
.L_30:
        /*00b8*/ 	.word	index@(conv_64_64_112_112)
        /*00bc*/ 	.word	0x00000000


	//----- nvinfo : EIATTR_REGCOUNT
	.align		4
.L_31:
        /*00c0*/ 	.byte	0x04, 0x2f
        /*00c2*/ 	.short	(.L_33 - .L_32)
	.align		4
.L_32:
        /*00c4*/ 	.word	index@(conv_128_64_56_56)
        /*00c8*/ 	.word	0x00000060


	//----- nvinfo : EIATTR_FRAME_SIZE
	.align		4
.L_33:
        /*00cc*/ 	.byte	0x04, 0x11
        /*00ce*/ 	.short	(.L_35 - .L_34)
	.align		4
.L_34:
        /*00d0*/ 	.word	index@(conv_128_64_56_56)
        /*00d4*/ 	.word	0x00000000


	//----- nvinfo : EIATTR_REGCOUNT
	.align		4
.L_35:
        /*00d8*/ 	.byte	0x04, 0x2f
        /*00da*/ 	.short	(.L_37 - .L_36)
	.align		4
.L_36:
        /*00dc*/ 	.word	index@(conv_128_128_56_56)
        /*00e0*/ 	.word	0x0000003d


	//----- nvinfo : EIATTR_FRAME_SIZE
	.align		4
.L_37:
        /*00e4*/ 	.byte	0x04, 0x11
        /*00e6*/ 	.short	(.L_39 - .L_38)
	.align		4
.L_38:
        /*00e8*/ 	.word	index@(conv_128_128_56_56)
        /*00ec*/ 	.word	0x00000000


	//----- nvinfo : EIATTR_REGCOUNT
	.align		4
.L_39:
        /*00f0*/ 	.byte	0x04, 0x2f
        /*00f2*/ 	.short	(.L_41 - .L_40)
	.align		4
.L_40:
        /*00f4*/ 	.word	index@(conv_128_128_28_28)
        /*00f8*/ 	.word	0x00000068


	//----- nvinfo : EIATTR_FRAME_SIZE
	.align		4
.L_41:
        /*00fc*/ 	.byte	0x04, 0x11
        /*00fe*/ 	.short	(.L_43 - .L_42)
	.align		4
.L_42:
        /*0100*/ 	.word	index@(conv_128_128_28_28)
        /*0104*/ 	.word	0x00000000


	//----- nvinfo : EIATTR_REGCOUNT
	.align		4
.L_43:
        /*0108*/ 	.byte	0x04, 0x2f
        /*010a*/ 	.short	(.L_45 - .L_44)
	.align		4
.L_44:
        /*010c*/ 	.word	index@(conv_196_160_28_28)
        /*0110*/ 	.word	0x00000040


	//----- nvinfo : EIATTR_FRAME_SIZE
	.align		4
.L_45:
        /*0114*/ 	.byte	0x04, 0x11
        /*0116*/ 	.short	(.L_47 - .L_46)
	.align		4
.L_46:
        /*0118*/ 	.word	index@(conv_196_160_28_28)
        /*011c*/ 	.word	0x00000000


	//----- nvinfo : EIATTR_REGCOUNT
	.align		4
.L_47:
        /*0120*/ 	.byte	0x04, 0x2f
        /*0122*/ 	.short	(.L_49 - .L_48)
	.align		4
.L_48:
        /*0124*/ 	.word	index@(conv_196_160_14_14)
        /*0128*/ 	.word	0x00000030


	//----- nvinfo : EIATTR_FRAME_SIZE
	.align		4
.L_49:
        /*012c*/ 	.byte	0x04, 0x11
        /*012e*/ 	.short	(.L_51 - .L_50)
	.align		4
.L_50:
        /*0130*/ 	.word	index@(conv_196_160_14_14)
        /*0134*/ 	.word	0x00000000


	//----- nvinfo : EIATTR_REGCOUNT
	.align		4
.L_51:
        /*0138*/ 	.byte	0x04, 0x2f
        /*013a*/ 	.short	(.L_53 - .L_52)
	.align		4
.L_52:
        /*013c*/ 	.word	index@(conv_256_256_7_7)
        /*0140*/ 	.word	0x000000cb


	//----- nvinfo : EIATTR_FRAME_SIZE
	.align		4
.L_53:
        /*0144*/ 	.byte	0x04, 0x11
        /*0146*/ 	.short	(.L_55 - .L_54)
	.align		4
.L_54:
        /*0148*/ 	.word	index@(conv_256_256_7_7)
        /*014c*/ 	.word	0x00000000


	//----- nvinfo : EIATTR_REGCOUNT
	.align		4
.L_55:
        /*0150*/ 	.byte	0x04, 0x2f
        /*0152*/ 	.short	(.L_57 - .L_56)
	.align		4
.L_56:
        /*0154*/ 	.word	index@(conv_32_32_28_28)
        /*0158*/ 	.word	0x00000080


	//----- nvinfo : EIATTR_FRAME_SIZE
	.align		4
.L_57:
        /*015c*/ 	.byte	0x04, 0x11
        /*015e*/ 	.short	(.L_59 - .L_58)
	.align		4
.L_58:
        /*0160*/ 	.word	index@(conv_32_32_28_28)
        /*0164*/ 	.word	0x00000000


	//----- nvinfo : EIATTR_REGCOUNT
	.align		4
.L_59:
        /*0168*/ 	.byte	0x04, 0x2f
        /*016a*/ 	.short	(.L_61 - .L_60)
	.align		4
.L_60:
        /*016c*/ 	.word	index@(conv_32_32_14_14)
        /*0170*/ 	.word	0x00000020


	//----- nvinfo : EIATTR_FRAME_SIZE
	.align		4
.L_61:
        /*0174*/ 	.byte	0x04, 0x11
        /*0176*/ 	.short	(.L_63 - .L_62)
	.align		4
.L_62:
        /*0178*/ 	.word	index@(conv_32_32_14_14)
        /*017c*/ 	.word	0x00000000


	//----- nvinfo : EIATTR_REGCOUNT
	.align		4
.L_63:
        /*0180*/ 	.byte	0x04, 0x2f
        /*0182*/ 	.short	(.L_65 - .L_64)
	.align		4
.L_64:
        /*0184*/ 	.word	index@(conv_32_32_7_7)
        /*0188*/ 	.word	0x00000028


	//----- nvinfo : EIATTR_FRAME_SIZE
	.align		4
.L_65:
        /*018c*/ 	.byte	0x04, 0x11
        /*018e*/ 	.short	(.L_67 - .L_66)
	.align		4
.L_66:
        /*0190*/ 	.word	index@(conv_32_32_7_7)
        /*0194*/ 	.word	0x00000000


	//----- nvinfo : EIATTR_MIN_STACK_SIZE
	.align		4
.L_67:
        /*0198*/ 	.byte	0x04, 0x12
        /*019a*/ 	.short	(.L_69 - .L_68)
	.align		4
.L_68:
        /*019c*/ 	.word	index@(conv_32_32_7_7)
        /*01a0*/ 	.word	0x00000000


	//----- nvinfo : EIATTR_MIN_STACK_SIZE
	.align		4
.L_69:
        /*01a4*/ 	.byte	0x04, 0x12
        /*01a6*/ 	.short	(.L_71 - .L_70)
	.align		4
.L_70:
        /*01a8*/ 	.word	index@(conv_32_32_14_14)
        /*01ac*/ 	.word	0x00000000


	//----- nvinfo : EIATTR_MIN_STACK_SIZE
	.align		4
.L_71:
        /*01b0*/ 	.byte	0x04, 0x12
        /*01b2*/ 	.short	(.L_73 - .L_72)
	.align		4
.L_72:
        /*01b4*/ 	.word	index@(conv_32_32_28_28)
        /*01b8*/ 	.word	0x00000000


	//----- nvinfo : EIATTR_MIN_STACK_SIZE
	.align		4
.L_73:
        /*01bc*/ 	.byte	0x04, 0x12
        /*01be*/ 	.short	(.L_75 - .L_74)
	.align		4
.L_74:
        /*01c0*/ 	.word	index@(conv_256_256_7_7)
        /*01c4*/ 	.word	0x00000000


	//----- nvinfo : EIATTR_MIN_STACK_SIZE
	.align		4
.L_75:
        /*01c8*/ 	.byte	0x04, 0x12
        /*01ca*/ 	.short	(.L_77 - .L_76)
	.align		4
.L_76:
        /*01cc*/ 	.word	index@(conv_196_160_14_14)
        /*01d0*/ 	.word	0x00000000


	//----- nvinfo : EIATTR_MIN_STACK_SIZE
	.align		4
.L_77:
        /*01d4*/ 	.byte	0x04, 0x12
        /*01d6*/ 	.short	(.L_79 - .L_78)
	.align		4
.L_78:
        /*01d8*/ 	.word	index@(conv_196_160_28_28)
        /*01dc*/ 	.word	0x00000000


	//----- nvinfo : EIATTR_MIN_STACK_SIZE
	.align		4
.L_79:
        /*01e0*/ 	.byte	0x04, 0x12
        /*01e2*/ 	.short	(.L_81 - .L_80)
	.align		4
.L_80:
        /*01e4*/ 	.word	index@(conv_128_128_28_28)
        /*01e8*/ 	.word	0x00000000


	//----- nvinfo : EIATTR_MIN_STACK_SIZE
	.align		4
.L_81:
        /*01ec*/ 	.byte	0x04, 0x12
        /*01ee*/ 	.short	(.L_83 - .L_82)
	.align		4
.L_82:
        /*01f0*/ 	.word	index@(conv_128_128_56_56)
        /*01f4*/ 	.word	0x00000000


	//----- nvinfo : EIATTR_MIN_STACK_SIZE
	.align		4
.L_83:
        /*01f8*/ 	.byte	0x04, 0x12
        /*01fa*/ 	.short	(.L_85 - .L_84)
	.align		4
.L_84:
        /*01fc*/ 	.word	index@(conv_128_64_56_56)
        /*0200*/ 	.word	0x00000000


	//----- nvinfo : EIATTR_MIN_STACK_SIZE
	.align		4
.L_85:
        /*0204*/ 	.byte	0x04, 0x12
        /*0206*/ 	.short	(.L_87 - .L_86)
	.align		4
.L_86:
        /*0208*/ 	.word	index@(conv_64_64_112_112)
        /*020c*/ 	.word	0x00000000


	//----- nvinfo : EIATTR_MIN_STACK_SIZE
	.align		4
.L_87:
        /*0210*/ 	.byte	0x04, 0x12
        /*0212*/ 	.short	(.L_89 - .L_88)
	.align		4
.L_88:
        /*0214*/ 	.word	index@(conv_64_32_112_112)
        /*0218*/ 	.word	0x00000000


	//----- nvinfo : EIATTR_MIN_STACK_SIZE
	.align		4
.L_89:
        /*021c*/ 	.byte	0x04, 0x12
        /*021e*/ 	.short	(.L_91 - .L_90)
	.align		4
.L_90:
        /*0220*/ 	.word	index@(conv_64_32_224_224)
        /*0224*/ 	.word	0x00000078


	//----- nvinfo : EIATTR_MIN_STACK_SIZE
	.align		4
.L_91:
        /*0228*/ 	.byte	0x04, 0x12
        /*022a*/ 	.short	(.L_93 - .L_92)
	.align		4
.L_92:
        /*022c*/ 	.word	index@(conv_192_160_7_7)
        /*0230*/ 	.word	0x00000000


	//----- nvinfo : EIATTR_MIN_STACK_SIZE
	.align		4
.L_93:
        /*0234*/ 	.byte	0x04, 0x12
        /*0236*/ 	.short	(.L_95 - .L_94)
	.align		4
.L_94:
        /*0238*/ 	.word	index@(conv_128_96_14_14)
        /*023c*/ 	.word	0x00000000


	//----- nvinfo : EIATTR_MIN_STACK_SIZE
	.align		4
.L_95:
        /*0240*/ 	.byte	0x04, 0x12
        /*0242*/ 	.short	(.L_97 - .L_96)
	.align		4
.L_96:
        /*0244*/ 	.word	index@(conv_96_64_28_28)
        /*0248*/ 	.word	0x00000000


	//----- nvinfo : EIATTR_MIN_STACK_SIZE
	.align		4
.L_97:
        /*024c*/ 	.byte	0x04, 0x12
        /*024e*/ 	.short	(.L_99 - .L_98)
	.align		4
.L_98:
        /*0250*/ 	.word	index@(conv_32_32_56_56)
        /*0254*/ 	.word	0x00000000


	//----- nvinfo : EIATTR_MIN_STACK_SIZE
	.align		4
.L_99:
        /*0258*/ 	.byte	0x04, 0x12
        /*025a*/ 	.short	(.L_101 - .L_100)
	.align		4
.L_100:
        /*025c*/ 	.word	index@(conv_64_32_56_56)
        /*0260*/ 	.word	0x00000000
.L_101:


//--------------------- .nv.compat                --------------------------
	.section	.nv.compat,"",@"SHT_CUDA_COMPAT_INFO"
	.align	4
        /*0000*/ 	.byte	0x02, 0x09, 0x00, 0x00, 0x02, 0x02, 0x01, 0x00, 0x02, 0x05, 0x05, 0x00, 0x03, 0x07, 0x01, 0x01
        /*0010*/ 	.byte	0x02, 0x03, 0x00, 0x00, 0x02, 0x06, 0x01, 0x00, 0x04, 0x0b, 0x08, 0x00, 0x09, 0x00, 0x00, 0x00
        /*0020*/ 	.byte	0x00, 0x00, 0x00, 0x00


//--------------------- .nv.info.conv_32_32_7_7   --------------------------
	.section	.nv.info.conv_32_32_7_7,"",@"SHT_CUDA_INFO"
	.sectionflags	@""
	.align	4


	//----- nvinfo : EIATTR_CUDA_API_VERSION
	.align		4
        /*0000*/ 	.byte	0x04, 0x37
        /*0002*/ 	.short	(.L_103 - .L_102)
.L_102:
        /*0004*/ 	.word	0x00000082


	//----- nvinfo : EIATTR_KPARAM_INFO
	.align		4
.L_103:
        /*0008*/ 	.byte	0x04, 0x17
        /*000a*/ 	.short	(.L_105 - .L_104)
.L_104:
        /*000c*/ 	.word	0x00000000
        /*0010*/ 	.short	0x0002
        /*0012*/ 	.short	0x0010
        /*0014*/ 	.byte	0x00, 0xf5, 0x21, 0x00


	//----- nvinfo : EIATTR_KPARAM_INFO
	.align		4
.L_105:
        /*0018*/ 	.byte	0x04, 0x17
        /*001a*/ 	.short	(.L_107 - .L_106)
.L_106:
        /*001c*/ 	.word	0x00000000
        /*0020*/ 	.short	0x0001
        /*0022*/ 	.short	0x0008
        /*0024*/ 	.byte	0x00, 0xf5, 0x21, 0x00


	//----- nvinfo : EIATTR_KPARAM_INFO
	.align		4
.L_107:
        /*0028*/ 	.byte	0x04, 0x17
        /*002a*/ 	.short	(.L_109 - .L_108)
.L_108:
        /*002c*/ 	.word	0x00000000
        /*0030*/ 	.short	0x0000
        /*0032*/ 	.short	0x0000
        /*0034*/ 	.byte	0x00, 0xf5, 0x21, 0x00


	//----- nvinfo : EIATTR_SPARSE_MMA_MASK
	.align		4
.L_109:
        /*0038*/ 	.byte	0x03, 0x50
        /*003a*/ 	.short	0x0000


	//----- nvinfo : EIATTR_MAXREG_COUNT
	.align		4
        /*003c*/ 	.byte	0x03, 0x1b
        /*003e*/ 	.short	0x00ff


	//----- nvinfo : EIATTR_NUM_BARRIERS
	.align		4
        /*0040*/ 	.byte	0x02, 0x4c
        /*0042*/ 	.byte	0x01
	.zero		1


	//----- nvinfo : EIATTR_MERCURY_ISA_VERSION
	.align		4
        /*0044*/ 	.byte	0x03, 0x5f
        /*0046*/ 	.short	0x0101


	//----- nvinfo : EIATTR_VRC_CTA_INIT_COUNT
	.align		4
        /*0048*/ 	.byte	0x02, 0x4a
	.zero		1
	.zero		1


	//----- nvinfo : EIATTR_EXIT_INSTR_OFFSETS
	.align		4
        /*004c*/ 	.byte	0x04, 0x1c
        /*004e*/ 	.short	(.L_111 - .L_110)


	//   ....[0]....
.L_110:
        /*0050*/ 	.word	0x00002470


	//----- nvinfo : EIATTR_CBANK_PARAM_SIZE
	.align		4
.L_111:
        /*0054*/ 	.byte	0x03, 0x19
        /*0056*/ 	.short	0x0018


	//----- nvinfo : EIATTR_PARAM_CBANK
	.align		4
        /*0058*/ 	.byte	0x04, 0x0a
        /*005a*/ 	.short	(.L_113 - .L_112)
	.align		4
.L_112:
        /*005c*/ 	.word	index@(.nv.constant0.conv_32_32_7_7)
        /*0060*/ 	.short	0x0380
        /*0062*/ 	.short	0x0018


	//----- nvinfo : EIATTR_SW_WAR
	.align		4
.L_113:
        /*0064*/ 	.byte	0x04, 0x36
        /*0066*/ 	.short	(.L_115 - .L_114)
.L_114:
        /*0068*/ 	.word	0x00000008
.L_115:


//--------------------- .nv.info.conv_32_32_14_14 --------------------------
	.section	.nv.info.conv_32_32_14_14,"",@"SHT_CUDA_INFO"
	.sectionflags	@""
	.align	4


	//----- nvinfo : EIATTR_CUDA_API_VERSION
	.align		4
        /*0000*/ 	.byte	0x04, 0x37
        /*0002*/ 	.short	(.L_117 - .L_116)
.L_116:
        /*0004*/ 	.word	0x00000082


	//----- nvinfo : EIATTR_KPARAM_INFO
	.align		4
.L_117:
        /*0008*/ 	.byte	0x04, 0x17
        /*000a*/ 	.short	(.L_119 - .L_118)
.L_118:
        /*000c*/ 	.word	0x00000000
        /*0010*/ 	.short	0x0002
        /*0012*/ 	.short	0x0010
        /*0014*/ 	.byte	0x00, 0xf5, 0x21, 0x00


	//----- nvinfo : EIATTR_KPARAM_INFO
	.align		4
.L_119:
        /*0018*/ 	.byte	0x04, 0x17
        /*001a*/ 	.short	(.L_121 - .L_120)
.L_120:
        /*001c*/ 	.word	0x00000000
        /*0020*/ 	.short	0x0001
        /*0022*/ 	.short	0x0008
        /*0024*/ 	.byte	0x00, 0xf5, 0x21, 0x00


	//----- nvinfo : EIATTR_KPARAM_INFO
	.align		4
.L_121:
        /*0028*/ 	.byte	0x04, 0x17
        /*002a*/ 	.short	(.L_123 - .L_122)
.L_122:
        /*002c*/ 	.word	0x00000000
        /*0030*/ 	.short	0x0000
        /*0032*/ 	.short	0x0000
        /*0034*/ 	.byte	0x00, 0xf5, 0x21, 0x00


	//----- nvinfo : EIATTR_SPARSE_MMA_MASK
	.align		4
.L_123:
        /*0038*/ 	.byte	0x03, 0x50
        /*003a*/ 	.short	0x0000


	//----- nvinfo : EIATTR_MAXREG_COUNT
	.align		4
        /*003c*/ 	.byte	0x03, 0x1b
        /*003e*/ 	.short	0x00ff


	//----- nvinfo : EIATTR_NUM_BARRIERS
	.align		4
        /*0040*/ 	.byte	0x02, 0x4c
        /*0042*/ 	.byte	0x01
	.zero		1


	//----- nvinfo : EIATTR_MERCURY_ISA_VERSION
	.align		4
        /*0044*/ 	.byte	0x03, 0x5f
        /*0046*/ 	.short	0x0101


	//----- nvinfo : EIATTR_VRC_CTA_INIT_COUNT
	.align		4
        /*0048*/ 	.byte	0x02, 0x4a
	.zero		1
	.zero		1


	//----- nvinfo : EIATTR_EXIT_INSTR_OFFSETS
	.align		4
        /*004c*/ 	.byte	0x04, 0x1c
        /*004e*/ 	.short	(.L_125 - .L_124)


	//   ....[0]....
.L_124:
        /*0050*/ 	.word	0x00000c90


	//----- nvinfo : EIATTR_CRS_STACK_SIZE
	.align		4
.L_125:
        /*0054*/ 	.byte	0x04, 0x1e
        /*0056*/ 	.short	(.L_127 - .L_126)
.L_126:
        /*0058*/ 	.word	0x00000000


	//----- nvinfo : EIATTR_CBANK_PARAM_SIZE
	.align		4
.L_127:
        /*005c*/ 	.byte	0x03, 0x19
        /*005e*/ 	.short	0x0018


	//----- nvinfo : EIATTR_PARAM_CBANK
	.align		4
        /*0060*/ 	.byte	0x04, 0x0a
        /*0062*/ 	.short	(.L_129 - .L_128)
	.align		4
.L_128:
        /*0064*/ 	.word	index@(.nv.constant0.conv_32_32_14_14)
        /*0068*/ 	.short	0x0380
        /*006a*/ 	.short	0x0018


	//----- nvinfo : EIATTR_SW_WAR
	.align		4
.L_129:
        /*006c*/ 	.byte	0x04, 0x36
        /*006e*/ 	.short	(.L_131 - .L_130)
.L_130:
        /*0070*/ 	.word	0x00000008
.L_131:


//--------------------- .nv.info.conv_32_32_28_28 --------------------------
	.section	.nv.info.conv_32_32_28_28,"",@"SHT_CUDA_INFO"
	.sectionflags	@""
	.align	4


	//----- nvinfo : EIATTR_CUDA_API_VERSION
	.align		4
        /*0000*/ 	.byte	0x04, 0x37
        /*0002*/ 	.short	(.L_133 - .L_132)
.L_132:
        /*0004*/ 	.word	0x00000082


	//----- nvinfo : EIATTR_KPARAM_INFO
	.align		4
.L_133:
        /*0008*/ 	.byte	0x04, 0x17
        /*000a*/ 	.short	(.L_135 - .L_134)
.L_134:
        /*000c*/ 	.word	0x00000000
        /*0010*/ 	.short	0x0002
        /*0012*/ 	.short	0x0010
        /*0014*/ 	.byte	0x00, 0xf5, 0x21, 0x00


	//----- nvinfo : EIATTR_KPARAM_INFO
	.align		4
.L_135:
        /*0018*/ 	.byte	0x04, 0x17
        /*001a*/ 	.short	(.L_137 - .L_136)
.L_136:
        /*001c*/ 	.word	0x00000000
        /*0020*/ 	.short	0x0001
        /*0022*/ 	.short	0x0008
        /*0024*/ 	.byte	0x00, 0xf5, 0x21, 0x00


	//----- nvinfo : EIATTR_KPARAM_INFO
	.align		4
.L_137:
        /*0028*/ 	.byte	0x04, 0x17
        /*002a*/ 	.short	(.L_139 - .L_138)
.L_138:
        /*002c*/ 	.word	0x00000000
        /*0030*/ 	.short	0x0000
        /*0032*/ 	.short	0x0000
        /*0034*/ 	.byte	0x00, 0xf5, 0x21, 0x00


	//----- nvinfo : EIATTR_SPARSE_MMA_MASK
	.align		4
.L_139:
        /*0038*/ 	.byte	0x03, 0x50
        /*003a*/ 	.short	0x0000


	//----- nvinfo : EIATTR_MAXREG_COUNT
	.align		4
        /*003c*/ 	.byte	0x03, 0x1b
        /*003e*/ 	.short	0x00ff


	//----- nvinfo : EIATTR_NUM_BARRIERS
	.align		4
        /*0040*/ 	.byte	0x02, 0x4c
        /*0042*/ 	.byte	0x01
	.zero		1


	//----- nvinfo : EIATTR_MERCURY_ISA_VERSION
	.align		4
        /*0044*/ 	.byte	0x03, 0x5f
        /*0046*/ 	.short	0x0101


	//----- nvinfo : EIATTR_VRC_CTA_INIT_COUNT
	.align		4
        /*0048*/ 	.byte	0x02, 0x4a
	.zero		1
	.zero		1


	//----- nvinfo : EIATTR_EXIT_INSTR_OFFSETS
	.align		4
        /*004c*/ 	.byte	0x04, 0x1c
        /*004e*/ 	.short	(.L_141 - .L_140)


	//   ....[0]....
.L_140:
        /*0050*/ 	.word	0x00005c20


	//----- nvinfo : EIATTR_CBANK_PARAM_SIZE
	.align		4
.L_141:
        /*0054*/ 	.byte	0x03, 0x19
        /*0056*/ 	.short	0x0018


	//----- nvinfo : EIATTR_PARAM_CBANK
	.align		4
        /*0058*/ 	.byte	0x04, 0x0a
        /*005a*/ 	.short	(.L_143 - .L_142)
	.align		4
.L_142:
        /*005c*/ 	.word	index@(.nv.constant0.conv_32_32_28_28)
        /*0060*/ 	.short	0x0380
        /*0062*/ 	.short	0x0018


	//----- nvinfo : EIATTR_SW_WAR
	.align		4
.L_143:
        /*0064*/ 	.byte	0x04, 0x36
        /*0066*/ 	.short	(.L_145 - .L_144)
.L_144:
        /*0068*/ 	.word	0x00000008
.L_145:


//--------------------- .nv.info.conv_256_256_7_7 --------------------------
	.section	.nv.info.conv_256_256_7_7,"",@"SHT_CUDA_INFO"
	.sectionflags	@""
	.align	4


	//----- nvinfo : EIATTR_CUDA_API_VERSION
	.align		4
        /*0000*/ 	.byte	0x04, 0x37
        /*0002*/ 	.short	(.L_147 - .L_146)
.L_146:
        /*0004*/ 	.word	0x00000082


	//----- nvinfo : EIATTR_KPARAM_INFO
	.align		4
.L_147:
        /*0008*/ 	.byte	0x04, 0x17
        /*000a*/ 	.short	(.L_149 - .L_148)
.L_148:
        /*000c*/ 	.word	0x00000000
        /*0010*/ 	.short	0x0002
        /*0012*/ 	.short	0x0010
        /*0014*/ 	.byte	0x00, 0xf5, 0x21, 0x00


	//----- nvinfo : EIATTR_KPARAM_INFO
	.align		4
.L_149:
        /*0018*/ 	.byte	0x04, 0x17
        /*001a*/ 	.short	(.L_151 - .L_150)
.L_150:
        /*001c*/ 	.word	0x00000000
        /*0020*/ 	.short	0x0001
        /*0022*/ 	.short	0x0008
        /*0024*/ 	.byte	0x00, 0xf5, 0x21, 0x00


	//----- nvinfo : EIATTR_KPARAM_INFO
	.align		4
.L_151:
        /*0028*/ 	.byte	0x04, 0x17
        /*002a*/ 	.short	(.L_153 - .L_152)
.L_152:
        /*002c*/ 	.word	0x00000000
        /*0030*/ 	.short	0x0000
        /*0032*/ 	.short	0x0000
        /*0034*/ 	.byte	0x00, 0xf5, 0x21, 0x00


	//----- nvinfo : EIATTR_SPARSE_MMA_MASK
	.align		4
.L_153:
        /*0038*/ 	.byte	0x03, 0x50
        /*003a*/ 	.short	0x0000


	//----- nvinfo : EIATTR_MAXREG_COUNT
	.align		4
        /*003c*/ 	.byte	0x03, 0x1b
        /*003e*/ 	.short	0x00ff


	//----- nvinfo : EIATTR_NUM_BARRIERS
	.align		4
        /*0040*/ 	.byte	0x02, 0x4c
        /*0042*/ 	.byte	0x01
	.zero		1


	//----- nvinfo : EIATTR_MERCURY_ISA_VERSION
	.align		4
        /*0044*/ 	.byte	0x03, 0x5f
        /*0046*/ 	.short	0x0101


	//----- nvinfo : EIATTR_VRC_CTA_INIT_COUNT
	.align		4
        /*0048*/ 	.byte	0x02, 0x4a
	.zero		1
	.zero		1


	//----- nvinfo : EIATTR_EXIT_INSTR_OFFSETS
	.align		4
        /*004c*/ 	.byte	0x04, 0x1c
        /*004e*/ 	.short	(.L_155 - .L_154)


	//   ....[0]....
.L_154:
        /*0050*/ 	.word	0x00008bf0


	//----- nvinfo : EIATTR_CRS_STACK_SIZE
	.align		4
.L_155:
        /*0054*/ 	.byte	0x04, 0x1e
        /*0056*/ 	.short	(.L_157 - .L_156)
.L_156:
        /*0058*/ 	.word	0x00000000


	//----- nvinfo : EIATTR_CBANK_PARAM_SIZE
	.align		4
.L_157:
        /*005c*/ 	.byte	0x03, 0x19
        /*005e*/ 	.short	0x0018


	//----- nvinfo : EIATTR_PARAM_CBANK
	.align		4
        /*0060*/ 	.byte	0x04, 0x0a
        /*0062*/ 	.short	(.L_159 - .L_158)
	.align		4
.L_158:
        /*0064*/ 	.word	index@(.nv.constant0.conv_256_256_7_7)
        /*0068*/ 	.short	0x0380
        /*006a*/ 	.short	0x0018


	//----- nvinfo : EIATTR_SW_WAR
	.align		4
.L_159:
        /*006c*/ 	.byte	0x04, 0x36
        /*006e*/ 	.short	(.L_161 - .L_160)
.L_160:
        /*0070*/ 	.word	0x00000008
.L_161:


//--------------------- .nv.info.conv_196_160_14_14 --------------------------
	.section	.nv.info.conv_196_160_14_14,"",@"SHT_CUDA_INFO"
	.sectionflags	@""
	.align	4


	//----- nvinfo : EIATTR_CUDA_API_VERSION
	.align		4
        /*0000*/ 	.byte	0x04, 0x37
        /*0002*/ 	.short	(.L_163 - .L_162)
.L_162:
        /*0004*/ 	.word	0x00000082


	//----- nvinfo : EIATTR_KPARAM_INFO
	.align		4
.L_163:
        /*0008*/ 	.byte	0x04, 0x17
        /*000a*/ 	.short	(.L_165 - .L_164)
.L_164:
        /*000c*/ 	.word	0x00000000
        /*0010*/ 	.short	0x0002
        /*0012*/ 	.short	0x0010
        /*0014*/ 	.byte	0x00, 0xf5, 0x21, 0x00


	//----- nvinfo : EIATTR_KPARAM_INFO
	.align		4
.L_165:
        /*0018*/ 	.byte	0x04, 0x17
        /*001a*/ 	.short	(.L_167 - .L_166)
.L_166:
        /*001c*/ 	.word	0x00000000
        /*0020*/ 	.short	0x0001
        /*0022*/ 	.short	0x0008
        /*0024*/ 	.byte	0x00, 0xf5, 0x21, 0x00


	//----- nvinfo : EIATTR_KPARAM_INFO
	.align		4
.L_167:
        /*0028*/ 	.byte	0x04, 0x17
        /*002a*/ 	.short	(.L_169 - .L_168)
.L_168:
        /*002c*/ 	.word	0x00000000
        /*0030*/ 	.short	0x0000
        /*0032*/ 	.short	0x0000
        /*0034*/ 	.byte	0x00, 0xf5, 0x21, 0x00


	//----- nvinfo : EIATTR_SPARSE_MMA_MASK
	.align		4
.L_169:
        /*0038*/ 	.byte	0x03, 0x50
        /*003a*/ 	.short	0x0000


	//----- nvinfo : EIATTR_MAXREG_COUNT
	.align		4
        /*003c*/ 	.byte	0x03, 0x1b
        /*003e*/ 	.short	0x00ff


	//----- nvinfo : EIATTR_NUM_BARRIERS
	.align		4
        /*0040*/ 	.byte	0x02, 0x4c
        /*0042*/ 	.byte	0x01
	.zero		1


	//----- nvinfo : EIATTR_MERCURY_ISA_VERSION
	.align		4
        /*0044*/ 	.byte	0x03, 0x5f
        /*0046*/ 	.short	0x0101


	//----- nvinfo : EIATTR_VRC_CTA_INIT_COUNT
	.align		4
        /*0048*/ 	.byte	0x02, 0x4a
	.zero		1
	.zero		1


	//----- nvinfo : EIATTR_EXIT_INSTR_OFFSETS
	.align		4
        /*004c*/ 	.byte	0x04, 0x1c
        /*004e*/ 	.short	(.L_171 - .L_170)


	//   ....[0]....
.L_170:
        /*0050*/ 	.word	0x000022d0


	//----- nvinfo : EIATTR_CRS_STACK_SIZE
	.align		4
.L_171:
        /*0054*/ 	.byte	0x04, 0x1e
        /*0056*/ 	.short	(.L_173 - .L_172)
.L_172:
        /*0058*/ 	.word	0x00000000


	//----- nvinfo : EIATTR_CBANK_PARAM_SIZE
	.align		4
.L_173:
        /*005c*/ 	.byte	0x03, 0x19
        /*005e*/ 	.short	0x0018


	//----- nvinfo : EIATTR_PARAM_CBANK
	.align		4
        /*0060*/ 	.byte	0x04, 0x0a
        /*0062*/ 	.short	(.L_175 - .L_174)
	.align		4
.L_174:
        /*0064*/ 	.word	index@(.nv.constant0.conv_196_160_14_14)
        /*0068*/ 	.short	0x0380
        /*006a*/ 	.short	0x0018


	//----- nvinfo : EIATTR_SW_WAR
	.align		4
.L_175:
        /*006c*/ 	.byte	0x04, 0x36
        /*006e*/ 	.short	(.L_177 - .L_176)
.L_176:
        /*0070*/ 	.word	0x00000008
.L_177:


//--------------------- .nv.info.conv_196_160_28_28 --------------------------
	.section	.nv.info.conv_196_160_28_28,"",@"SHT_CUDA_INFO"
	.sectionflags	@""
	.align	4


	//----- nvinfo : EIATTR_CUDA_API_VERSION
	.align		4
        /*0000*/ 	.byte	0x04, 0x37
        /*0002*/ 	.short	(.L_179 - .L_178)
.L_178:
        /*0004*/ 	.word	0x00000082


	//----- nvinfo : EIATTR_KPARAM_INFO
	.align		4
.L_179:
        /*0008*/ 	.byte	0x04, 0x17
        /*000a*/ 	.short	(.L_181 - .L_180)
.L_180:
        /*000c*/ 	.word	0x00000000
        /*0010*/ 	.short	0x0002
        /*0012*/ 	.short	0x0010
        /*0014*/ 	.byte	0x00, 0xf5, 0x21, 0x00


	//----- nvinfo : EIATTR_KPARAM_INFO
	.align		4
.L_181:
        /*0018*/ 	.byte	0x04, 0x17
        /*001a*/ 	.short	(.L_183 - .L_182)
.L_182:
        /*001c*/ 	.word	0x00000000
        /*0020*/ 	.short	0x0001
        /*0022*/ 	.short	0x0008
        /*0024*/ 	.byte	0x00, 0xf5, 0x21, 0x00


	//----- nvinfo : EIATTR_KPARAM_INFO
	.align		4
.L_183:
        /*0028*/ 	.byte	0x04, 0x17
        /*002a*/ 	.short	(.L_185 - .L_184)
.L_184:
        /*002c*/ 	.word	0x00000000
        /*0030*/ 	.short	0x0000
        /*0032*/ 	.short	0x0000
        /*0034*/ 	.byte	0x00, 0xf5, 0x21, 0x00


	//----- nvinfo : EIATTR_SPARSE_MMA_MASK
	.align		4
.L_185:
        /*0038*/ 	.byte	0x03, 0x50
        /*003a*/ 	.short	0x0000


	//----- nvinfo : EIATTR_MAXREG_COUNT
	.align		4
        /*003c*/ 	.byte	0x03, 0x1b
        /*003e*/ 	.short	0x00ff


	//----- nvinfo : EIATTR_NUM_BARRIERS
	.align		4
        /*0040*/ 	.byte	0x02, 0x4c
        /*0042*/ 	.byte	0x01
	.zero		1


	//----- nvinfo : EIATTR_MERCURY_ISA_VERSION
	.align		4
        /*0044*/ 	.byte	0x03, 0x5f
        /*0046*/ 	.short	0x0101


	//----- nvinfo : EIATTR_VRC_CTA_INIT_COUNT
	.align		4
        /*0048*/ 	.byte	0x02, 0x4a
	.zero		1
	.zero		1


	//----- nvinfo : EIATTR_EXIT_INSTR_OFFSETS
	.align		4
        /*004c*/ 	.byte	0x04, 0x1c
        /*004e*/ 	.short	(.L_187 - .L_186)


	//   ....[0]....
.L_186:
        /*0050*/ 	.word	0x00004030


	//----- nvinfo : EIATTR_CRS_STACK_SIZE
	.align		4
.L_187:
        /*0054*/ 	.byte	0x04, 0x1e
        /*0056*/ 	.short	(.L_189 - .L_188)
.L_188:
        /*0058*/ 	.word	0x00000000


	//----- nvinfo : EIATTR_CBANK_PARAM_SIZE
	.align		4
.L_189:
        /*005c*/ 	.byte	0x03, 0x19
        /*005e*/ 	.short	0x0018


	//----- nvinfo : EIATTR_PARAM_CBANK
	.align		4
        /*0060*/ 	.byte	0x04, 0x0a
        /*0062*/ 	.short	(.L_191 - .L_190)
	.align		4
.L_190:
        /*0064*/ 	.word	index@(.nv.constant0.conv_196_160_28_28)
        /*0068*/ 	.short	0x0380
        /*006a*/ 	.short	0x0018


	//----- nvinfo : EIATTR_SW_WAR
	.align		4
.L_191:
        /*006c*/ 	.byte	0x04, 0x36
        /*006e*/ 	.short	(.L_193 - .L_192)
.L_192:
        /*0070*/ 	.word	0x00000008
.L_193:


//--------------------- .nv.info.conv_128_128_28_28 --------------------------
	.section	.nv.info.conv_128_128_28_28,"",@"SHT_CUDA_INFO"
	.sectionflags	@""
	.align	4


	//----- nvinfo : EIATTR_CUDA_API_VERSION
	.align		4
        /*0000*/ 	.byte	0x04, 0x37
        /*0002*/ 	.short	(.L_195 - .L_194)
.L_194:
        /*0004*/ 	.word	0x00000082


	//----- nvinfo : EIATTR_KPARAM_INFO
	.align		4
.L_195:
        /*0008*/ 	.byte	0x04, 0x17
        /*000a*/ 	.short	(.L_197 - .L_196)
.L_196:
        /*000c*/ 	.word	0x00000000
        /*0010*/ 	.short	0x0002
        /*0012*/ 	.short	0x0010
        /*0014*/ 	.byte	0x00, 0xf5, 0x21, 0x00


	//----- nvinfo : EIATTR_KPARAM_INFO
	.align		4
.L_197:
        /*0018*/ 	.byte	0x04, 0x17
        /*001a*/ 	.short	(.L_199 - .L_198)
.L_198:
        /*001c*/ 	.word	0x00000000
        /*0020*/ 	.short	0x0001
        /*0022*/ 	.short	0x0008
        /*0024*/ 	.byte	0x00, 0xf5, 0x21, 0x00


	//----- nvinfo : EIATTR_KPARAM_INFO
	.align		4
.L_199:
        /*0028*/ 	.byte	0x04, 0x17
        /*002a*/ 	.short	(.L_201 - .L_200)
.L_200:
        /*002c*/ 	.word	0x00000000
        /*0030*/ 	.short	0x0000
        /*0032*/ 	.short	0x0000
        /*0034*/ 	.byte	0x00, 0xf5, 0x21, 0x00


	//----- nvinfo : EIATTR_SPARSE_MMA_MASK
	.align		4
.L_201:
        /*0038*/ 	.byte	0x03, 0x50
        /*003a*/ 	.short	0x0000


	//----- nvinfo : EIATTR_MAXREG_COUNT
	.align		4
        /*003c*/ 	.byte	0x03, 0x1b
        /*003e*/ 	.short	0x00ff


	//----- nvinfo : EIATTR_NUM_BARRIERS
	.align		4
        /*0040*/ 	.byte	0x02, 0x4c
        /*0042*/ 	.byte	0x01
	.zero		1


	//----- nvinfo : EIATTR_MERCURY_ISA_VERSION
	.align		4
        /*0044*/ 	.byte	0x03, 0x5f
        /*0046*/ 	.short	0x0101


	//----- nvinfo : EIATTR_VRC_CTA_INIT_COUNT
	.align		4
        /*0048*/ 	.byte	0x02, 0x4a
	.zero		1
	.zero		1


	//----- nvinfo : EIATTR_EXIT_INSTR_OFFSETS
	.align		4
        /*004c*/ 	.byte	0x04, 0x1c
        /*004e*/ 	.short	(.L_203 - .L_202)


	//   ....[0]....
.L_202:
        /*0050*/ 	.word	0x00003f90


	//----- nvinfo : EIATTR_CRS_STACK_SIZE
	.align		4
.L_203:
        /*0054*/ 	.byte	0x04, 0x1e
        /*0056*/ 	.short	(.L_205 - .L_204)
.L_204:
        /*0058*/ 	.word	0x00000000


	//----- nvinfo : EIATTR_CBANK_PARAM_SIZE
	.align		4
.L_205:
        /*005c*/ 	.byte	0x03, 0x19
        /*005e*/ 	.short	0x0018


	//----- nvinfo : EIATTR_PARAM_CBANK
	.align		4
        /*0060*/ 	.byte	0x04, 0x0a
        /*0062*/ 	.short	(.L_207 - .L_206)
	.align		4
.L_206:
        /*0064*/ 	.word	index@(.nv.constant0.conv_128_128_28_28)
        /*0068*/ 	.short	0x0380
        /*006a*/ 	.short	0x0018


	//----- nvinfo : EIATTR_SW_WAR
	.align		4
.L_207:
        /*006c*/ 	.byte	0x04, 0x36
        /*006e*/ 	.short	(.L_209 - .L_208)
.L_208:
        /*0070*/ 	.word	0x00000008
.L_209:


//--------------------- .nv.info.conv_128_128_56_56 --------------------------
	.section	.nv.info.conv_128_128_56_56,"",@"SHT_CUDA_INFO"
	.sectionflags	@""
	.align	4


	//----- nvinfo : EIATTR_CUDA_API_VERSION
	.align		4
        /*0000*/ 	.byte	0x04, 0x37
        /*0002*/ 	.short	(.L_211 - .L_210)
.L_210:
        /*0004*/ 	.word	0x00000082


	//----- nvinfo : EIATTR_KPARAM_INFO
	.align		4
.L_211:
        /*0008*/ 	.byte	0x04, 0x17
        /*000a*/ 	.short	(.L_213 - .L_212)
.L_212:
        /*000c*/ 	.word	0x00000000
        /*0010*/ 	.short	0x0002
        /*0012*/ 	.short	0x0010
        /*0014*/ 	.byte	0x00, 0xf5, 0x21, 0x00


	//----- nvinfo : EIATTR_KPARAM_INFO
	.align		4
.L_213:
        /*0018*/ 	.byte	0x04, 0x17
        /*001a*/ 	.short	(.L_215 - .L_214)
.L_214:
        /*001c*/ 	.word	0x00000000
        /*0020*/ 	.short	0x0001
        /*0022*/ 	.short	0x0008
        /*0024*/ 	.byte	0x00, 0xf5, 0x21, 0x00


	//----- nvinfo : EIATTR_KPARAM_INFO
	.align		4
.L_215:
        /*0028*/ 	.byte	0x04, 0x17
        /*002a*/ 	.short	(.L_217 - .L_216)
.L_216:
        /*002c*/ 	.word	0x00000000
        /*0030*/ 	.short	0x0000
        /*0032*/ 	.short	0x0000
        /*0034*/ 	.byte	0x00, 0xf5, 0x21, 0x00


	//----- nvinfo : EIATTR_SPARSE_MMA_MASK
	.align		4
.L_217:
        /*0038*/ 	.byte	0x03, 0x50
        /*003a*/ 	.short	0x0000


	//----- nvinfo : EIATTR_MAXREG_COUNT
	.align		4
        /*003c*/ 	.byte	0x03, 0x1b
        /*003e*/ 	.short	0x00ff


	//----- nvinfo : EIATTR_NUM_BARRIERS
	.align		4
        /*0040*/ 	.byte	0x02, 0x4c
        /*0042*/ 	.byte	0x01
	.zero		1


	//----- nvinfo : EIATTR_MERCURY_ISA_VERSION
	.align		4
        /*0044*/ 	.byte	0x03, 0x5f
        /*0046*/ 	.short	0x0101


	//----- nvinfo : EIATTR_VRC_CTA_INIT_COUNT
	.align		4
        /*0048*/ 	.byte	0x02, 0x4a
	.zero		1
	.zero		1


	//----- nvinfo : EIATTR_EXIT_INSTR_OFFSETS
	.align		4
        /*004c*/ 	.byte	0x04, 0x1c
        /*004e*/ 	.short	(.L_219 - .L_218)


	//   ....[0]....
.L_218:
        /*0050*/ 	.word	0x00002a70


	//----- nvinfo : EIATTR_CRS_STACK_SIZE
	.align		4
.L_219:
        /*0054*/ 	.byte	0x04, 0x1e
        /*0056*/ 	.short	(.L_221 - .L_220)
.L_220:
        /*0058*/ 	.word	0x00000000


	//----- nvinfo : EIATTR_CBANK_PARAM_SIZE
	.align		4
.L_221:
        /*005c*/ 	.byte	0x03, 0x19
        /*005e*/ 	.short	0x0018


	//----- nvinfo : EIATTR_PARAM_CBANK
	.align		4
        /*0060*/ 	.byte	0x04, 0x0a
        /*0062*/ 	.short	(.L_223 - .L_222)
	.align		4
.L_222:
        /*0064*/ 	.word	index@(.nv.constant0.conv_128_128_56_56)
        /*0068*/ 	.short	0x0380
        /*006a*/ 	.short	0x0018


	//----- nvinfo : EIATTR_SW_WAR
	.align		4
.L_223:
        /*006c*/ 	.byte	0x04, 0x36
        /*006e*/ 	.short	(.L_225 - .L_224)
.L_224:
        /*0070*/ 	.word	0x00000008
.L_225:


//--------------------- .nv.info.conv_128_64_56_56 --------------------------
	.section	.nv.info.conv_128_64_56_56,"",@"SHT_CUDA_INFO"
	.sectionflags	@""
	.align	4


	//----- nvinfo : EIATTR_CUDA_API_VERSION
	.align		4
        /*0000*/ 	.byte	0x04, 0x37
        /*0002*/ 	.short	(.L_227 - .L_226)
.L_226:
        /*0004*/ 	.word	0x00000082


	//----- nvinfo : EIATTR_KPARAM_INFO
	.align		4
.L_227:
        /*0008*/ 	.byte	0x04, 0x17
        /*000a*/ 	.short	(.L_229 - .L_228)
.L_228:
        /*000c*/ 	.word	0x00000000
        /*0010*/ 	.short	0x0002
        /*0012*/ 	.short	0x0010
        /*0014*/ 	.byte	0x00, 0xf5, 0x21, 0x00


	//----- nvinfo : EIATTR_KPARAM_INFO
	.align		4
.L_229:
        /*0018*/ 	.byte	0x04, 0x17
        /*001a*/ 	.short	(.L_231 - .L_230)
.L_230:
        /*001c*/ 	.word	0x00000000
        /*0020*/ 	.short	0x0001
        /*0022*/ 	.short	0x0008
        /*0024*/ 	.byte	0x00, 0xf5, 0x21, 0x00


	//----- nvinfo : EIATTR_KPARAM_INFO
	.align		4
.L_231:
        /*0028*/ 	.byte	0x04, 0x17
        /*002a*/ 	.short	(.L_233 - .L_232)
.L_232:
        /*002c*/ 	.word	0x00000000
        /*0030*/ 	.short	0x0000
        /*0032*/ 	.short	0x0000
        /*0034*/ 	.byte	0x00, 0xf5, 0x21, 0x00


	//----- nvinfo : EIATTR_SPARSE_MMA_MASK
	.align		4
.L_233:
        /*0038*/ 	.byte	0x03, 0x50
        /*003a*/ 	.short	0x0000


	//----- nvinfo : EIATTR_MAXREG_COUNT
	.align		4
        /*003c*/ 	.byte	0x03, 0x1b
        /*003e*/ 	.short	0x00ff


	//----- nvinfo : EIATTR_NUM_BARRIERS
	.align		4
        /*0040*/ 	.byte	0x02, 0x4c
        /*0042*/ 	.byte	0x01
	.zero		1


	//----- nvinfo : EIATTR_MERCURY_ISA_VERSION
	.align		4
        /*0044*/ 	.byte	0x03, 0x5f
        /*0046*/ 	.short	0x0101


	//----- nvinfo : EIATTR_VRC_CTA_INIT_COUNT
	.align		4
        /*0048*/ 	.byte	0x02, 0x4a
	.zero		1
	.zero		1


	//----- nvinfo : EIATTR_EXIT_INSTR_OFFSETS
	.align		4
        /*004c*/ 	.byte	0x04, 0x1c
        /*004e*/ 	.short	(.L_235 - .L_234)


	//   ....[0]....
.L_234:
        /*0050*/ 	.word	0x000032c0


	//----- nvinfo : EIATTR_CRS_STACK_SIZE
	.align		4
.L_235:
        /*0054*/ 	.byte	0x04, 0x1e
        /*0056*/ 	.short	(.L_237 - .L_236)
.L_236:
        /*0058*/ 	.word	0x00000000


	//----- nvinfo : EIATTR_CBANK_PARAM_SIZE
	.align		4
.L_237:
        /*005c*/ 	.byte	0x03, 0x19
        /*005e*/ 	.short	0x0018


	//----- nvinfo : EIATTR_PARAM_CBANK
	.align		4
        /*0060*/ 	.byte	0x04, 0x0a
        /*0062*/ 	.short	(.L_239 - .L_238)
	.align		4
.L_238:
        /*0064*/ 	.word	index@(.nv.constant0.conv_128_64_56_56)
        /*0068*/ 	.short	0x0380
        /*006a*/ 	.short	0x0018


	//----- nvinfo : EIATTR_SW_WAR
	.align		4
.L_239:
        /*006c*/ 	.byte	0x04, 0x36
        /*006e*/ 	.short	(.L_241 - .L_240)
.L_240:
        /*0070*/ 	.word	0x00000008
.L_241:


//--------------------- .nv.info.conv_64_64_112_112 --------------------------
	.section	.nv.info.conv_64_64_112_112,"",@"SHT_CUDA_INFO"
	.sectionflags	@""
	.align	4


	//----- nvinfo : EIATTR_CUDA_API_VERSION
	.align		4
        /*0000*/ 	.byte	0x04, 0x37
        /*0002*/ 	.short	(.L_243 - .L_242)
.L_242:
        /*0004*/ 	.word	0x00000082


	//----- nvinfo : EIATTR_KPARAM_INFO
	.align		4
.L_243:
        /*0008*/ 	.byte	0x04, 0x17
        /*000a*/ 	.short	(.L_245 - .L_244)
.L_244:
        /*000c*/ 	.word	0x00000000
        /*0010*/ 	.short	0x0002
        /*0012*/ 	.short	0x0010
        /*0014*/ 	.byte	0x00, 0xf5, 0x21, 0x00


	//----- nvinfo : EIATTR_KPARAM_INFO
	.align		4
.L_245:
        /*0018*/ 	.byte	0x04, 0x17
        /*001a*/ 	.short	(.L_247 - .L_246)
.L_246:
        /*001c*/ 	.word	0x00000000
        /*0020*/ 	.short	0x0001
        /*0022*/ 	.short	0x0008
        /*0024*/ 	.byte	0x00, 0xf5, 0x21, 0x00


	//----- nvinfo : EIATTR_KPARAM_INFO
	.align		4
.L_247:
        /*0028*/ 	.byte	0x04, 0x17
        /*002a*/ 	.short	(.L_249 - .L_248)
.L_248:
        /*002c*/ 	.word	0x00000000
        /*0030*/ 	.short	0x0000
        /*0032*/ 	.short	0x0000
        /*0034*/ 	.byte	0x00, 0xf5, 0x21, 0x00


	//----- nvinfo : EIATTR_SPARSE_MMA_MASK
	.align		4
.L_249:
        /*0038*/ 	.byte	0x03, 0x50
        /*003a*/ 	.short	0x0000


	//----- nvinfo : EIATTR_MAXREG_COUNT
	.align		4
        /*003c*/ 	.byte	0x03, 0x1b
        /*003e*/ 	.short	0x00ff


	//----- nvinfo : EIATTR_NUM_BARRIERS
	.align		4
        /*0040*/ 	.byte	0x02, 0x4c
        /*0042*/ 	.byte	0x01
	.zero		1


	//----- nvinfo : EIATTR_MERCURY_ISA_VERSION
	.align		4
        /*0044*/ 	.byte	0x03, 0x5f
        /*0046*/ 	.short	0x0101


	//----- nvinfo : EIATTR_VRC_CTA_INIT_COUNT
	.align		4
        /*0048*/ 	.byte	0x02, 0x4a
	.zero		1
	.zero		1


	//----- nvinfo : EIATTR_EXIT_INSTR_OFFSETS
	.align		4
        /*004c*/ 	.byte	0x04, 0x1c
        /*004e*/ 	.short	(.L_251 - .L_250)


	//   ....[0]....
.L_250:
        /*0050*/ 	.word	0x000070f0


	//----- nvinfo : EIATTR_CRS_STACK_SIZE
	.align		4
.L_251:
        /*0054*/ 	.byte	0x04, 0x1e
        /*0056*/ 	.short	(.L_253 - .L_252)
.L_252:
        /*0058*/ 	.word	0x00000000


	//----- nvinfo : EIATTR_CBANK_PARAM_SIZE
	.align		4
.L_253:
        /*005c*/ 	.byte	0x03, 0x19
        /*005e*/ 	.short	0x0018


	//----- nvinfo : EIATTR_PARAM_CBANK
	.align		4
        /*0060*/ 	.byte	0x04, 0x0a
        /*0062*/ 	.short	(.L_255 - .L_254)
	.align		4
.L_254:
        /*0064*/ 	.word	index@(.nv.constant0.conv_64_64_112_112)
        /*0068*/ 	.short	0x0380
        /*006a*/ 	.short	0x0018


	//----- nvinfo : EIATTR_SW_WAR
	.align		4
.L_255:
        /*006c*/ 	.byte	0x04, 0x36
        /*006e*/ 	.short	(.L_257 - .L_256)
.L_256:
        /*0070*/ 	.word	0x00000008
.L_257:


//--------------------- .nv.info.conv_64_32_112_112 --------------------------
	.section	.nv.info.conv_64_32_112_112,"",@"SHT_CUDA_INFO"
	.sectionflags	@""
	.align	4


	//----- nvinfo : EIATTR_CUDA_API_VERSION
	.align		4
        /*0000*/ 	.byte	0x04, 0x37
        /*0002*/ 	.short	(.L_259 - .L_258)
.L_258:
        /*0004*/ 	.word	0x00000082


	//----- nvinfo : EIATTR_KPARAM_INFO
	.align		4
.L_259:
        /*0008*/ 	.byte	0x04, 0x17
        /*000a*/ 	.short	(.L_261 - .L_260)
.L_260:
        /*000c*/ 	.word	0x00000000
        /*0010*/ 	.short	0x0002
        /*0012*/ 	.short	0x0010
        /*0014*/ 	.byte	0x00, 0xf5, 0x21, 0x00


	//----- nvinfo : EIATTR_KPARAM_INFO
	.align		4
.L_261:
        /*0018*/ 	.byte	0x04, 0x17
        /*001a*/ 	.short	(.L_263 - .L_262)
.L_262:
        /*001c*/ 	.word	0x00000000
        /*0020*/ 	.short	0x0001
        /*0022*/ 	.short	0x0008
        /*0024*/ 	.byte	0x00, 0xf5, 0x21, 0x00


	//----- nvinfo : EIATTR_KPARAM_INFO
	.align		4
.L_263:
        /*0028*/ 	.byte	0x04, 0x17
        /*002a*/ 	.short	(.L_265 - .L_264)
.L_264:
        /*002c*/ 	.word	0x00000000
        /*0030*/ 	.short	0x0000
        /*0032*/ 	.short	0x0000
        /*0034*/ 	.byte	0x00, 0xf5, 0x21, 0x00


	//----- nvinfo : EIATTR_SPARSE_MMA_MASK
	.align		4
.L_265:
        /*0038*/ 	.byte	0x03, 0x50
        /*003a*/ 	.short	0x0000


	//----- nvinfo : EIATTR_MAXREG_COUNT
	.align		4
        /*003c*/ 	.byte	0x03, 0x1b
        /*003e*/ 	.short	0x00ff


	//----- nvinfo : EIATTR_NUM_BARRIERS
	.align		4
        /*0040*/ 	.byte	0x02, 0x4c
        /*0042*/ 	.byte	0x01
	.zero		1


	//----- nvinfo : EIATTR_MERCURY_ISA_VERSION
	.align		4
        /*0044*/ 	.byte	0x03, 0x5f
        /*0046*/ 	.short	0x0101


	//----- nvinfo : EIATTR_VRC_CTA_INIT_COUNT
	.align		4
        /*0048*/ 	.byte	0x02, 0x4a
	.zero		1
	.zero		1


	//----- nvinfo : EIATTR_EXIT_INSTR_OFFSETS
	.align		4
        /*004c*/ 	.byte	0x04, 0x1c
        /*004e*/ 	.short	(.L_267 - .L_266)


	//   ....[0]....
.L_266:
        /*0050*/ 	.word	0x00009990


	//----- nvinfo : EIATTR_CBANK_PARAM_SIZE
	.align		4
.L_267:
        /*0054*/ 	.byte	0x03, 0x19
        /*0056*/ 	.short	0x0018


	//----- nvinfo : EIATTR_PARAM_CBANK
	.align		4
        /*0058*/ 	.byte	0x04, 0x0a
        /*005a*/ 	.short	(.L_269 - .L_268)
	.align		4
.L_268:
        /*005c*/ 	.word	index@(.nv.constant0.conv_64_32_112_112)
        /*0060*/ 	.short	0x0380
        /*0062*/ 	.short	0x0018


	//----- nvinfo : EIATTR_SW_WAR
	.align		4
.L_269:
        /*0064*/ 	.byte	0x04, 0x36
        /*0066*/ 	.short	(.L_271 - .L_270)
.L_270:
        /*0068*/ 	.word	0x00000008
.L_271:


//--------------------- .nv.info.conv_64_32_224_224 --------------------------
	.section	.nv.info.conv_64_32_224_224,"",@"SHT_CUDA_INFO"
	.sectionflags	@""
	.align	4


	//----- nvinfo : EIATTR_CUDA_API_VERSION
	.align		4
        /*0000*/ 	.byte	0x04, 0x37
        /*0002*/ 	.short	(.L_273 - .L_272)
.L_272:
        /*0004*/ 	.word	0x00000082


	//----- nvinfo : EIATTR_KPARAM_INFO
	.align		4
.L_273:
        /*0008*/ 	.byte	0x04, 0x17
        /*000a*/ 	.short	(.L_275 - .L_274)
.L_274:
        /*000c*/ 	.word	0x00000000
        /*0010*/ 	.short	0x0002
        /*0012*/ 	.short	0x0010
        /*0014*/ 	.byte	0x00, 0xf5, 0x21, 0x00


	//----- nvinfo : EIATTR_KPARAM_INFO
	.align		4
.L_275:
        /*0018*/ 	.byte	0x04, 0x17
        /*001a*/ 	.short	(.L_277 - .L_276)
.L_276:
        /*001c*/ 	.word	0x00000000
        /*0020*/ 	.short	0x0001
        /*0022*/ 	.short	0x0008
        /*0024*/ 	.byte	0x00, 0xf5, 0x21, 0x00


	//----- nvinfo : EIATTR_KPARAM_INFO
	.align		4
.L_277:
        /*0028*/ 	.byte	0x04, 0x17
        /*002a*/ 	.short	(.L_279 - .L_278)
.L_278:
        /*002c*/ 	.word	0x00000000
        /*0030*/ 	.short	0x0000
        /*0032*/ 	.short	0x0000
        /*0034*/ 	.byte	0x00, 0xf5, 0x21, 0x00


	//----- nvinfo : EIATTR_SPARSE_MMA_MASK
	.align		4
.L_279:
        /*0038*/ 	.byte	0x03, 0x50
        /*003a*/ 	.short	0x0000


	//----- nvinfo : EIATTR_MAXREG_COUNT
	.align		4
        /*003c*/ 	.byte	0x03, 0x1b
        /*003e*/ 	.short	0x00ff


	//----- nvinfo : EIATTR_NUM_BARRIERS
	.align		4
        /*0040*/ 	.byte	0x02, 0x4c
        /*0042*/ 	.byte	0x01
	.zero		1


	//----- nvinfo : EIATTR_ANNOTATIONS
	.align		4
        /*0044*/ 	.byte	0x04, 0x55
        /*0046*/ 	.short	(.L_281 - .L_280)


	//   ....[0]....
.L_280:
        /*0048*/ 	.word	0x00000001
        /*004c*/ 	.byte	0xe0, 0x04, 0x00, 0x00, 0x01, 0x00, 0x00, 0x00, 0x20, 0x05, 0x00, 0x00, 0x01, 0x00, 0x00, 0x00
        /* <DEDUP_REMOVED lines=54> */
        /*03bc*/ 	.byte	0x90, 0x5b, 0x00, 0x00, 0x01, 0x00, 0x00, 0x00, 0xa0, 0x5b, 0x00, 0x00


	//----- nvinfo : EIATTR_MERCURY_ISA_VERSION
	.align		4
.L_281:
        /*03c8*/ 	.byte	0x03, 0x5f
        /*03ca*/ 	.short	0x0101


	//----- nvinfo : EIATTR_VRC_CTA_INIT_COUNT
	.align		4
        /*03cc*/ 	.byte	0x02, 0x4a
	.zero		1
	.zero		1


	//----- nvinfo : EIATTR_EXIT_INSTR_OFFSETS
	.align		4
        /*03d0*/ 	.byte	0x04, 0x1c
        /*03d2*/ 	.short	(.L_283 - .L_282)


	//   ....[0]....
.L_282:
        /*03d4*/ 	.word	0x00005f00


	//----- nvinfo : EIATTR_CRS_STACK_SIZE
	.align		4
.L_283:
        /*03d8*/ 	.byte	0x04, 0x1e
        /*03da*/ 	.short	(.L_285 - .L_284)
.L_284:
        /*03dc*/ 	.word	0x00000000


	//----- nvinfo : EIATTR_CBANK_PARAM_SIZE
	.align		4
.L_285:
        /*03e0*/ 	.byte	0x03, 0x19
        /*03e2*/ 	.short	0x0018


	//----- nvinfo : EIATTR_PARAM_CBANK
	.align		4
        /*03e4*/ 	.byte	0x04, 0x0a
        /*03e6*/ 	.short	(.L_287 - .L_286)
	.align		4
.L_286:
        /*03e8*/ 	.word	index@(.nv.constant0.conv_64_32_224_224)
        /*03ec*/ 	.short	0x0380
        /*03ee*/ 	.short	0x0018


	//----- nvinfo : EIATTR_SW_WAR
	.align		4
.L_287:
        /*03f0*/ 	.byte	0x04, 0x36
        /*03f2*/ 	.short	(.L_289 - .L_288)
.L_288:
        /*03f4*/ 	.word	0x00000008
.L_289:


//--------------------- .nv.info.conv_192_160_7_7 --------------------------
	.section	.nv.info.conv_192_160_7_7,"",@"SHT_CUDA_INFO"
	.sectionflags	@""
	.align	4


	//----- nvinfo : EIATTR_CUDA_API_VERSION
	.align		4
        /*0000*/ 	.byte	0x04, 0x37
        /*0002*/ 	.short	(.L_291 - .L_290)
.L_290:
        /*0004*/ 	.word	0x00000082


	//----- nvinfo : EIATTR_KPARAM_INFO
	.align		4
.L_291:
        /*0008*/ 	.byte	0x04, 0x17
        /*000a*/ 	.short	(.L_293 - .L_292)
.L_292:
        /*000c*/ 	.word	0x00000000
        /*0010*/ 	.short	0x0002
        /*0012*/ 	.short	0x0010
        /*0014*/ 	.byte	0x00, 0xf5, 0x21, 0x00


	//----- nvinfo : EIATTR_KPARAM_INFO
	.align		4
.L_293:
        /*0018*/ 	.byte	0x04, 0x17
        /*001a*/ 	.short	(.L_295 - .L_294)
.L_294:
        /*001c*/ 	.word	0x00000000
        /*0020*/ 	.short	0x0001
        /*0022*/ 	.short	0x0008
        /*0024*/ 	.byte	0x00, 0xf5, 0x21, 0x00


	//----- nvinfo : EIATTR_KPARAM_INFO
	.align		4
.L_295:
        /*0028*/ 	.byte	0x04, 0x17
        /*002a*/ 	.short	(.L_297 - .L_296)
.L_296:
        /*002c*/ 	.word	0x00000000
        /*0030*/ 	.short	0x0000
        /*0032*/ 	.short	0x0000
        /*0034*/ 	.byte	0x00, 0xf5, 0x21, 0x00


	//----- nvinfo : EIATTR_SPARSE_MMA_MASK
	.align		4
.L_297:
        /*0038*/ 	.byte	0x03, 0x50
        /*003a*/ 	.short	0x0000


	//----- nvinfo : EIATTR_MAXREG_COUNT
	.align		4
        /*003c*/ 	.byte	0x03, 0x1b
        /*003e*/ 	.short	0x00ff


	//----- nvinfo : EIATTR_NUM_BARRIERS
	.align		4
        /*0040*/ 	.byte	0x02, 0x4c
        /*0042*/ 	.byte	0x01
	.zero		1


	//----- nvinfo : EIATTR_MERCURY_ISA_VERSION
	.align		4
        /*0044*/ 	.byte	0x03, 0x5f
        /*0046*/ 	.short	0x0101


	//----- nvinfo : EIATTR_VRC_CTA_INIT_COUNT
	.align		4
        /*0048*/ 	.byte	0x02, 0x4a
	.zero		1
	.zero		1


	//----- nvinfo : EIATTR_EXIT_INSTR_OFFSETS
	.align		4
        /*004c*/ 	.byte	0x04, 0x1c
        /*004e*/ 	.short	(.L_299 - .L_298)


	//   ....[0]....
.L_298:
        /*0050*/ 	.word	0x00005180


	//----- nvinfo : EIATTR_CBANK_PARAM_SIZE
	.align		4
.L_299:
        /*0054*/ 	.byte	0x03, 0x19
        /*0056*/ 	.short	0x0018


	//----- nvinfo : EIATTR_PARAM_CBANK
	.align		4
        /*0058*/ 	.byte	0x04, 0x0a
        /*005a*/ 	.short	(.L_301 - .L_300)
	.align		4
.L_300:
        /*005c*/ 	.word	index@(.nv.constant0.conv_192_160_7_7)
        /*0060*/ 	.short	0x0380
        /*0062*/ 	.short	0x0018


	//----- nvinfo : EIATTR_SW_WAR
	.align		4
.L_301:
        /*0064*/ 	.byte	0x04, 0x36
        /*0066*/ 	.short	(.L_303 - .L_302)
.L_302:
        /*0068*/ 	.word	0x00000008
.L_303:


//--------------------- .nv.info.conv_128_96_14_14 --------------------------
	.section	.nv.info.conv_128_96_14_14,"",@"SHT_CUDA_INFO"
	.sectionflags	@""
	.align	4


	//----- nvinfo : EIATTR_CUDA_API_VERSION
	.align		4
        /*0000*/ 	.byte	0x04, 0x37
        /*0002*/ 	.short	(.L_305 - .L_304)
.L_304:
        /*0004*/ 	.word	0x00000082


	//----- nvinfo : EIATTR_KPARAM_INFO
	.align		4
.L_305:
        /*0008*/ 	.byte	0x04, 0x17
        /*000a*/ 	.short	(.L_307 - .L_306)
.L_306:
        /*000c*/ 	.word	0x00000000
        /*0010*/ 	.short	0x0002
        /*0012*/ 	.short	0x0010
        /*0014*/ 	.byte	0x00, 0xf5, 0x21, 0x00


	//----- nvinfo : EIATTR_KPARAM_INFO
	.align		4
.L_307:
        /*0018*/ 	.byte	0x04, 0x17
        /*001a*/ 	.short	(.L_309 - .L_308)
.L_308:
        /*001c*/ 	.word	0x00000000
        /*0020*/ 	.short	0x0001
        /*0022*/ 	.short	0x0008
        /*0024*/ 	.byte	0x00, 0xf5, 0x21, 0x00


	//----- nvinfo : EIATTR_KPARAM_INFO
	.align		4
.L_309:
        /*0028*/ 	.byte	0x04, 0x17
        /*002a*/ 	.short	(.L_311 - .L_310)
.L_310:
        /*002c*/ 	.word	0x00000000
        /*0030*/ 	.short	0x0000
        /*0032*/ 	.short	0x0000
        /*0034*/ 	.byte	0x00, 0xf5, 0x21, 0x00


	//----- nvinfo : EIATTR_SPARSE_MMA_MASK
	.align		4
.L_311:
        /*0038*/ 	.byte	0x03, 0x50
        /*003a*/ 	.short	0x0000


	//----- nvinfo : EIATTR_MAXREG_COUNT
	.align		4
        /*003c*/ 	.byte	0x03, 0x1b
        /*003e*/ 	.short	0x00ff


	//----- nvinfo : EIATTR_NUM_BARRIERS
	.align		4
        /*0040*/ 	.byte	0x02, 0x4c
        /*0042*/ 	.byte	0x01
	.zero		1


	//----- nvinfo : EIATTR_MERCURY_ISA_VERSION
	.align		4
        /*0044*/ 	.byte	0x03, 0x5f
        /*0046*/ 	.short	0x0101


	//----- nvinfo : EIATTR_VRC_CTA_INIT_COUNT
	.align		4
        /*0048*/ 	.byte	0x02, 0x4a
	.zero		1
	.zero		1


	//----- nvinfo : EIATTR_EXIT_INSTR_OFFSETS
	.align		4
        /*004c*/ 	.byte	0x04, 0x1c
        /*004e*/ 	.short	(.L_313 - .L_312)


	//   ....[0]....
.L_312:
        /*0050*/ 	.word	0x00001b40


	//----- nvinfo : EIATTR_CRS_STACK_SIZE
	.align		4
.L_313:
        /*0054*/ 	.byte	0x04, 0x1e
        /*0056*/ 	.short	(.L_315 - .L_314)
.L_314:
        /*0058*/ 	.word	0x00000000


	//----- nvinfo : EIATTR_CBANK_PARAM_SIZE
	.align		4
.L_315:
        /*005c*/ 	.byte	0x03, 0x19
        /*005e*/ 	.short	0x0018


	//----- nvinfo : EIATTR_PARAM_CBANK
	.align		4
        /*0060*/ 	.byte	0x04, 0x0a
        /*0062*/ 	.short	(.L_317 - .L_316)
	.align		4
.L_316:
        /*0064*/ 	.word	index@(.nv.constant0.conv_128_96_14_14)
        /*0068*/ 	.short	0x0380
        /*006a*/ 	.short	0x0018


	//----- nvinfo : EIATTR_SW_WAR
	.align		4
.L_317:
        /*006c*/ 	.byte	0x04, 0x36
        /*006e*/ 	.short	(.L_319 - .L_318)
.L_318:
        /*0070*/ 	.word	0x00000008
.L_319:


//--------------------- .nv.info.conv_96_64_28_28 --------------------------
	.section	.nv.info.conv_96_64_28_28,"",@"SHT_CUDA_INFO"
	.sectionflags	@""
	.align	4


	//----- nvinfo : EIATTR_CUDA_API_VERSION
	.align		4
        /*0000*/ 	.byte	0x04, 0x37
        /*0002*/ 	.short	(.L_321 - .L_320)
.L_320:
        /*0004*/ 	.word	0x00000082


	//----- nvinfo : EIATTR_KPARAM_INFO
	.align		4
.L_321:
        /*0008*/ 	.byte	0x04, 0x17
        /*000a*/ 	.short	(.L_323 - .L_322)
.L_322:
        /*000c*/ 	.word	0x00000000
        /*0010*/ 	.short	0x0002
        /*0012*/ 	.short	0x0010
        /*0014*/ 	.byte	0x00, 0xf5, 0x21, 0x00


	//----- nvinfo : EIATTR_KPARAM_INFO
	.align		4
.L_323:
        /*0018*/ 	.byte	0x04, 0x17
        /*001a*/ 	.short	(.L_325 - .L_324)
.L_324:
        /*001c*/ 	.word	0x00000000
        /*0020*/ 	.short	0x0001
        /*0022*/ 	.short	0x0008
        /*0024*/ 	.byte	0x00, 0xf5, 0x21, 0x00


	//----- nvinfo : EIATTR_KPARAM_INFO
	.align		4
.L_325:
        /*0028*/ 	.byte	0x04, 0x17
        /*002a*/ 	.short	(.L_327 - .L_326)
.L_326:
        /*002c*/ 	.word	0x00000000
        /*0030*/ 	.short	0x0000
        /*0032*/ 	.short	0x0000
        /*0034*/ 	.byte	0x00, 0xf5, 0x21, 0x00


	//----- nvinfo : EIATTR_SPARSE_MMA_MASK
	.align		4
.L_327:
        /*0038*/ 	.byte	0x03, 0x50
        /*003a*/ 	.short	0x0000


	//----- nvinfo : EIATTR_MAXREG_COUNT
	.align		4
        /*003c*/ 	.byte	0x03, 0x1b
        /*003e*/ 	.short	0x00ff


	//----- nvinfo : EIATTR_NUM_BARRIERS
	.align		4
        /*0040*/ 	.byte	0x02, 0x4c
        /*0042*/ 	.byte	0x01
	.zero		1


	//----- nvinfo : EIATTR_MERCURY_ISA_VERSION
	.align		4
        /*0044*/ 	.byte	0x03, 0x5f
        /*0046*/ 	.short	0x0101


	//----- nvinfo : EIATTR_VRC_CTA_INIT_COUNT
	.align		4
        /*0048*/ 	.byte	0x02, 0x4a
	.zero		1
	.zero		1


	//----- nvinfo : EIATTR_EXIT_INSTR_OFFSETS
	.align		4
        /*004c*/ 	.byte	0x04, 0x1c
        /*004e*/ 	.short	(.L_329 - .L_328)


	//   ....[0]....
.L_328:
        /*0050*/ 	.word	0x00002fd0


	//----- nvinfo : EIATTR_CBANK_PARAM_SIZE
	.align		4
.L_329:
        /*0054*/ 	.byte	0x03, 0x19
        /*0056*/ 	.short	0x0018


	//----- nvinfo : EIATTR_PARAM_CBANK
	.align		4
        /*0058*/ 	.byte	0x04, 0x0a
        /*005a*/ 	.short	(.L_331 - .L_330)
	.align		4
.L_330:
        /*005c*/ 	.word	index@(.nv.constant0.conv_96_64_28_28)
        /*0060*/ 	.short	0x0380
        /*0062*/ 	.short	0x0018


	//----- nvinfo : EIATTR_SW_WAR
	.align		4
.L_331:
        /*0064*/ 	.byte	0x04, 0x36
        /*0066*/ 	.short	(.L_333 - .L_332)
.L_332:
        /*0068*/ 	.word	0x00000008
.L_333:


//--------------------- .nv.info.conv_32_32_56_56 --------------------------
	.section	.nv.info.conv_32_32_56_56,"",@"SHT_CUDA_INFO"
	.sectionflags	@""
	.align	4


	//----- nvinfo : EIATTR_CUDA_API_VERSION
	.align		4
        /*0000*/ 	.byte	0x04, 0x37
        /*0002*/ 	.short	(.L_335 - .L_334)
.L_334:
        /*0004*/ 	.word	0x00000082


	//----- nvinfo : EIATTR_KPARAM_INFO
	.align		4
.L_335:
        /*0008*/ 	.byte	0x04, 0x17
        /*000a*/ 	.short	(.L_337 - .L_336)
.L_336:
        /*000c*/ 	.word	0x00000000
        /*0010*/ 	.short	0x0002
        /*0012*/ 	.short	0x0010
        /*0014*/ 	.byte	0x00, 0xf5, 0x21, 0x00


	//----- nvinfo : EIATTR_KPARAM_INFO
	.align		4
.L_337:
        /*0018*/ 	.byte	0x04, 0x17
        /*001a*/ 	.short	(.L_339 - .L_338)
.L_338:
        /*001c*/ 	.word	0x00000000
        /*0020*/ 	.short	0x0001
        /*0022*/ 	.short	0x0008
        /*0024*/ 	.byte	0x00, 0xf5, 0x21, 0x00


	//----- nvinfo : EIATTR_KPARAM_INFO
	.align		4
.L_339:
        /*0028*/ 	.byte	0x04, 0x17
        /*002a*/ 	.short	(.L_341 - .L_340)
.L_340:
        /*002c*/ 	.word	0x00000000
        /*0030*/ 	.short	0x0000
        /*0032*/ 	.short	0x0000
        /*0034*/ 	.byte	0x00, 0xf5, 0x21, 0x00


	//----- nvinfo : EIATTR_SPARSE_MMA_MASK
	.align		4
.L_341:
        /*0038*/ 	.byte	0x03, 0x50
        /*003a*/ 	.short	0x0000


	//----- nvinfo : EIATTR_MAXREG_COUNT
	.align		4
        /*003c*/ 	.byte	0x03, 0x1b
        /*003e*/ 	.short	0x00ff


	//----- nvinfo : EIATTR_NUM_BARRIERS
	.align		4
        /*0040*/ 	.byte	0x02, 0x4c
        /*0042*/ 	.byte	0x01
	.zero		1


	//----- nvinfo : EIATTR_MERCURY_ISA_VERSION
	.align		4
        /*0044*/ 	.byte	0x03, 0x5f
        /*0046*/ 	.short	0x0101


	//----- nvinfo : EIATTR_VRC_CTA_INIT_COUNT
	.align		4
        /*0048*/ 	.byte	0x02, 0x4a
	.zero		1
	.zero		1


	//----- nvinfo : EIATTR_EXIT_INSTR_OFFSETS
	.align		4
        /*004c*/ 	.byte	0x04, 0x1c
        /*004e*/ 	.short	(.L_343 - .L_342)


	//   ....[0]....
.L_342:
        /*0050*/ 	.word	0x00009810


	//----- nvinfo : EIATTR_CBANK_PARAM_SIZE
	.align		4
.L_343:
        /*0054*/ 	.byte	0x03, 0x19
        /*0056*/ 	.short	0x0018


	//----- nvinfo : EIATTR_PARAM_CBANK
	.align		4
        /*0058*/ 	.byte	0x04, 0x0a
        /*005a*/ 	.short	(.L_345 - .L_344)
	.align		4
.L_344:
        /*005c*/ 	.word	index@(.nv.constant0.conv_32_32_56_56)
        /*0060*/ 	.short	0x0380
        /*0062*/ 	.short	0x0018


	//----- nvinfo : EIATTR_SW_WAR
	.align		4
.L_345:
        /*0064*/ 	.byte	0x04, 0x36
        /*0066*/ 	.short	(.L_347 - .L_346)
.L_346:
        /*0068*/ 	.word	0x00000008
.L_347:


//--------------------- .nv.info.conv_64_32_56_56 --------------------------
	.section	.nv.info.conv_64_32_56_56,"",@"SHT_CUDA_INFO"
	.sectionflags	@""
	.align	4


	//----- nvinfo : EIATTR_CUDA_API_VERSION
	.align		4
        /*0000*/ 	.byte	0x04, 0x37
        /*0002*/ 	.short	(.L_349 - .L_348)
.L_348:
        /*0004*/ 	.word	0x00000082


	//----- nvinfo : EIATTR_KPARAM_INFO
	.align		4
.L_349:
        /*0008*/ 	.byte	0x04, 0x17
        /*000a*/ 	.short	(.L_351 - .L_350)
.L_350:
        /*000c*/ 	.word	0x00000000
        /*0010*/ 	.short	0x0002
        /*0012*/ 	.short	0x0010
        /*0014*/ 	.byte	0x00, 0xf5, 0x21, 0x00


	//----- nvinfo : EIATTR_KPARAM_INFO
	.align		4
.L_351:
        /*0018*/ 	.byte	0x04, 0x17
        /*001a*/ 	.short	(.L_353 - .L_352)
.L_352:
        /*001c*/ 	.word	0x00000000
        /*0020*/ 	.short	0x0001
        /*0022*/ 	.short	0x0008
        /*0024*/ 	.byte	0x00, 0xf5, 0x21, 0x00


	//----- nvinfo : EIATTR_KPARAM_INFO
	.align		4
.L_353:
        /*0028*/ 	.byte	0x04, 0x17
        /*002a*/ 	.short	(.L_355 - .L_354)
.L_354:
        /*002c*/ 	.word	0x00000000
        /*0030*/ 	.short	0x0000
        /*0032*/ 	.short	0x0000
        /*0034*/ 	.byte	0x00, 0xf5, 0x21, 0x00


	//----- nvinfo : EIATTR_SPARSE_MMA_MASK
	.align		4
.L_355:
        /*0038*/ 	.byte	0x03, 0x50
        /*003a*/ 	.short	0x0000


	//----- nvinfo : EIATTR_MAXREG_COUNT
	.align		4
        /*003c*/ 	.byte	0x03, 0x1b
        /*003e*/ 	.short	0x00ff


	//----- nvinfo : EIATTR_NUM_BARRIERS
	.align		4
        /*0040*/ 	.byte	0x02, 0x4c
        /*0042*/ 	.byte	0x01
	.zero		1


	//----- nvinfo : EIATTR_MERCURY_ISA_VERSION
	.align		4
        /*0044*/ 	.byte	0x03, 0x5f
        /*0046*/ 	.short	0x0101


	//----- nvinfo : EIATTR_VRC_CTA_INIT_COUNT
	.align		4
        /*0048*/ 	.byte	0x02, 0x4a
	.zero		1
	.zero		1


	//----- nvinfo : EIATTR_EXIT_INSTR_OFFSETS
	.align		4
        /*004c*/ 	.byte	0x04, 0x1c
        /*004e*/ 	.short	(.L_357 - .L_356)


	//   ....[0]....
.L_356:
        /*0050*/ 	.word	0x000047b0


	//----- nvinfo : EIATTR_CRS_STACK_SIZE
	.align		4
.L_357:
        /*0054*/ 	.byte	0x04, 0x1e
        /*0056*/ 	.short	(.L_359 - .L_358)
.L_358:
        /*0058*/ 	.word	0x00000000


	//----- nvinfo : EIATTR_CBANK_PARAM_SIZE
	.align		4
.L_359:
        /*005c*/ 	.byte	0x03, 0x19
        /*005e*/ 	.short	0x0018


	//----- nvinfo : EIATTR_PARAM_CBANK
	.align		4
        /*0060*/ 	.byte	0x04, 0x0a
        /*0062*/ 	.short	(.L_361 - .L_360)
	.align		4
.L_360:
        /*0064*/ 	.word	index@(.nv.constant0.conv_64_32_56_56)
        /*0068*/ 	.short	0x0380
        /*006a*/ 	.short	0x0018


	//----- nvinfo : EIATTR_SW_WAR
	.align		4
.L_361:
        /*006c*/ 	.byte	0x04, 0x36
        /*006e*/ 	.short	(.L_363 - .L_362)
.L_362:
        /*0070*/ 	.word	0x00000008
.L_363:


//--------------------- .nv.callgraph             --------------------------
	.section	.nv.callgraph,"",@"SHT_CUDA_CALLGRAPH"
	.align	4
	.sectionentsize	8
	.align		4
        /*0000*/ 	.word	0x00000000
	.align		4
        /*0004*/ 	.word	0xffffffff
	.align		4
        /*0008*/ 	.word	0x00000000
	.align		4
        /*000c*/ 	.word	0xfffffffe
	.align		4
        /*0010*/ 	.word	0x00000000
	.align		4
        /*0014*/ 	.word	0xfffffffd
	.align		4
        /*0018*/ 	.word	0x00000000
	.align		4
        /*001c*/ 	.word	0xfffffffc


//--------------------- .text.conv_32_32_7_7      --------------------------
	.section	.text.conv_32_32_7_7,"ax",@progbits
	.align	128
        .global         conv_32_32_7_7
        .type           conv_32_32_7_7,@function
        .size           conv_32_32_7_7,(.L_x_253 - conv_32_32_7_7)
        .other          conv_32_32_7_7,@"STO_CUDA_ENTRY STV_DEFAULT"
conv_32_32_7_7:
.text.conv_32_32_7_7:
[----:B------:R-:W-:Y:S01]  /*0000*/  LDC R1, c[0x0][0x37c] ;  /* 0x0000df00ff017b82 */ /* 0x000fe20000000800 */
[----:B------:R-:W0:Y:S01]  /*0010*/  S2R R0, SR_CTAID.Y ;  /* 0x0000000000007919 */ /* 0x000e220000002600 */
[----:B------:R-:W-:Y:S01]  /*0020*/  HFMA2 R30, -RZ, RZ, 0, 0 ;  /* 0x00000000ff1e7431 */ /* 0x000fe200000001ff */
[----:B------:R-:W-:Y:S01]  /*0030*/  CS2R R28, SRZ ;  /* 0x00000000001c7805 */ /* 0x000fe2000001ff00 */
[----:B------:R-:W-:Y:S01]  /*0040*/  HFMA2 R4, -RZ, RZ, 0, 0 ;  /* 0x00000000ff047431 */ /* 0x000fe200000001ff */
[----:B------:R-:W1:Y:S01]  /*0050*/  S2R R2, SR_CTAID.Z ;  /* 0x0000000000027919 */ /* 0x000e620000002700 */
[----:B------:R-:W-:Y:S02]  /*0060*/  CS2R R26, SRZ ;  /* 0x00000000001a7805 */ /* 0x000fe4000001ff00 */
[----:B------:R-:W-:Y:S02]  /*0070*/  CS2R R24, SRZ ;  /* 0x0000000000187805 */ /* 0x000fe4000001ff00 */
[----:B------:R-:W-:-:S02]  /*0080*/  CS2R R22, SRZ ;  /* 0x0000000000167805 */ /* 0x000fc4000001ff00 */
[----:B------:R-:W-:Y:S02]  /*0090*/  CS2R R20, SRZ ;  /* 0x0000000000147805 */ /* 0x000fe4000001ff00 */
[----:B------:R-:W-:Y:S02]  /*00a0*/  CS2R R6, SRZ ;  /* 0x0000000000067805 */ /* 0x000fe4000001ff00 */
[----:B------:R-:W-:Y:S01]  /*00b0*/  MOV R3, RZ ;  /* 0x000000ff00037202 */ /* 0x000fe20000000f00 */
[----:B------:R-:W2:Y:S01]  /*00c0*/  LDCU.64 UR8, c[0x0][0x358] ;  /* 0x00006b00ff0877ac */ /* 0x000ea20008000a00 */
[----:B------:R-:W-:-:S05]  /*00d0*/  NOP ;  /* 0x0000000000007918 */ /* 0x000fca0000000000 */
.L_x_1:
[----:B------:R-:W3:Y:S01]  /*00e0*/  S2R R5, SR_TID.Z ;  /* 0x0000000000057919 */ /* 0x000ee20000002300 */
[----:B------:R-:W4:Y:S01]  /*00f0*/  LDC.64 R14, c[0x0][0x380] ;  /* 0x0000e000ff0e7b82 */ /* 0x000f220000000a00 */
[----:B0-----:R-:W-:Y:S02]  /*0100*/  IADD3 R8, PT, PT, R0, R29, RZ ;  /* 0x0000001d00087210 */ /* 0x001fe40007ffe0ff */
[----:B------:R-:W-:Y:S02]  /*0110*/  CS2R R10, SRZ ;  /* 0x00000000000a7805 */ /* 0x000fe4000001ff00 */
[----:B------:R-:W-:Y:S02]  /*0120*/  LOP3.LUT P0, RZ, R29, R0, RZ, 0xfc, !PT ;  /* 0x000000001dff7212 */ /* 0x000fe4000780fcff */
[----:B------:R-:W-:Y:S02]  /*0130*/  CS2R R12, SRZ ;  /* 0x00000000000c7805 */ /* 0x000fe4000001ff00 */
[----:B------:R-:W-:Y:S01]  /*0140*/  ISETP.LT.U32.AND P0, PT, R8, 0x8, P0 ;  /* 0x000000080800780c */ /* 0x000fe20000701070 */
[----:B---3--:R-:W-:Y:S01]  /*0150*/  IMAD R9, R5, 0x38, R8 ;  /* 0x0000003805097824 */ /* 0x008fe200078e0208 */
[----:B------:R-:W-:-:S04]  /*0160*/  MOV R8, RZ ;  /* 0x000000ff00087202 */ /* 0x000fc80000000f00 */
[----:B------:R-:W-:-:S05]  /*0170*/  LEA R9, R9, -R9, 0x3 ;  /* 0x8000000909097211 */ /* 0x000fca00078e18ff */
[----:B----4-:R-:W-:-:S05]  /*0180*/  IMAD.WIDE.U32 R14, R9, 0x4, R14 ;  /* 0x00000004090e7825 */ /* 0x010fca00078e000e */
[----:B--2---:R-:W2:Y:S04]  /*0190*/  @P0 LDG.E.CONSTANT R8, desc[UR8][R14.64+0xc0] ;  /* 0x0000c0080e080981 */ /* 0x004ea8000c1e9900 */
[----:B------:R-:W3:Y:S04]  /*01a0*/  @P0 LDG.E.CONSTANT R10, desc[UR8][R14.64+0x248] ;  /* 0x000248080e0a0981 */ /* 0x000ee8000c1e9900 */
[----:B------:R-:W4:Y:S01]  /*01b0*/  @P0 LDG.E.CONSTANT R12, desc[UR8][R14.64+0x3d0] ;  /* 0x0003d0080e0c0981 */ /* 0x000f22000c1e9900 */
[----:B------:R-:W-:Y:S02]  /*01c0*/  MOV R9, 0x400 ;  /* 0x0000040000097802 */ /* 0x000fe40000000f00 */
[----:B------:R-:W-:-:S02]  /*01d0*/  CS2R R18, SRZ ;  /* 0x0000000000127805 */ /* 0x000fc4000001ff00 */
[----:B------:R-:W-:Y:S01]  /*01e0*/  MOV R34, RZ ;  /* 0x000000ff00227202 */ /* 0x000fe20000000f00 */
[----:B------:R-:W0:Y:S01]  /*01f0*/  S2R R16, SR_CgaCtaId ;  /* 0x0000000000107919 */ /* 0x000e220000008800 */
[----:B------:R-:W-:Y:S02]  /*0200*/  MOV R32, RZ ;  /* 0x000000ff00207202 */ /* 0x000fe40000000f00 */
[----:B------:R-:W-:Y:S01]  /*0210*/  MOV R36, RZ ;  /* 0x000000ff00247202 */ /* 0x000fe20000000f00 */
[----:B------:R-:W5:Y:S01]  /*0220*/  @P0 LDG.E.CONSTANT R18, desc[UR8][R14.64+-0x18] ;  /* 0xffffe8080e120981 */ /* 0x000f62000c1e9900 */
[----:B------:R-:W-:-:S03]  /*0230*/  MOV R31, RZ ;  /* 0x000000ff001f7202 */ /* 0x000fc60000000f00 */
[----:B------:R-:W5:Y:S04]  /*0240*/  @P0 LDG.E.CONSTANT R19, desc[UR8][R14.64+-0x4] ;  /* 0xfffffc080e130981 */ /* 0x000f68000c1e9900 */
[----:B------:R-:W5:Y:S04]  /*0250*/  @P0 LDG.E.CONSTANT R34, desc[UR8][R14.64+-0x10] ;  /* 0xfffff0080e220981 */ /* 0x000f68000c1e9900 */
[----:B------:R-:W5:Y:S04]  /*0260*/  @P0 LDG.E.CONSTANT R32, desc[UR8][R14.64+-0x14] ;  /* 0xffffec080e200981 */ /* 0x000f68000c1e9900 */
[----:B------:R-:W5:Y:S04]  /*0270*/  @P0 LDG.E.CONSTANT R36, desc[UR8][R14.64+-0xc] ;  /* 0xfffff4080e240981 */ /* 0x000f68000c1e9900 */
[----:B------:R-:W5:Y:S01]  /*0280*/  @P0 LDG.E.CONSTANT R31, desc[UR8][R14.64+0xa8] ;  /* 0x0000a8080e1f0981 */ /* 0x000f62000c1e9900 */
[----:B0-----:R-:W-:-:S02]  /*0290*/  LEA R16, R16, R9, 0x18 ;  /* 0x0000000910107211 */ /* 0x001fc400078ec0ff */
[----:B------:R-:W-:-:S03]  /*02a0*/  MOV R9, RZ ;  /* 0x000000ff00097202 */ /* 0x000fc60000000f00 */
[----:B------:R-:W-:Y:S01]  /*02b0*/  IMAD R33, R5, 0x120, R16 ;  /* 0x0000012005217824 */ /* 0x000fe200078e0210 */
[----:B------:R-:W-:Y:S01]  /*02c0*/  BAR.SYNC.DEFER_BLOCKING 0x0 ;  /* 0x0000000000007b1d */ /* 0x000fe20000010000 */
[----:B------:R-:W-:-:S06]  /*02d0*/  CS2R R16, SRZ ;  /* 0x0000000000107805 */ /* 0x000fcc000001ff00 */
[----:B------:R-:W5:Y:S04]  /*02e0*/  @P0 LDG.E.CONSTANT R16, desc[UR8][R14.64+-0x1c] ;  /* 0xffffe4080e100981 */ /* 0x000f68000c1e9900 */
[----:B------:R-:W5:Y:S04]  /*02f0*/  @P0 LDG.E.CONSTANT R17, desc[UR8][R14.64+-0x8] ;  /* 0xfffff8080e110981 */ /* 0x000f68000c1e9900 */
[----:B--2---:R0:W-:Y:S04]  /*0300*/  STS.64 [R33+0x40], R8 ;  /* 0x0000400821007388 */ /* 0x0041e80000000a00 */
[----:B---3--:R2:W-:Y:S04]  /*0310*/  STS.64 [R33+0x88], R10 ;  /* 0x0000880a21007388 */ /* 0x0085e80000000a00 */
[----:B----4-:R3:W-:Y:S01]  /*0320*/  STS.64 [R33+0xd0], R12 ;  /* 0x0000d00c21007388 */ /* 0x0107e20000000a00 */
[----:B0-----:R-:W-:-:S03]  /*0330*/  MOV R8, RZ ;  /* 0x000000ff00087202 */ /* 0x001fc60000000f00 */
[----:B------:R-:W4:Y:S01]  /*0340*/  @P0 LDG.E.CONSTANT R9, desc[UR8][R14.64+0xb8] ;  /* 0x0000b8080e090981 */ /* 0x000f22000c1e9900 */
[----:B--2---:R-:W-:-:S03]  /*0350*/  MOV R10, RZ ;  /* 0x000000ff000a7202 */ /* 0x004fc60000000f00 */
[----:B------:R-:W2:Y:S01]  /*0360*/  @P0 LDG.E.CONSTANT R11, desc[UR8][R14.64+0xbc] ;  /* 0x0000bc080e0b0981 */ /* 0x000ea2000c1e9900 */
[----:B---3--:R-:W-:-:S03]  /*0370*/  MOV R12, RZ ;  /* 0x000000ff000c7202 */ /* 0x008fc60000000f00 */
[----:B------:R-:W3:Y:S04]  /*0380*/  @P0 LDG.E.CONSTANT R8, desc[UR8][R14.64+0xac] ;  /* 0x0000ac080e080981 */ /* 0x000ee8000c1e9900 */
[----:B------:R-:W3:Y:S04]  /*0390*/  @P0 LDG.E.CONSTANT R10, desc[UR8][R14.64+0xb0] ;  /* 0x0000b0080e0a0981 */ /* 0x000ee8000c1e9900 */
[----:B------:R-:W3:Y:S04]  /*03a0*/  @P0 LDG.E.CONSTANT R12, desc[UR8][R14.64+0xb4] ;  /* 0x0000b4080e0c0981 */ /* 0x000ee8000c1e9900 */
[----:B-----5:R-:W-:Y:S04]  /*03b0*/  STS [R33+0x8], R18 ;  /* 0x0000081221007388 */ /* 0x020fe80000000800 */
[----:B------:R0:W-:Y:S04]  /*03c0*/  STS [R33+0x1c], R19 ;  /* 0x00001c1321007388 */ /* 0x0001e80000000800 */
[----:B------:R-:W5:Y:S01]  /*03d0*/  @P0 LDG.E.CONSTANT R13, desc[UR8][R14.64+0x180] ;  /* 0x000180080e0d0981 */ /* 0x000f62000c1e9900 */
[----:B0-----:R-:W-:-:S06]  /*03e0*/  CS2R R18, SRZ ;  /* 0x0000000000127805 */ /* 0x001fcc000001ff00 */
[----:B------:R-:W5:Y:S04]  /*03f0*/  @P0 LDG.E.CONSTANT R18, desc[UR8][R14.64+0x170] ;  /* 0x000170080e120981 */ /* 0x000f68000c1e9900 */
[----:B------:R-:W5:Y:S04]  /*0400*/  @P0 LDG.E.CONSTANT R19, desc[UR8][R14.64+0x244] ;  /* 0x000244080e130981 */ /* 0x000f68000c1e9900 */
[----:B------:R-:W-:Y:S04]  /*0410*/  STS [R33+0x4], R16 ;  /* 0x0000041021007388 */ /* 0x000fe80000000800 */
[----:B------:R0:W-:Y:S02]  /*0420*/  STS [R33+0x18], R17 ;  /* 0x0000181121007388 */ /* 0x0001e40000000800 */
[----:B0-----:R-:W-:-:S06]  /*0430*/  CS2R R16, SRZ ;  /* 0x0000000000107805 */ /* 0x001fcc000001ff00 */
[----:B------:R-:W5:Y:S04]  /*0440*/  @P0 LDG.E.CONSTANT R16, desc[UR8][R14.64+0x16c] ;  /* 0x00016c080e100981 */ /* 0x000f68000c1e9900 */
[----:B------:R-:W5:Y:S04]  /*0450*/  @P0 LDG.E.CONSTANT R17, desc[UR8][R14.64+0x240] ;  /* 0x000240080e110981 */ /* 0x000f68000c1e9900 */
[----:B----4-:R-:W-:Y:S04]  /*0460*/  STS [R33+0x38], R9 ;  /* 0x0000380921007388 */ /* 0x010fe80000000800 */
[----:B--2---:R-:W-:Y:S04]  /*0470*/  STS [R33+0x3c], R11 ;  /* 0x00003c0b21007388 */ /* 0x004fe80000000800 */
[----:B---3--:R0:W-:Y:S04]  /*0480*/  STS [R33+0x2c], R8 ;  /* 0x00002c0821007388 */ /* 0x0081e80000000800 */
[----:B------:R2:W-:Y:S04]  /*0490*/  STS [R33+0x30], R10 ;  /* 0x0000300a21007388 */ /* 0x0005e80000000800 */
[----:B------:R3:W-:Y:S01]  /*04a0*/  STS [R33+0x34], R12 ;  /* 0x0000340c21007388 */ /* 0x0007e20000000800 */
[----:B0-----:R-:W-:-:S02]  /*04b0*/  CS2R R8, SRZ ;  /* 0x0000000000087805 */ /* 0x001fc4000001ff00 */
[----:B--2---:R-:W-:-:S04]  /*04c0*/  CS2R R10, SRZ ;  /* 0x00000000000a7805 */ /* 0x004fc8000001ff00 */
[----:B------:R-:W2:Y:S01]  /*04d0*/  @P0 LDG.E.CONSTANT R8, desc[UR8][R14.64+0x184] ;  /* 0x000184080e080981 */ /* 0x000ea2000c1e9900 */
[----:B---3--:R-:W-:-:S03]  /*04e0*/  MOV R12, RZ ;  /* 0x000000ff000c7202 */ /* 0x008fc60000000f00 */
[----:B------:R-:W3:Y:S04]  /*04f0*/  @P0 LDG.E.CONSTANT R10, desc[UR8][R14.64+0x230] ;  /* 0x000230080e0a0981 */ /* 0x000ee8000c1e9900 */
[----:B------:R-:W4:Y:S04]  /*0500*/  @P0 LDG.E.CONSTANT R12, desc[UR8][R14.64+0x234] ;  /* 0x000234080e0c0981 */ /* 0x000f28000c1e9900 */
[----:B------:R-:W4:Y:S04]  /*0510*/  @P0 LDG.E.CONSTANT R9, desc[UR8][R14.64+0x238] ;  /* 0x000238080e090981 */ /* 0x000f28000c1e9900 */
[----:B------:R-:W4:Y:S04]  /*0520*/  @P0 LDG.E.CONSTANT R11, desc[UR8][R14.64+0x23c] ;  /* 0x00023c080e0b0981 */ /* 0x000f28000c1e9900 */
[----:B------:R0:W-:Y:S02]  /*0530*/  STS [R33+0x10], R34 ;  /* 0x0000102221007388 */ /* 0x0001e40000000800 */
[----:B0-----:R-:W-:-:S02]  /*0540*/  MOV R34, RZ ;  /* 0x000000ff00227202 */ /* 0x001fc40000000f00 */
[----:B------:R0:W-:Y:S04]  /*0550*/  STS [R33+0xc], R32 ;  /* 0x00000c2021007388 */ /* 0x0001e80000000800 */
[----:B------:R-:W4:Y:S01]  /*0560*/  @P0 LDG.E.CONSTANT R34, desc[UR8][R14.64+0x178] ;  /* 0x000178080e220981 */ /* 0x000f22000c1e9900 */
[----:B0-----:R-:W-:-:S06]  /*0570*/  MOV R32, RZ ;  /* 0x000000ff00207202 */ /* 0x001fcc0000000f00 */
[----:B------:R-:W4:Y:S04]  /*0580*/  @P0 LDG.E.CONSTANT R32, desc[UR8][R14.64+0x174] ;  /* 0x000174080e200981 */ /* 0x000f28000c1e9900 */
[----:B-----5:R-:W-:Y:S04]  /*0590*/  STS [R33+0x4c], R16 ;  /* 0x00004c1021007388 */ /* 0x020fe80000000800 */
[----:B------:R-:W-:Y:S04]  /*05a0*/  STS [R33+0x50], R18 ;  /* 0x0000501221007388 */ /* 0x000fe80000000800 */
[----:B------:R0:W-:Y:S04]  /*05b0*/  STS [R33+0x60], R13 ;  /* 0x0000600d21007388 */ /* 0x0001e80000000800 */
[----:B------:R5:W-:Y:S04]  /*05c0*/  STS [R33+0x80], R17 ;  /* 0x0000801121007388 */ /* 0x000be80000000800 */
[----:B------:R1:W-:Y:S01]  /*05d0*/  STS [R33+0x84], R19 ;  /* 0x0000841321007388 */ /* 0x0003e20000000800 */
[----:B0-----:R-:W-:-:S02]  /*05e0*/  MOV R13, RZ ;  /* 0x000000ff000d7202 */ /* 0x001fc40000000f00 */
[----:B-----5:R-:W-:-:S04]  /*05f0*/  CS2R R16, SRZ ;  /* 0x0000000000107805 */ /* 0x020fc8000001ff00 */
[----:B------:R-:W5:Y:S01]  /*0600*/  @P0 LDG.E.CONSTANT R13, desc[UR8][R14.64+0x304] ;  /* 0x000304080e0d0981 */ /* 0x000f62000c1e9900 */
[----:B-1----:R-:W-:-:S03]  /*0610*/  CS2R R18, SRZ ;  /* 0x0000000000127805 */ /* 0x002fc6000001ff00 */
[----:B------:R-:W5:Y:S04]  /*0620*/  @P0 LDG.E.CONSTANT R16, desc[UR8][R14.64+0x2f4] ;  /* 0x0002f4080e100981 */ /* 0x000f68000c1e9900 */
[----:B------:R-:W5:Y:S04]  /*0630*/  @P0 LDG.E.CONSTANT R18, desc[UR8][R14.64+0x2f8] ;  /* 0x0002f8080e120981 */ /* 0x000f68000c1e9900 */
[----:B------:R-:W5:Y:S04]  /*0640*/  @P0 LDG.E.CONSTANT R17, desc[UR8][R14.64+0x3c0] ;  /* 0x0003c0080e110981 */ /* 0x000f68000c1e9900 */
[----:B------:R-:W5:Y:S04]  /*0650*/  @P0 LDG.E.CONSTANT R19, desc[UR8][R14.64+0x3c4] ;  /* 0x0003c4080e130981 */ /* 0x000f68000c1e9900 */
[----:B--2---:R-:W-:Y:S04]  /*0660*/  STS [R33+0x64], R8 ;  /* 0x0000640821007388 */ /* 0x004fe80000000800 */
[----:B---3--:R-:W-:Y:S04]  /*0670*/  STS [R33+0x70], R10 ;  /* 0x0000700a21007388 */ /* 0x008fe80000000800 */
[----:B----4-:R0:W-:Y:S04]  /*0680*/  STS [R33+0x74], R12 ;  /* 0x0000740c21007388 */ /* 0x0101e80000000800 */
[----:B------:R1:W-:Y:S04]  /*0690*/  STS [R33+0x78], R9 ;  /* 0x0000780921007388 */ /* 0x0003e80000000800 */
[----:B------:R2:W-:Y:S01]  /*06a0*/  STS [R33+0x7c], R11 ;  /* 0x00007c0b21007388 */ /* 0x0005e20000000800 */
[----:B0-----:R-:W-:-:S02]  /*06b0*/  MOV R12, RZ ;  /* 0x000000ff000c7202 */ /* 0x001fc40000000f00 */
[----:B-1----:R-:W-:-:S04]  /*06c0*/  CS2R R8, SRZ ;  /* 0x0000000000087805 */ /* 0x002fc8000001ff00 */
[----:B------:R-:W3:Y:S01]  /*06d0*/  @P0 LDG.E.CONSTANT R12, desc[UR8][R14.64+0x3b8] ;  /* 0x0003b8080e0c0981 */ /* 0x000ee2000c1e9900 */
[----:B--2---:R-:W-:-:S03]  /*06e0*/  CS2R R10, SRZ ;  /* 0x00000000000a7805 */ /* 0x004fc6000001ff00 */
[----:B------:R-:W2:Y:S04]  /*06f0*/  @P0 LDG.E.CONSTANT R8, desc[UR8][R14.64+0x3cc] ;  /* 0x0003cc080e080981 */ /* 0x000ea8000c1e9900 */
[----:B------:R-:W4:Y:S04]  /*0700*/  @P0 LDG.E.CONSTANT R11, desc[UR8][R14.64+0x3bc] ;  /* 0x0003bc080e0b0981 */ /* 0x000f28000c1e9900 */
[----:B------:R0:W-:Y:S04]  /*0710*/  STS [R33+0x58], R34 ;  /* 0x0000582221007388 */ /* 0x0001e80000000800 */
[----:B------:R1:W-:Y:S04]  /*0720*/  STS [R33+0x14], R36 ;  /* 0x0000142421007388 */ /* 0x0003e80000000800 */
[----:B------:R-:W-:Y:S01]  /*0730*/  STS [R33+0x28], R31 ;  /* 0x0000281f21007388 */ /* 0x000fe20000000800 */
[----:B0-----:R-:W-:-:S03]  /*0740*/  CS2R R34, SRZ ;  /* 0x0000000000227805 */ /* 0x001fc6000001ff00 */
[----:B------:R0:W-:Y:S04]  /*0750*/  STS [R33+0x54], R32 ;  /* 0x0000542021007388 */ /* 0x0001e80000000800 */
[----:B------:R-:W4:Y:S04]  /*0760*/  @P0 LDG.E.CONSTANT R34, desc[UR8][R14.64+0x300] ;  /* 0x000300080e220981 */ /* 0x000f28000c1e9900 */
[----:B------:R-:W4:Y:S01]  /*0770*/  @P0 LDG.E.CONSTANT R35, desc[UR8][R14.64+0x30c] ;  /* 0x00030c080e230981 */ /* 0x000f22000c1e9900 */
[----:B-1----:R-:W-:Y:S02]  /*0780*/  CS2R R36, SRZ ;  /* 0x0000000000247805 */ /* 0x002fe4000001ff00 */
[----:B0-----:R-:W-:-:S02]  /*0790*/  MOV R32, RZ ;  /* 0x000000ff00207202 */ /* 0x001fc40000000f00 */
[----:B------:R-:W-:Y:S01]  /*07a0*/  MOV R31, RZ ;  /* 0x000000ff001f7202 */ /* 0x000fe20000000f00 */
[----:B------:R-:W4:Y:S04]  /*07b0*/  @P0 LDG.E.CONSTANT R10, desc[UR8][R14.64+0x480] ;  /* 0x000480080e0a0981 */ /* 0x000f28000c1e9900 */
[----:B------:R-:W4:Y:S04]  /*07c0*/  @P0 LDG.E.CONSTANT R36, desc[UR8][R14.64+0x17c] ;  /* 0x00017c080e240981 */ /* 0x000f28000c1e9900 */
[----:B------:R-:W4:Y:S04]  /*07d0*/  @P0 LDG.E.CONSTANT R32, desc[UR8][R14.64+0x2fc] ;  /* 0x0002fc080e200981 */ /* 0x000f28000c1e9900 */
[----:B------:R-:W4:Y:S04]  /*07e0*/  @P0 LDG.E.CONSTANT R31, desc[UR8][R14.64+0x308] ;  /* 0x000308080e1f0981 */ /* 0x000f28000c1e9900 */
[----:B------:R-:W4:Y:S04]  /*07f0*/  @P0 LDG.E.CONSTANT R37, desc[UR8][R14.64+0x3c8] ;  /* 0x0003c8080e250981 */ /* 0x000f28000c1e9900 */
[----:B-----5:R-:W-:Y:S04]  /*0800*/  STS [R33+0x94], R16 ;  /* 0x0000941021007388 */ /* 0x020fe80000000800 */
[----:B------:R-:W-:Y:S04]  /*0810*/  STS [R33+0x98], R18 ;  /* 0x0000981221007388 */ /* 0x000fe80000000800 */
[----:B------:R-:W-:Y:S04]  /*0820*/  STS [R33+0xa4], R13 ;  /* 0x0000a40d21007388 */ /* 0x000fe80000000800 */
[----:B------:R0:W-:Y:S04]  /*0830*/  STS [R33+0xc0], R17 ;  /* 0x0000c01121007388 */ /* 0x0001e80000000800 */
[----:B------:R1:W-:Y:S04]  /*0840*/  STS [R33+0xc4], R19 ;  /* 0x0000c41321007388 */ /* 0x0003e80000000800 */
[----:B------:R-:W5:Y:S01]  /*0850*/  @P0 LDG.E.CONSTANT R9, desc[UR8][R14.64+0x47c] ;  /* 0x00047c080e090981 */ /* 0x000f62000c1e9900 */
[----:B0-----:R-:W-:-:S02]  /*0860*/  CS2R R16, SRZ ;  /* 0x0000000000107805 */ /* 0x001fc4000001ff00 */
[----:B-1----:R-:W-:-:S04]  /*0870*/  CS2R R18, SRZ ;  /* 0x0000000000127805 */ /* 0x002fc8000001ff00 */
[----:B------:R-:W5:Y:S04]  /*0880*/  @P0 LDG.E.CONSTANT R17, desc[UR8][R14.64+0x490] ;  /* 0x000490080e110981 */ /* 0x000f68000c1e9900 */
[----:B------:R-:W5:Y:S04]  /*0890*/  @P0 LDG.E.CONSTANT R19, desc[UR8][R14.64+0x494] ;  /* 0x000494080e130981 */ /* 0x000f68000c1e9900 */
[----:B------:R-:W5:Y:S04]  /*08a0*/  @P0 LDG.E.CONSTANT R16, desc[UR8][R14.64+0x548] ;  /* 0x000548080e100981 */ /* 0x000f68000c1e9900 */
[----:B------:R-:W5:Y:S04]  /*08b0*/  @P0 LDG.E.CONSTANT R18, desc[UR8][R14.64+0x54c] ;  /* 0x00054c080e120981 */ /* 0x000f68000c1e9900 */
[----:B---3--:R0:W-:Y:S04]  /*08c0*/  STS [R33+0xb8], R12 ;  /* 0x0000b80c21007388 */ /* 0x0081e80000000800 */
[----:B--2---:R1:W-:Y:S04]  /*08d0*/  STS [R33+0xcc], R8 ;  /* 0x0000cc0821007388 */ /* 0x0043e80000000800 */
[----:B----4-:R2:W-:Y:S01]  /*08e0*/  STS [R33+0xbc], R11 ;  /* 0x0000bc0b21007388 */ /* 0x0105e20000000800 */
[----:B0-----:R-:W-:-:S02]  /*08f0*/  CS2R R12, SRZ ;  /* 0x00000000000c7805 */ /* 0x001fc4000001ff00 */
[----:B-1----:R-:W-:-:S04]  /*0900*/  MOV R8, RZ ;  /* 0x000000ff00087202 */ /* 0x002fc80000000f00 */
[----:B------:R-:W3:Y:S01]  /*0910*/  @P0 LDG.E.CONSTANT R12, desc[UR8][R14.64+0x484] ;  /* 0x000484080e0c0981 */ /* 0x000ee2000c1e9900 */
[----:B--2---:R-:W-:-:S03]  /*0920*/  MOV R11, RZ ;  /* 0x000000ff000b7202 */ /* 0x004fc60000000f00 */
[----:B------:R-:W2:Y:S04]  /*0930*/  @P0 LDG.E.CONSTANT R13, desc[UR8][R14.64+0x544] ;  /* 0x000544080e0d0981 */ /* 0x000ea8000c1e9900 */
[----:B------:R-:W4:Y:S04]  /*0940*/  @P0 LDG.E.CONSTANT R11, desc[UR8][R14.64+0x540] ;  /* 0x000540080e0b0981 */ /* 0x000f28000c1e9900 */
[----:B------:R-:W4:Y:S04]  /*0950*/  @P0 LDG.E.CONSTANT R8, desc[UR8][R14.64+0x558] ;  /* 0x000558080e080981 */ /* 0x000f28000c1e9900 */
[----:B------:R-:W-:Y:S04]  /*0960*/  STS [R33+0xa0], R34 ;  /* 0x0000a02221007388 */ /* 0x000fe80000000800 */
[----:B------:R0:W-:Y:S02]  /*0970*/  STS [R33+0xac], R35 ;  /* 0x0000ac2321007388 */ /* 0x0001e40000000800 */
[----:B0-----:R-:W0:Y:S02]  /*0980*/  LDC.64 R34, c[0x0][0x388] ;  /* 0x0000e200ff227b82 */ /* 0x001e240000000a00 */
[----:B------:R1:W-:Y:S04]  /*0990*/  STS [R33+0xe0], R10 ;  /* 0x0000e00a21007388 */ /* 0x0003e80000000800 */
[----:B------:R-:W-:Y:S04]  /*09a0*/  STS [R33+0x5c], R36 ;  /* 0x00005c2421007388 */ /* 0x000fe80000000800 */
[----:B------:R1:W-:Y:S02]  /*09b0*/  STS [R33+0x9c], R32 ;  /* 0x00009c2021007388 */ /* 0x0003e40000000800 */
[----:B-1----:R-:W-:-:S02]  /*09c0*/  LEA R10, R2, R5, 0x2 ;  /* 0x00000005020a7211 */ /* 0x002fc400078e10ff */
[----:B------:R1:W-:Y:S04]  /*09d0*/  STS [R33+0xa8], R31 ;  /* 0x0000a81f21007388 */ /* 0x0003e80000000800 */
[----:B------:R1:W-:Y:S01]  /*09e0*/  STS [R33+0xc8], R37 ;  /* 0x0000c82521007388 */ /* 0x0003e20000000800 */
[----:B------:R-:W-:Y:S01]  /*09f0*/  MOV R32, RZ ;  /* 0x000000ff00207202 */ /* 0x000fe20000000f00 */
[----:B------:R-:W-:Y:S01]  /*0a00*/  IMAD R10, R10, 0xc0, R29 ;  /* 0x000000c00a0a7824 */ /* 0x000fe200078e021d */
[----:B-1----:R-:W-:-:S04]  /*0a10*/  MOV R31, RZ ;  /* 0x000000ff001f7202 */ /* 0x002fc80000000f00 */
[----:B------:R-:W4:Y:S01]  /*0a20*/  @P0 LDG.E.CONSTANT R32, desc[UR8][R14.64+0x550] ;  /* 0x000550080e200981 */ /* 0x000f22000c1e9900 */
[----:B------:R-:W-:-:S03]  /*0a30*/  CS2R R36, SRZ ;  /* 0x0000000000247805 */ /* 0x000fc6000001ff00 */
[----:B------:R-:W4:Y:S04]  /*0a40*/  @P0 LDG.E.CONSTANT R31, desc[UR8][R14.64+0x554] ;  /* 0x000554080e1f0981 */ /* 0x000f28000c1e9900 */
[----:B------:R-:W4:Y:S04]  /*0a50*/  @P0 LDG.E.CONSTANT R36, desc[UR8][R14.64+0x488] ;  /* 0x000488080e240981 */ /* 0x000f28000c1e9900 */
[----:B------:R1:W4:Y:S04]  /*0a60*/  @P0 LDG.E.CONSTANT R37, desc[UR8][R14.64+0x48c] ;  /* 0x00048c080e250981 */ /* 0x000328000c1e9900 */
[----:B-----5:R5:W-:Y:S01]  /*0a70*/  STS [R33+0xdc], R9 ;  /* 0x0000dc0921007388 */ /* 0x020be20000000800 */
[----:B-1----:R-:W-:-:S02]  /*0a80*/  LEA R15, R10, R10, 0x1 ;  /* 0x0000000a0a0f7211 */ /* 0x002fc400078e08ff */
[----:B-----5:R-:W-:-:S03]  /*0a90*/  MOV R9, RZ ;  /* 0x000000ff00097202 */ /* 0x020fc60000000f00 */
[----:B0-----:R-:W-:Y:S01]  /*0aa0*/  IMAD.WIDE.U32 R34, R15, 0x4, R34 ;  /* 0x000000040f227825 */ /* 0x001fe200078e0022 */
[----:B------:R-:W-:Y:S04]  /*0ab0*/  STS [R33+0xf0], R17 ;  /* 0x0000f01121007388 */ /* 0x000fe80000000800 */
[----:B------:R-:W-:Y:S04]  /*0ac0*/  STS [R33+0xf4], R19 ;  /* 0x0000f41321007388 */ /* 0x000fe80000000800 */
[----:B------:R0:W-:Y:S04]  /*0ad0*/  STS [R33+0x108], R16 ;  /* 0x0001081021007388 */ /* 0x0001e80000000800 */
[----:B------:R1:W-:Y:S04]  /*0ae0*/  STS [R33+0x10c], R18 ;  /* 0x00010c1221007388 */ /* 0x0003e80000000800 */
[----:B------:R-:W5:Y:S04]  /*0af0*/  LDG.E.CONSTANT R10, desc[UR8][R34.64+0x8] ;  /* 0x00000808220a7981 */ /* 0x000f68000c1e9900 */
[----:B------:R-:W5:Y:S04]  /*0b00*/  LDG.E.CONSTANT R14, desc[UR8][R34.64+0x48] ;  /* 0x00004808220e7981 */ /* 0x000f68000c1e9900 */
[----:B------:R-:W5:Y:S04]  /*0b10*/  LDG.E.CONSTANT R15, desc[UR8][R34.64+0x4c] ;  /* 0x00004c08220f7981 */ /* 0x000f68000c1e9900 */
[----:B0-----:R-:W5:Y:S04]  /*0b20*/  LDG.E.CONSTANT R16, desc[UR8][R34.64+0x50] ;  /* 0x0000500822107981 */ /* 0x001f68000c1e9900 */
[----:B------:R-:W5:Y:S04]  /*0b30*/  LDG.E.CONSTANT R17, desc[UR8][R34.64+0x6c] ;  /* 0x00006c0822117981 */ /* 0x000f68000c1e9900 */
[----:B-1----:R-:W5:Y:S04]  /*0b40*/  LDG.E.CONSTANT R18, desc[UR8][R34.64+0x70] ;  /* 0x0000700822127981 */ /* 0x002f68000c1e9900 */
[----:B------:R-:W5:Y:S04]  /*0b50*/  LDG.E.CONSTANT R19, desc[UR8][R34.64+0x74] ;  /* 0x0000740822137981 */ /* 0x000f68000c1e9900 */
[----:B---3--:R0:W-:Y:S04]  /*0b60*/  STS [R33+0xe4], R12 ;  /* 0x0000e40c21007388 */ /* 0x0081e80000000800 */
[----:B--2---:R-:W-:Y:S04]  /*0b70*/  STS [R33+0x104], R13 ;  /* 0x0001040d21007388 */ /* 0x004fe80000000800 */
[----:B----4-:R1:W-:Y:S04]  /*0b80*/  STS [R33+0x100], R11 ;  /* 0x0001000b21007388 */ /* 0x0103e80000000800 */
[----:B------:R2:W-:Y:S04]  /*0b90*/  STS.64 [R33+0x118], R8 ;  /* 0x0001180821007388 */ /* 0x0005e80000000a00 */
[----:B0-----:R-:W3:Y:S04]  /*0ba0*/  LDG.E.CONSTANT R12, desc[UR8][R34.64+0x28] ;  /* 0x00002808220c7981 */ /* 0x001ee8000c1e9900 */
[----:B-1----:R-:W4:Y:S04]  /*0bb0*/  LDG.E.CONSTANT R11, desc[UR8][R34.64+0x24] ;  /* 0x00002408220b7981 */ /* 0x002f28000c1e9900 */
[----:B--2---:R-:W4:Y:S04]  /*0bc0*/  LDG.E.CONSTANT R8, desc[UR8][R34.64] ;  /* 0x0000000822087981 */ /* 0x004f28000c1e9900 */
[----:B------:R-:W4:Y:S04]  /*0bd0*/  LDG.E.CONSTANT R9, desc[UR8][R34.64+0x4] ;  /* 0x0000040822097981 */ /* 0x000f28000c1e9900 */
[----:B------:R-:W3:Y:S01]  /*0be0*/  LDG.E.CONSTANT R13, desc[UR8][R34.64+0x2c] ;  /* 0x00002c08220d7981 */ /* 0x000ee2000c1e9900 */
[----:B------:R-:W0:Y:S01]  /*0bf0*/  S2UR UR6, SR_CgaCtaId ;  /* 0x00000000000679c3 */ /* 0x000e220000008800 */
[----:B------:R-:W-:-:S02]  /*0c00*/  UMOV UR5, 0x400 ;  /* 0x0000040000057882 */ /* 0x000fc40000000000 */
[----:B------:R-:W-:Y:S01]  /*0c10*/  UIADD3 UR4, UPT, UPT, UR5, 0x480, URZ ;  /* 0x0000048005047890 */ /* 0x000fe2000fffe0ff */
[----:B------:R-:W-:Y:S04]  /*0c20*/  STS [R33], RZ ;  /* 0x000000ff21007388 */ /* 0x000fe80000000800 */
[----:B------:R-:W-:Y:S01]  /*0c30*/  STS.64 [R33+0x20], RZ ;  /* 0x000020ff21007388 */ /* 0x000fe20000000a00 */
[----:B0-----:R-:W-:-:S03]  /*0c40*/  ULEA UR4, UR6, UR4, 0x18 ;  /* 0x0000000406047291 */ /* 0x001fc6000f8ec0ff */
[----:B------:R0:W-:Y:S04]  /*0c50*/  STS [R33+0x114], R31 ;  /* 0x0001141f21007388 */ /* 0x0001e80000000800 */
[----:B------:R1:W-:Y:S01]  /*0c60*/  STS [R33+0x110], R32 ;  /* 0x0001102021007388 */ /* 0x0003e20000000800 */
[----:B0-----:R-:W-:-:S03]  /*0c70*/  MOV R31, UR4 ;  /* 0x00000004001f7c02 */ /* 0x001fc60008000f00 */
[----:B------:R-:W-:Y:S02]  /*0c80*/  STS [R33+0xe8], R36 ;  /* 0x0000e82421007388 */ /* 0x000fe40000000800 */
[C-C-:B-1----:R-:W-:Y:S02]  /*0c90*/  IMAD R32, R5.reuse, 0x300, R31.reuse ;  /* 0x0000030005207824 */ /* 0x142fe400078e021f */
[----:B------:R-:W-:Y:S04]  /*0ca0*/  STS [R33+0xec], R37 ;  /* 0x0000ec2521007388 */ /* 0x000fe80000000800 */
[----:B------:R-:W-:Y:S04]  /*0cb0*/  STS [R33+0x48], RZ ;  /* 0x000048ff21007388 */ /* 0x000fe80000000800 */
[----:B------:R-:W-:Y:S04]  /*0cc0*/  STS.64 [R33+0x68], RZ ;  /* 0x000068ff21007388 */ /* 0x000fe80000000a00 */
[----:B------:R-:W-:Y:S04]  /*0cd0*/  STS [R33+0x90], RZ ;  /* 0x000090ff21007388 */ /* 0x000fe80000000800 */
[----:B------:R-:W-:Y:S04]  /*0ce0*/  STS.64 [R33+0xb0], RZ ;  /* 0x0000b0ff21007388 */ /* 0x000fe80000000a00 */
[----:B------:R-:W-:Y:S04]  /*0cf0*/  STS [R33+0xd8], RZ ;  /* 0x0000d8ff21007388 */ /* 0x000fe80000000800 */
[----:B------:R-:W-:Y:S04]  /*0d00*/  STS.64 [R33+0xf8], RZ ;  /* 0x0000f8ff21007388 */ /* 0x000fe80000000a00 */
[----:B-----5:R0:W-:Y:S04]  /*0d10*/  STS.128 [R32+0x20], R16 ;  /* 0x0000201020007388 */ /* 0x0201e80000000c00 */
[----:B0-----:R-:W2:Y:S04]  /*0d20*/  LDG.E.CONSTANT R16, desc[UR8][R34.64+0xe0] ;  /* 0x0000e00822107981 */ /* 0x001ea8000c1e9900 */
[----:B------:R-:W2:Y:S04]  /*0d30*/  LDG.E.CONSTANT R17, desc[UR8][R34.64+0xfc] ;  /* 0x0000fc0822117981 */ /* 0x000ea8000c1e9900 */
[----:B------:R-:W2:Y:S04]  /*0d40*/  LDG.E.CONSTANT R18, desc[UR8][R34.64+0x100] ;  /* 0x0001000822127981 */ /* 0x000ea8000c1e9900 */
[----:B------:R-:W2:Y:S04]  /*0d50*/  LDG.E.CONSTANT R19, desc[UR8][R34.64+0x104] ;  /* 0x0001040822137981 */ /* 0x000ea8000c1e9900 */
[----:B----4-:R0:W-:Y:S04]  /*0d60*/  STS.128 [R32], R8 ;  /* 0x0000000820007388 */ /* 0x0101e80000000c00 */
[----:B---3--:R1:W-:Y:S04]  /*0d70*/  STS.128 [R32+0x10], R12 ;  /* 0x0000100c20007388 */ /* 0x0083e80000000c00 */
[----:B0-----:R-:W3:Y:S04]  /*0d80*/  LDG.E.CONSTANT R8, desc[UR8][R34.64+0x90] ;  /* 0x0000900822087981 */ /* 0x001ee8000c1e9900 */
[----:B------:R-:W3:Y:S04]  /*0d90*/  LDG.E.CONSTANT R9, desc[UR8][R34.64+0x94] ;  /* 0x0000940822097981 */ /* 0x000ee8000c1e9900 */
[----:B------:R-:W3:Y:S04]  /*0da0*/  LDG.E.CONSTANT R10, desc[UR8][R34.64+0x98] ;  /* 0x00009808220a7981 */ /* 0x000ee8000c1e9900 */
[----:B------:R-:W3:Y:S04]  /*0db0*/  LDG.E.CONSTANT R11, desc[UR8][R34.64+0xb4] ;  /* 0x0000b408220b7981 */ /* 0x000ee8000c1e9900 */
[----:B-1----:R-:W4:Y:S04]  /*0dc0*/  LDG.E.CONSTANT R12, desc[UR8][R34.64+0xb8] ;  /* 0x0000b808220c7981 */ /* 0x002f28000c1e9900 */
[----:B------:R-:W4:Y:S04]  /*0dd0*/  LDG.E.CONSTANT R13, desc[UR8][R34.64+0xbc] ;  /* 0x0000bc08220d7981 */ /* 0x000f28000c1e9900 */
[----:B------:R-:W4:Y:S04]  /*0de0*/  LDG.E.CONSTANT R14, desc[UR8][R34.64+0xd8] ;  /* 0x0000d808220e7981 */ /* 0x000f28000c1e9900 */
[----:B------:R-:W4:Y:S04]  /*0df0*/  LDG.E.CONSTANT R15, desc[UR8][R34.64+0xdc] ;  /* 0x0000dc08220f7981 */ /* 0x000f28000c1e9900 */
[----:B--2---:R0:W-:Y:S04]  /*0e00*/  STS.128 [R32+0x50], R16 ;  /* 0x0000501020007388 */ /* 0x0041e80000000c00 */
[----:B0-----:R-:W2:Y:S04]  /*0e10*/  LDG.E.CONSTANT R16, desc[UR8][R34.64+0x170] ;  /* 0x0001700822107981 */ /* 0x001ea8000c1e9900 */
[----:B------:R-:W2:Y:S04]  /*0e20*/  LDG.E.CONSTANT R17, desc[UR8][R34.64+0x18c] ;  /* 0x00018c0822117981 */ /* 0x000ea8000c1e9900 */
[----:B------:R-:W2:Y:S04]  /*0e30*/  LDG.E.CONSTANT R18, desc[UR8][R34.64+0x190] ;  /* 0x0001900822127981 */ /* 0x000ea8000c1e9900 */
[----:B------:R-:W2:Y:S04]  /*0e40*/  LDG.E.CONSTANT R19, desc[UR8][R34.64+0x194] ;  /* 0x0001940822137981 */ /* 0x000ea8000c1e9900 */
[----:B---3--:R0:W-:Y:S04]  /*0e50*/  STS.128 [R32+0x30], R8 ;  /* 0x0000300820007388 */ /* 0x0081e80000000c00 */
[----:B----4-:R1:W-:Y:S04]  /*0e60*/  STS.128 [R32+0x40], R12 ;  /* 0x0000400c20007388 */ /* 0x0103e80000000c00 */
        /* <DEDUP_REMOVED lines=202> */
[----:B------:R-:W4:Y:S01]  /*1b10*/  LDG.E.CONSTANT R15, desc[UR8][R34.64+0x8bc] ;  /* 0x0008bc08220f7981 */ /* 0x000f22000c1e9900 */
[----:B------:R-:W-:-:S03]  /*1b20*/  IMAD R5, R5, 0x180, R31 ;  /* 0x0000018005057824 */ /* 0x000fc600078e021f */
[----:B--2---:R-:W-:Y:S02]  /*1b30*/  STS.128 [R32+0x2f0], R16 ;  /* 0x0002f01020007388 */ /* 0x004fe40000000c00 */
[----:B------:R-:W-:Y:S01]  /*1b40*/  IADD3 R5, PT, PT, R5, 0x614, RZ ;  /* 0x0000061405057810 */ /* 0x000fe20007ffe0ff */
[----:B------:R-:W-:Y:S01]  /*1b50*/  ULEA UR5, UR6, UR5, 0x18 ;  /* 0x0000000506057291 */ /* 0x000fe2000f8ec0ff */
[----:B---3--:R0:W-:Y:S04]  /*1b60*/  STS.128 [R32+0x2d0], R8 ;  /* 0x0002d00820007388 */ /* 0x0081e80000000c00 */
[----:B----4-:R1:W-:Y:S01]  /*1b70*/  STS.128 [R32+0x2e0], R12 ;  /* 0x0002e00c20007388 */ /* 0x0103e20000000c00 */
[----:B0-----:R-:W-:Y:S01]  /*1b80*/  MOV R11, 0x24 ;  /* 0x00000024000b7802 */ /* 0x001fe20000000f00 */
[----:B------:R-:W-:Y:S06]  /*1b90*/  BAR.SYNC.DEFER_BLOCKING 0x0 ;  /* 0x0000000000007b1d */ /* 0x000fec0000010000 */
.L_x_0:
[----:B------:R-:W-:Y:S04]  /*1ba0*/  LDS R16, [R11+UR5+-0x24] ;  /* 0xffffdc050b107984 */ /* 0x000fe80008000800 */
[----:B-1----:R-:W0:Y:S04]  /*1bb0*/  LDS R15, [R5+-0x614] ;  /* 0xfff9ec00050f7984 */ /* 0x002e280000000800 */
[----:B------:R-:W1:Y:S04]  /*1bc0*/  LDS R9, [R11+UR5+-0x20] ;  /* 0xffffe0050b097984 */ /* 0x000e680008000800 */
[----:B------:R-:W2:Y:S04]  /*1bd0*/  LDS R12, [R11+UR5+-0x1c] ;  /* 0xffffe4050b0c7984 */ /* 0x000ea80008000800 */
[----:B------:R-:W3:Y:S04]  /*1be0*/  LDS R10, [R11+UR5+-0x18] ;  /* 0xffffe8050b0a7984 */ /* 0x000ee80008000800 */
[----:B------:R-:W4:Y:S04]  /*1bf0*/  LDS R14, [R11+UR5+-0x14] ;  /* 0xffffec050b0e7984 */ /* 0x000f280008000800 */
[----:B------:R-:W5:Y:S04]  /*1c00*/  LDS R13, [R11+UR5+-0x10] ;  /* 0xfffff0050b0d7984 */ /* 0x000f680008000800 */
[----:B------:R-:W5:Y:S04]  /*1c10*/  LDS R8, [R11+UR5+-0xc] ;  /* 0xfffff4050b087984 */ /* 0x000f680008000800 */
[----:B------:R-:W5:Y:S04]  /*1c20*/  LDS R31, [R5+-0x14] ;  /* 0xffffec00051f7984 */ /* 0x000f680000000800 */
[----:B------:R-:W-:Y:S04]  /*1c30*/  LDS R33, [R11+UR5] ;  /* 0x000000050b217984 */ /* 0x000fe80008000800 */
[----:B------:R-:W5:Y:S01]  /*1c40*/  LDS R34, [R5+-0x608] ;  /* 0xfff9f80005227984 */ /* 0x000f620000000800 */
[----:B0-----:R-:W-:-:S03]  /*1c50*/  FFMA R4, R16, R15, R4 ;  /* 0x0000000f10047223 */ /* 0x001fc60000000004 */
[----:B------:R-:W0:Y:S01]  /*1c60*/  LDS R19, [R11+UR5+0x8] ;  /* 0x000008050b137984 */ /* 0x000e220008000800 */
[----:B-1----:R-:W-:-:S03]  /*1c70*/  FFMA R3, R9, R15, R3 ;  /* 0x0000000f09037223 */ /* 0x002fc60000000003 */
[----:B------:R-:W1:Y:S01]  /*1c80*/  LDS R17, [R11+UR5+0xc] ;  /* 0x00000c050b117984 */ /* 0x000e620008000800 */
[----:B--2---:R-:W-:-:S03]  /*1c90*/  FFMA R6, R12, R15, R6 ;  /* 0x0000000f0c067223 */ /* 0x004fc60000000006 */
[----:B------:R-:W2:Y:S01]  /*1ca0*/  LDS R32, [R5+-0x8] ;  /* 0xfffff80005207984 */ /* 0x000ea20000000800 */
[----:B---3--:R-:W-:-:S03]  /*1cb0*/  FFMA R7, R10, R15, R7 ;  /* 0x0000000f0a077223 */ /* 0x008fc60000000007 */
[----:B------:R-:W-:Y:S01]  /*1cc0*/  LDS R35, [R5+-0x60c] ;  /* 0xfff9f40005237984 */ /* 0x000fe20000000800 */
[-C--:B----4-:R-:W-:Y:S01]  /*1cd0*/  FFMA R20, R14, R15.reuse, R20 ;  /* 0x0000000f0e147223 */ /* 0x090fe20000000014 */
[-C--:B-----5:R-:W-:Y:S01]  /*1ce0*/  FFMA R21, R13, R15.reuse, R21 ;  /* 0x0000000f0d157223 */ /* 0x0a0fe20000000015 */
[----:B------:R-:W-:Y:S01]  /*1cf0*/  FFMA R22, R8, R15, R22 ;  /* 0x0000000f08167223 */ /* 0x000fe20000000016 */
[-C--:B------:R-:W-:Y:S01]  /*1d00*/  FFMA R23, R16, R31.reuse, R23 ;  /* 0x0000001f10177223 */ /* 0x080fe20000000017 */
[-C--:B------:R-:W-:Y:S01]  /*1d10*/  FFMA R24, R9, R31.reuse, R24 ;  /* 0x0000001f09187223 */ /* 0x080fe20000000018 */
[-C--:B------:R-:W-:Y:S01]  /*1d20*/  FFMA R15, R12, R31.reuse, R25 ;  /* 0x0000001f0c0f7223 */ /* 0x080fe20000000019 */
[-C--:B------:R-:W-:Y:S01]  /*1d30*/  FFMA R16, R10, R31.reuse, R26 ;  /* 0x0000001f0a107223 */ /* 0x080fe2000000001a */
[-C--:B------:R-:W-:Y:S01]  /*1d40*/  FFMA R18, R14, R31.reuse, R27 ;  /* 0x0000001f0e127223 */ /* 0x080fe2000000001b */
[-C--:B------:R-:W-:Y:S01]  /*1d50*/  FFMA R28, R13, R31.reuse, R28 ;  /* 0x0000001f0d1c7223 */ /* 0x080fe2000000001c */
[----:B------:R-:W-:Y:S01]  /*1d60*/  FFMA R31, R8, R31, R30 ;  /* 0x0000001f081f7223 */ /* 0x000fe2000000001e */
[----:B------:R-:W3:Y:S01]  /*1d70*/  LDS R25, [R11+UR5+0x10] ;  /* 0x000010050b197984 */ /* 0x000ee20008000800 */
[----:B------:R-:W-:-:S03]  /*1d80*/  FFMA R4, R33, R34, R4 ;  /* 0x0000002221047223 */ /* 0x000fc60000000004 */
[----:B------:R-:W4:Y:S01]  /*1d90*/  LDS R30, [R11+UR5+0x4] ;  /* 0x000004050b1e7984 */ /* 0x000f220008000800 */
[----:B0-----:R-:W-:-:S03]  /*1da0*/  FFMA R6, R19, R34, R6 ;  /* 0x0000002213067223 */ /* 0x001fc60000000006 */
[----:B------:R-:W0:Y:S01]  /*1db0*/  LDS R26, [R11+UR5+0x14] ;  /* 0x000014050b1a7984 */ /* 0x000e220008000800 */
[----:B-1----:R-:W-:-:S03]  /*1dc0*/  FFMA R7, R17, R34, R7 ;  /* 0x0000002211077223 */ /* 0x002fc60000000007 */
[----:B------:R-:W1:Y:S01]  /*1dd0*/  LDS R27, [R11+UR5+0x18] ;  /* 0x000018050b1b7984 */ /* 0x000e620008000800 */
[-C--:B--2---:R-:W-:Y:S01]  /*1de0*/  FFMA R23, R33, R32.reuse, R23 ;  /* 0x0000002021177223 */ /* 0x084fe20000000017 */
[-C--:B------:R-:W-:Y:S01]  /*1df0*/  FFMA R15, R19, R32.reuse, R15 ;  /* 0x00000020130f7223 */ /* 0x080fe2000000000f */
[----:B------:R-:W-:Y:S01]  /*1e00*/  FFMA R16, R17, R32, R16 ;  /* 0x0000002011107223 */ /* 0x000fe20000000010 */
[----:B------:R-:W2:Y:S01]  /*1e10*/  LDS R33, [R5+-0x610] ;  /* 0xfff9f00005217984 */ /* 0x000ea20000000800 */
[C---:B---3--:R-:W-:Y:S01]  /*1e20*/  FFMA R20, R25.reuse, R34, R20 ;  /* 0x0000002219147223 */ /* 0x048fe20000000014 */
[----:B------:R-:W-:Y:S01]  /*1e30*/  FFMA R18, R25, R32, R18 ;  /* 0x0000002019127223 */ /* 0x000fe20000000012 */
[C---:B----4-:R-:W-:Y:S01]  /*1e40*/  FFMA R3, R30.reuse, R34, R3 ;  /* 0x000000221e037223 */ /* 0x050fe20000000003 */
[----:B------:R-:W-:Y:S01]  /*1e50*/  FFMA R24, R30, R32, R24 ;  /* 0x000000201e187223 */ /* 0x000fe20000000018 */
[C---:B0-----:R-:W-:Y:S01]  /*1e60*/  FFMA R21, R26.reuse, R34, R21 ;  /* 0x000000221a157223 */ /* 0x041fe20000000015 */
[----:B------:R-:W-:Y:S01]  /*1e70*/  FFMA R28, R26, R32, R28 ;  /* 0x000000201a1c7223 */ /* 0x000fe2000000001c */
[C---:B-1----:R-:W-:Y:S01]  /*1e80*/  FFMA R22, R27.reuse, R34, R22 ;  /* 0x000000221b167223 */ /* 0x042fe20000000016 */
[----:B------:R-:W-:Y:S01]  /*1e90*/  FFMA R31, R27, R32, R31 ;  /* 0x000000201b1f7223 */ /* 0x000fe2000000001f */
[----:B------:R-:W0:Y:S01]  /*1ea0*/  LDS R34, [R11+UR5+-0x8] ;  /* 0xfffff8050b227984 */ /* 0x000e220008000800 */
[----:B--2---:R-:W-:-:S03]  /*1eb0*/  FFMA R4, R9, R33, R4 ;  /* 0x0000002109047223 */ /* 0x004fc60000000004 */
[----:B------:R-:W1:Y:S01]  /*1ec0*/  LDS R32, [R5+-0x10] ;  /* 0xfffff00005207984 */ /* 0x000e620000000800 */
[-C--:B------:R-:W-:Y:S01]  /*1ed0*/  FFMA R3, R12, R33.reuse, R3 ;  /* 0x000000210c037223 */ /* 0x080fe20000000003 */
[-C--:B------:R-:W-:Y:S01]  /*1ee0*/  FFMA R6, R10, R33.reuse, R6 ;  /* 0x000000210a067223 */ /* 0x080fe20000000006 */
[-C--:B------:R-:W-:Y:S01]  /*1ef0*/  FFMA R7, R14, R33.reuse, R7 ;  /* 0x000000210e077223 */ /* 0x080fe20000000007 */
[-C--:B------:R-:W-:Y:S01]  /*1f00*/  FFMA R20, R13, R33.reuse, R20 ;  /* 0x000000210d147223 */ /* 0x080fe20000000014 */
[-C--:B------:R-:W-:Y:S01]  /*1f10*/  FFMA R21, R8, R33.reuse, R21 ;  /* 0x0000002108157223 */ /* 0x080fe20000000015 */
[----:B0-----:R-:W-:Y:S01]  /*1f20*/  FFMA R22, R34, R33, R22 ;  /* 0x0000002122167223 */ /* 0x001fe20000000016 */
[-C--:B-1----:R-:W-:Y:S01]  /*1f30*/  FFMA R23, R9, R32.reuse, R23 ;  /* 0x0000002009177223 */ /* 0x082fe20000000017 */
[-C--:B------:R-:W-:Y:S01]  /*1f40*/  FFMA R24, R12, R32.reuse, R24 ;  /* 0x000000200c187223 */ /* 0x080fe20000000018 */
[-C--:B------:R-:W-:Y:S01]  /*1f50*/  FFMA R15, R10, R32.reuse, R15 ;  /* 0x000000200a0f7223 */ /* 0x080fe2000000000f */
[----:B------:R-:W0:Y:S01]  /*1f60*/  LDS R9, [R5+-0x604] ;  /* 0xfff9fc0005097984 */ /* 0x000e220000000800 */
[-C--:B------:R-:W-:Y:S01]  /*1f70*/  FFMA R16, R14, R32.reuse, R16 ;  /* 0x000000200e107223 */ /* 0x080fe20000000010 */
[-C--:B------:R-:W-:Y:S01]  /*1f80*/  FFMA R18, R13, R32.reuse, R18 ;  /* 0x000000200d127223 */ /* 0x080fe20000000012 */
[-C--:B------:R-:W-:Y:S01]  /*1f90*/  FFMA R33, R8, R32.reuse, R28 ;  /* 0x0000002008217223 */ /* 0x080fe2000000001c */
[----:B------:R-:W-:Y:S01]  /*1fa0*/  FFMA R31, R34, R32, R31 ;  /* 0x00000020221f7223 */ /* 0x000fe2000000001f */
[----:B------:R-:W1:Y:S04]  /*1fb0*/  LDS R28, [R11+UR5+0x1c] ;  /* 0x00001c050b1c7984 */ /* 0x000e680008000800 */
[----:B------:R-:W2:Y:S01]  /*1fc0*/  LDS R32, [R5+-0x4] ;  /* 0xfffffc0005207984 */ /* 0x000ea20000000800 */
[-C--:B0-----:R-:W-:Y:S01]  /*1fd0*/  FFMA R4, R30, R9.reuse, R4 ;  /* 0x000000091e047223 */ /* 0x081fe20000000004 */
[-C--:B------:R-:W-:Y:S01]  /*1fe0*/  FFMA R3, R19, R9.reuse, R3 ;  /* 0x0000000913037223 */ /* 0x080fe20000000003 */
[-C--:B------:R-:W-:Y:S01]  /*1ff0*/  FFMA R6, R17, R9.reuse, R6 ;  /* 0x0000000911067223 */ /* 0x080fe20000000006 */
[-C--:B------:R-:W-:Y:S01]  /*2000*/  FFMA R7, R25, R9.reuse, R7 ;  /* 0x0000000919077223 */ /* 0x080fe20000000007 */
[-C--:B------:R-:W-:Y:S01]  /*2010*/  FFMA R20, R26, R9.reuse, R20 ;  /* 0x000000091a147223 */ /* 0x080fe20000000014 */
[-C--:B------:R-:W-:Y:S01]  /*2020*/  FFMA R21, R27, R9.reuse, R21 ;  /* 0x000000091b157223 */ /* 0x080fe20000000015 */
[----:B-1----:R-:W-:Y:S01]  /*2030*/  FFMA R22, R28, R9, R22 ;  /* 0x000000091c167223 */ /* 0x002fe20000000016 */
[-C--:B------:R-:W-:Y:S01]  /*2040*/  FFMA R4, R12, R35.reuse, R4 ;  /* 0x000000230c047223 */ /* 0x080fe20000000004 */
[----:B------:R-:W0:Y:S01]  /*2050*/  LDS R9, [R5+-0x600] ;  /* 0xfffa000005097984 */ /* 0x000e220000000800 */
[-C--:B--2---:R-:W-:Y:S01]  /*2060*/  FFMA R30, R30, R32.reuse, R23 ;  /* 0x000000201e1e7223 */ /* 0x084fe20000000017 */
[-C--:B------:R-:W-:Y:S01]  /*2070*/  FFMA R24, R19, R32.reuse, R24 ;  /* 0x0000002013187223 */ /* 0x080fe20000000018 */
[-C--:B------:R-:W-:Y:S01]  /*2080*/  FFMA R15, R17, R32.reuse, R15 ;  /* 0x00000020110f7223 */ /* 0x080fe2000000000f */
[----:B------:R-:W1:Y:S01]  /*2090*/  LDS R23, [R5+-0xc] ;  /* 0xfffff40005177984 */ /* 0x000e620000000800 */
[-C--:B------:R-:W-:Y:S01]  /*20a0*/  FFMA R16, R25, R32.reuse, R16 ;  /* 0x0000002019107223 */ /* 0x080fe20000000010 */
[-C--:B------:R-:W-:Y:S01]  /*20b0*/  FFMA R18, R26, R32.reuse, R18 ;  /* 0x000000201a127223 */ /* 0x080fe20000000012 */
[-C--:B------:R-:W-:Y:S01]  /*20c0*/  FFMA R33, R27, R32.reuse, R33 ;  /* 0x000000201b217223 */ /* 0x080fe20000000021 */
[----:B------:R-:W-:Y:S01]  /*20d0*/  FFMA R31, R28, R32, R31 ;  /* 0x000000201c1f7223 */ /* 0x000fe2000000001f */
[-C--:B------:R-:W-:Y:S01]  /*20e0*/  FFMA R3, R10, R35.reuse, R3 ;  /* 0x000000230a037223 */ /* 0x080fe20000000003 */
[----:B------:R-:W2:Y:S01]  /*20f0*/  LDS R32, [R11+UR5+-0x4] ;  /* 0xfffffc050b207984 */ /* 0x000ea20008000800 */
[-C--:B------:R-:W-:Y:S01]  /*2100*/  FFMA R6, R14, R35.reuse, R6 ;  /* 0x000000230e067223 */ /* 0x080fe20000000006 */
[-C--:B------:R-:W-:Y:S01]  /*2110*/  FFMA R7, R13, R35.reuse, R7 ;  /* 0x000000230d077223 */ /* 0x080fe20000000007 */
[-C--:B------:R-:W-:Y:S01]  /*2120*/  FFMA R20, R8, R35.reuse, R20 ;  /* 0x0000002308147223 */ /* 0x080fe20000000014 */
[----:B------:R-:W-:Y:S01]  /*2130*/  FFMA R21, R34, R35, R21 ;  /* 0x0000002322157223 */ /* 0x000fe20000000015 */
[-C--:B0-----:R-:W-:Y:S01]  /*2140*/  FFMA R6, R25, R9.reuse, R6 ;  /* 0x0000000919067223 */ /* 0x081fe20000000006 */
[-C--:B------:R-:W-:Y:S01]  /*2150*/  FFMA R7, R26, R9.reuse, R7 ;  /* 0x000000091a077223 */ /* 0x080fe20000000007 */
[-C--:B------:R-:W-:Y:S01]  /*2160*/  FFMA R20, R27, R9.reuse, R20 ;  /* 0x000000091b147223 */ /* 0x080fe20000000014 */
[----:B------:R-:W-:Y:S01]  /*2170*/  FFMA R21, R28, R9, R21 ;  /* 0x000000091c157223 */ /* 0x000fe20000000015 */
[-C--:B-1----:R-:W-:Y:S01]  /*2180*/  FFMA R12, R12, R23.reuse, R30 ;  /* 0x000000170c0c7223 */ /* 0x082fe2000000001e */
[-C--:B------:R-:W-:Y:S01]  /*2190*/  FFMA R24, R10, R23.reuse, R24 ;  /* 0x000000170a187223 */ /* 0x080fe20000000018 */
[----:B------:R0:W1:Y:S01]  /*21a0*/  LDS R30, [R5] ;  /* 0x00000000051e7984 */ /* 0x0000620000000800 */
[-C--:B------:R-:W-:Y:S01]  /*21b0*/  FFMA R15, R14, R23.reuse, R15 ;  /* 0x000000170e0f7223 */ /* 0x080fe2000000000f */
[-C--:B------:R-:W-:Y:S01]  /*21c0*/  FFMA R16, R13, R23.reuse, R16 ;  /* 0x000000170d107223 */ /* 0x080fe20000000010 */
[-C--:B------:R-:W-:Y:S01]  /*21d0*/  FFMA R18, R8, R23.reuse, R18 ;  /* 0x0000001708127223 */ /* 0x080fe20000000012 */
[----:B------:R3:W4:Y:S01]  /*21e0*/  LDS R10, [R11+UR5+0x20] ;  /* 0x000020050b0a7984 */ /* 0x0007220008000800 */
[----:B------:R-:W-:Y:S01]  /*21f0*/  FFMA R33, R34, R23, R33 ;  /* 0x0000001722217223 */ /* 0x000fe20000000021 */
[C---:B--2---:R-:W-:Y:S01]  /*2200*/  FFMA R22, R32.reuse, R35, R22 ;  /* 0x0000002320167223 */ /* 0x044fe20000000016 */
[----:B------:R-:W-:Y:S01]  /*2210*/  FFMA R31, R32, R23, R31 ;  /* 0x00000017201f7223 */ /* 0x000fe2000000001f */
[-C--:B------:R-:W-:Y:S01]  /*2220*/  FFMA R4, R19, R9.reuse, R4 ;  /* 0x0000000913047223 */ /* 0x080fe20000000004 */
[----:B------:R-:W-:Y:S01]  /*2230*/  FFMA R3, R17, R9, R3 ;  /* 0x0000000911037223 */ /* 0x000fe20000000003 */
[----:B0-----:R-:W-:-:S02]  /*2240*/  IADD3 R5, PT, PT, R5, 0x18, RZ ;  /* 0x0000001805057810 */ /* 0x001fc40007ffe0ff */
[----:B---3--:R-:W-:-:S04]  /*2250*/  IADD3 R11, PT, PT, R11, 0x48, RZ ;  /* 0x000000480b0b7810 */ /* 0x008fc80007ffe0ff */
[----:B------:R-:W-:Y:S01]  /*2260*/  ISETP.NE.AND P0, PT, R11, 0x4a4, PT ;  /* 0x000004a40b00780c */ /* 0x000fe20003f05270 */
[-C--:B-1----:R-:W-:Y:S01]  /*2270*/  FFMA R23, R19, R30.reuse, R12 ;  /* 0x0000001e13177223 */ /* 0x082fe2000000000c */
[-C--:B------:R-:W-:Y:S01]  /*2280*/  FFMA R24, R17, R30.reuse, R24 ;  /* 0x0000001e11187223 */ /* 0x080fe20000000018 */
[-C--:B------:R-:W-:Y:S01]  /*2290*/  FFMA R25, R25, R30.reuse, R15 ;  /* 0x0000001e19197223 */ /* 0x080fe2000000000f */
[-C--:B------:R-:W-:Y:S01]  /*22a0*/  FFMA R26, R26, R30.reuse, R16 ;  /* 0x0000001e1a1a7223 */ /* 0x080fe20000000010 */
[-C--:B------:R-:W-:Y:S01]  /*22b0*/  FFMA R27, R27, R30.reuse, R18 ;  /* 0x0000001e1b1b7223 */ /* 0x080fe20000000012 */
[-C--:B------:R-:W-:Y:S01]  /*22c0*/  FFMA R28, R28, R30.reuse, R33 ;  /* 0x0000001e1c1c7223 */ /* 0x080fe20000000021 */
[C---:B----4-:R-:W-:Y:S01]  /*22d0*/  FFMA R22, R10.reuse, R9, R22 ;  /* 0x000000090a167223 */ /* 0x050fe20000000016 */
[----:B------:R-:W-:-:S05]  /*22e0*/  FFMA R30, R10, R30, R31 ;  /* 0x0000001e0a1e7223 */ /* 0x000fca000000001f */
[----:B------:R-:W-:Y:S05]  /*22f0*/  @P0 BRA `(.L_x_0) ;  /* 0xfffffff800280947 */ /* 0x000fea000383ffff */
[----:B------:R-:W-:-:S04]  /*2300*/  IADD3 R29, PT, PT, R29, 0x1, RZ ;  /* 0x000000011d1d7810 */ /* 0x000fc80007ffe0ff */
[----:B------:R-:W-:-:S13]  /*2310*/  ISETP.NE.AND P0, PT, R29, 0x3, PT ;  /* 0x000000031d00780c */ /* 0x000fda0003f05270 */
[----:B------:R-:W-:Y:S05]  /*2320*/  @P0 BRA `(.L_x_1) ;  /* 0xffffffdc006c0947 */ /* 0x000fea000383ffff */
[----:B------:R-:W0:Y:S01]  /*2330*/  S2R R5, SR_TID.Z ;  /* 0x0000000000057919 */ /* 0x000e220000002300 */
[----:B------:R-:W1:Y:S01]  /*2340*/  LDC.64 R8, c[0x0][0x390] ;  /* 0x0000e400ff087b82 */ /* 0x000e620000000a00 */
[----:B0-----:R-:W-:-:S05]  /*2350*/  LEA R5, R2, R5, 0x3 ;  /* 0x0000000502057211 */ /* 0x001fca00078e18ff */
[----:B------:R-:W-:-:S05]  /*2360*/  IMAD R5, R5, 0x7, R0 ;  /* 0x0000000705057824 */ /* 0x000fca00078e0200 */
[----:B------:R-:W-:-:S05]  /*2370*/  LEA R5, R5, -R5, 0x3 ;  /* 0x8000000505057211 */ /* 0x000fca00078e18ff */
[----:B-1----:R-:W-:-:S05]  /*2380*/  IMAD.WIDE.U32 R8, R5, 0x4, R8 ;  /* 0x0000000405087825 */ /* 0x002fca00078e0008 */
[----:B------:R-:W-:Y:S04]  /*2390*/  STG.E desc[UR8][R8.64], R4 ;  /* 0x0000000408007986 */ /* 0x000fe8000c101908 */
        /* <DEDUP_REMOVED lines=12> */
[----:B------:R-:W-:Y:S01]  /*2460*/  STG.E desc[UR8][R8.64+0x328], R30 ;  /* 0x0003281e08007986 */ /* 0x000fe2000c101908 */
[----:B------:R-:W-:Y:S05]  /*2470*/  EXIT ;  /* 0x000000000000794d */ /* 0x000fea0003800000 */
.L_x_2:
[----:B------:R-:W-:-:S00]  /*2480*/  BRA `(.L_x_2) ;  /* 0xfffffffc00fc7947 */ /* 0x000fc0000383ffff */
[----:B------:R-:W-:-:S00]  /*2490*/  NOP ;  /* 0x0000000000007918 */ /* 0x000fc00000000000 */
        /* <DEDUP_REMOVED lines=14> */
.L_x_253:


//--------------------- .text.conv_32_32_14_14    --------------------------
	.section	.text.conv_32_32_14_14,"ax",@progbits
	.align	128
        .global         conv_32_32_14_14
        .type           conv_32_32_14_14,@function
        .size           conv_32_32_14_14,(.L_x_254 - conv_32_32_14_14)
        .other          conv_32_32_14_14,@"STO_CUDA_ENTRY STV_DEFAULT"
conv_32_32_14_14:
.text.conv_32_32_14_14:
[----:B------:R-:W-:Y:S01]  /*0000*/  LDC R1, c[0x0][0x37c] ;  /* 0x0000df00ff017b82 */ /* 0x000fe20000000800 */
[----:B------:R-:W0:Y:S01]  /*0010*/  S2R R11, SR_TID.Z ;  /* 0x00000000000b7919 */ /* 0x000e220000002300 */
[----:B------:R-:W-:Y:S01]  /*0020*/  MOV R8, 0x400 ;  /* 0x0000040000087802 */ /* 0x000fe20000000f00 */
[----:B------:R-:W1:Y:S01]  /*0030*/  LDCU.64 UR6, c[0x0][0x380] ;  /* 0x00007000ff0677ac */ /* 0x000e620008000a00 */
[----:B------:R-:W-:Y:S01]  /*0040*/  HFMA2 R17, -RZ, RZ, 0, 0 ;  /* 0x00000000ff117431 */ /* 0x000fe200000001ff */
[----:B------:R-:W0:Y:S01]  /*0050*/  S2R R0, SR_TID.X ;  /* 0x0000000000007919 */ /* 0x000e220000002100 */
[----:B------:R-:W-:Y:S01]  /*0060*/  IADD3 R7, PT, PT, R8, 0x150, RZ ;  /* 0x0000015008077810 */ /* 0x000fe20007ffe0ff */
[----:B------:R-:W-:Y:S01]  /*0070*/  IMAD.MOV.U32 R21, RZ, RZ, RZ ;  /* 0x000000ffff157224 */ /* 0x000fe200078e00ff */
[----:B------:R-:W2:Y:S01]  /*0080*/  LDCU.64 UR8, c[0x0][0x358] ;  /* 0x00006b00ff0877ac */ /* 0x000ea20008000a00 */
[----:B------:R-:W3:Y:S01]  /*0090*/  S2R R16, SR_CgaCtaId ;  /* 0x0000000000107919 */ /* 0x000ee20000008800 */
[----:B------:R-:W-:Y:S01]  /*00a0*/  UMOV UR4, URZ ;  /* 0x000000ff00047c82 */ /* 0x000fe20008000000 */
[----:B------:R-:W4:Y:S01]  /*00b0*/  S2R R4, SR_CTAID.Y ;  /* 0x0000000000047919 */ /* 0x000f220000002600 */
[----:B-1----:R-:W-:-:S04]  /*00c0*/  UIADD3 UR5, UP0, UPT, UR6, 0x8, URZ ;  /* 0x0000000806057890 */ /* 0x002fc8000ff1e0ff */
[----:B------:R-:W-:Y:S01]  /*00d0*/  UIADD3.X UR6, UPT, UPT, URZ, UR7, URZ, UP0, !UPT ;  /* 0x00000007ff067290 */ /* 0x000fe200087fe4ff */
[C-C-:B0-----:R-:W-:Y:S01]  /*00e0*/  IMAD R5, R11.reuse, 0x3, R0.reuse ;  /* 0x000000030b057824 */ /* 0x141fe200078e0200 */
[----:B------:R-:W-:Y:S01]  /*00f0*/  LOP3.LUT R10, R0, 0xffff, RZ, 0xc0, !PT ;  /* 0x0000ffff000a7812 */ /* 0x000fe200078ec0ff */
[C---:B------:R-:W-:Y:S01]  /*0100*/  IMAD R15, R11.reuse, 0x60, R0 ;  /* 0x000000600b0f7824 */ /* 0x040fe200078e0200 */
[----:B---3--:R-:W-:Y:S01]  /*0110*/  LEA R8, R16, R8, 0x18 ;  /* 0x0000000810087211 */ /* 0x008fe200078ec0ff */
[----:B------:R-:W-:Y:S01]  /*0120*/  IMAD R13, R11, 0x3, R5 ;  /* 0x000000030b0d7824 */ /* 0x000fe200078e0205 */
[C---:B------:R-:W-:Y:S01]  /*0130*/  LOP3.LUT R2, R5.reuse, 0xfe, RZ, 0xc0, !PT ;  /* 0x000000fe05027812 */ /* 0x040fe200078ec0ff */
[----:B------:R-:W-:Y:S01]  /*0140*/  IMAD R14, R10, 0x5556, RZ ;  /* 0x000055560a0e7824 */ /* 0x000fe200078e02ff */
[----:B------:R-:W-:Y:S01]  /*0150*/  ISETP.GE.U32.AND P1, PT, R5, 0x2a, PT ;  /* 0x0000002a0500780c */ /* 0x000fe20003f26070 */
[----:B------:R-:W-:Y:S01]  /*0160*/  IMAD R15, R15, 0x3, RZ ;  /* 0x000000030f0f7824 */ /* 0x000fe200078e02ff */
[----:B------:R-:W-:-:S02]  /*0170*/  SHF.R.U32.HI R2, RZ, 0x1, R2 ;  /* 0x00000001ff027819 */ /* 0x000fc40000011602 */
[C---:B------:R-:W-:Y:S02]  /*0180*/  ISETP.GT.U32.AND P0, PT, R5.reuse, 0x29, PT ;  /* 0x000000290500780c */ /* 0x040fe40003f04070 */
[----:B------:R-:W-:Y:S02]  /*0190*/  PRMT R6, R2, 0x9910, RZ ;  /* 0x0000991002067816 */ /* 0x000fe400000000ff */
[C---:B------:R-:W-:Y:S02]  /*01a0*/  IADD3 R2, PT, PT, R5.reuse, -0x2a, RZ ;  /* 0xffffffd605027810 */ /* 0x040fe40007ffe0ff */
[----:B------:R-:W-:Y:S01]  /*01b0*/  LEA R16, R16, R7, 0x18 ;  /* 0x0000000710107211 */ /* 0x000fe200078ec0ff */
[----:B------:R-:W-:Y:S01]  /*01c0*/  IMAD R6, R6, 0x93, RZ ;  /* 0x0000009306067824 */ /* 0x000fe200078e02ff */
[----:B------:R-:W-:Y:S02]  /*01d0*/  SEL R2, R5, R2, !P1 ;  /* 0x0000000205027207 */ /* 0x000fe40004800000 */
[----:B------:R-:W-:-:S02]  /*01e0*/  SHF.R.U32.HI R14, RZ, 0x10, R14 ;  /* 0x00000010ff0e7819 */ /* 0x000fc4000001160e */
[----:B------:R-:W-:Y:S02]  /*01f0*/  LOP3.LUT R3, R2, 0xfe, RZ, 0xc0, !PT ;  /* 0x000000fe02037812 */ /* 0x000fe400078ec0ff */
[----:B------:R-:W-:Y:S02]  /*0200*/  LOP3.LUT R6, R6, 0xffff, RZ, 0xc0, !PT ;  /* 0x0000ffff06067812 */ /* 0x000fe400078ec0ff */
[----:B------:R-:W-:Y:S02]  /*0210*/  SHF.R.U32.HI R3, RZ, 0x1, R3 ;  /* 0x00000001ff037819 */ /* 0x000fe40000011603 */
[----:B------:R-:W-:Y:S02]  /*0220*/  SHF.R.U32.HI R6, RZ, 0xa, R6 ;  /* 0x0000000aff067819 */ /* 0x000fe40000011606 */
[----:B------:R-:W-:Y:S02]  /*0230*/  PRMT R3, R3, 0x9910, RZ ;  /* 0x0000991003037816 */ /* 0x000fe400000000ff */
[----:B------:R-:W-:-:S02]  /*0240*/  PRMT R12, R6, 0x9910, RZ ;  /* 0x00009910060c7816 */ /* 0x000fc400000000ff */
[----:B------:R-:W-:Y:S01]  /*0250*/  IADD3 R9, PT, PT, R2, 0xc4, RZ ;  /* 0x000000c402097810 */ /* 0x000fe20007ffe0ff */
[----:B------:R-:W-:Y:S01]  /*0260*/  @!P0 IMAD.MOV R9, RZ, RZ, R2 ;  /* 0x000000ffff098224 */ /* 0x000fe200078e0202 */
[----:B------:R-:W0:Y:S01]  /*0270*/  LDC.64 R6, c[0x0][0x388] ;  /* 0x0000e200ff067b82 */ /* 0x000e220000000a00 */
[----:B------:R-:W-:Y:S02]  /*0280*/  MOV R2, R3 ;  /* 0x0000000300027202 */ /* 0x000fe40000000f00 */
[----:B------:R-:W-:Y:S01]  /*0290*/  MOV R3, R12 ;  /* 0x0000000c00037202 */ /* 0x000fe20000000f00 */
[----:B------:R-:W-:Y:S01]  /*02a0*/  IMAD R12, R10, 0x2aab, RZ ;  /* 0x00002aab0a0c7824 */ /* 0x000fe200078e02ff */
[----:B------:R-:W-:Y:S01]  /*02b0*/  ISETP.GT.U32.AND P4, PT, R13, 0xbf, PT ;  /* 0x000000bf0d00780c */ /* 0x000fe20003f84070 */
[----:B------:R-:W-:Y:S01]  /*02c0*/  IMAD R2, R2, 0x93, RZ ;  /* 0x0000009302027824 */ /* 0x000fe200078e02ff */
[----:B------:R-:W-:Y:S01]  /*02d0*/  LEA R14, R11, R14, 0x1 ;  /* 0x0000000e0b0e7211 */ /* 0x000fe200078e08ff */
[----:B------:R-:W-:Y:S01]  /*02e0*/  IMAD R3, R3, 0xe, RZ ;  /* 0x0000000e03037824 */ /* 0x000fe200078e02ff */
[----:B------:R-:W-:-:S02]  /*02f0*/  LEA.HI R10, R12, R11, RZ, 0x10 ;  /* 0x0000000b0c0a7211 */ /* 0x000fc400078f80ff */
[----:B------:R-:W-:Y:S01]  /*0300*/  LOP3.LUT R2, R2, 0xffff, RZ, 0xc0, !PT ;  /* 0x0000ffff02027812 */ /* 0x000fe200078ec0ff */
[----:B------:R-:W-:Y:S01]  /*0310*/  IMAD.MOV R3, RZ, RZ, -R3 ;  /* 0x000000ffff037224 */ /* 0x000fe200078e0a03 */
[----:B------:R-:W-:Y:S02]  /*0320*/  ISETP.GT.U32.AND P1, PT, R14, 0x3f, PT ;  /* 0x0000003f0e00780c */ /* 0x000fe40003f24070 */
[----:B------:R-:W-:Y:S02]  /*0330*/  SHF.R.U32.HI R12, RZ, 0xa, R2 ;  /* 0x0000000aff0c7819 */ /* 0x000fe40000011602 */
[----:B------:R-:W-:Y:S01]  /*0340*/  PRMT R18, R3, 0x7710, RZ ;  /* 0x0000771003127816 */ /* 0x000fe200000000ff */
[----:B------:R-:W-:Y:S01]  /*0350*/  IMAD R3, R11, 0x18, R16 ;  /* 0x000000180b037824 */ /* 0x000fe200078e0210 */
[----:B------:R-:W-:Y:S02]  /*0360*/  LEA R2, R13, R16, 0x2 ;  /* 0x000000100d027211 */ /* 0x000fe400078e10ff */
[----:B------:R-:W-:Y:S01]  /*0370*/  LOP3.LUT R13, R12, 0xffff, RZ, 0xc0, !PT ;  /* 0x0000ffff0c0d7812 */ /* 0x000fe200078ec0ff */
[----:B------:R-:W-:Y:S01]  /*0380*/  IMAD.IADD R12, R5, 0x1, R18 ;  /* 0x00000001050c7824 */ /* 0x000fe200078e0212 */
[----:B------:R-:W-:Y:S01]  /*0390*/  ISETP.GT.U32.OR P1, PT, R10, 0x1f, P1 ;  /* 0x0000001f0a00780c */ /* 0x000fe20000f24470 */
[----:B0-----:R-:W-:Y:S01]  /*03a0*/  IMAD.WIDE.U32 R6, R15, 0x4, R6 ;  /* 0x000000040f067825 */ /* 0x001fe200078e0006 */
[----:B----4-:R-:W-:-:S02]  /*03b0*/  LOP3.LUT P0, RZ, R4, R13, RZ, 0xfc, !PT ;  /* 0x0000000d04ff7212 */ /* 0x010fc4000780fcff */
[----:B------:R-:W-:Y:S01]  /*03c0*/  IADD3 R13, PT, PT, R13, R4, RZ ;  /* 0x000000040d0d7210 */ /* 0x000fe20007ffe0ff */
[----:B------:R-:W-:Y:S01]  /*03d0*/  IMAD R4, R4, 0xe, RZ ;  /* 0x0000000e04047824 */ /* 0x000fe200078e02ff */
[----:B------:R-:W-:Y:S02]  /*03e0*/  LOP3.LUT R11, R12, 0xf, RZ, 0x3c, !PT ;  /* 0x0000000f0c0b7812 */ /* 0x000fe400078e3cff */
[----:B------:R-:W-:Y:S02]  /*03f0*/  IADD3 R24, P6, PT, R6, 0x4, RZ ;  /* 0x0000000406187810 */ /* 0x000fe40007fde0ff */
[----:B------:R-:W-:Y:S02]  /*0400*/  ISETP.LT.U32.AND P0, PT, R13, 0xf, P0 ;  /* 0x0000000f0d00780c */ /* 0x000fe40000701070 */
[----:B------:R-:W-:Y:S02]  /*0410*/  LOP3.LUT R11, R11, 0xff, RZ, 0xc0, !PT ;  /* 0x000000ff0b0b7812 */ /* 0x000fe400078ec0ff */
[----:B------:R-:W-:-:S02]  /*0420*/  LOP3.LUT P2, RZ, R12, 0xff, RZ, 0xc0, !PT ;  /* 0x000000ff0cff7812 */ /* 0x000fc4000784c0ff */
[----:B------:R-:W-:Y:S02]  /*0430*/  ISETP.GE.U32.AND P3, PT, R5, 0x54, PT ;  /* 0x000000540500780c */ /* 0x000fe40003f66070 */
[C---:B------:R-:W-:Y:S02]  /*0440*/  ISETP.GT.U32.OR P4, PT, R0.reuse, 0x5, P4 ;  /* 0x000000050000780c */ /* 0x040fe40002784470 */
[----:B------:R-:W-:Y:S02]  /*0450*/  IADD3.X R25, PT, PT, RZ, R7, RZ, P6, !PT ;  /* 0x00000007ff197210 */ /* 0x000fe400037fe4ff */
[----:B------:R-:W-:Y:S02]  /*0460*/  ISETP.GT.U32.AND P5, PT, R11, 0x2, P0 ;  /* 0x000000020b00780c */ /* 0x000fe400007a4070 */
[----:B------:R-:W-:Y:S02]  /*0470*/  ISETP.LT.U32.AND P3, PT, R0, 0x3, !P3 ;  /* 0x000000030000780c */ /* 0x000fe40005f61070 */
[----:B------:R-:W-:-:S02]  /*0480*/  PLOP3.LUT P1, PT, P1, P4, PT, 0xf8, 0x8f ;  /* 0x00000000008f781c */ /* 0x000fc40000f29f70 */
[----:B------:R-:W-:Y:S02]  /*0490*/  PLOP3.LUT P2, PT, P0, P2, PT, 0x80, 0x8 ;  /* 0x000000000008781c */ /* 0x000fe40000745070 */
[-C--:B------:R-:W-:Y:S02]  /*04a0*/  LEA R5, R5, R8.reuse, 0x2 ;  /* 0x0000000805057211 */ /* 0x080fe400078e10ff */
[----:B------:R-:W-:Y:S02]  /*04b0*/  LEA R6, R0, R8, 0x3 ;  /* 0x0000000800067211 */ /* 0x000fe400078e18ff */
[----:B--2---:R-:W-:-:S07]  /*04c0*/  IADD3 R7, PT, PT, R9, -0xf, R4 ;  /* 0xfffffff109077810 */ /* 0x004fce0007ffe004 */
.L_x_19:
[----:B------:R-:W-:Y:S01]  /*04d0*/  MOV R23, UR6 ;  /* 0x0000000600177c02 */ /* 0x000fe20008000f00 */
[----:B------:R-:W-:Y:S01]  /*04e0*/  IMAD.U32 R22, RZ, RZ, UR5 ;  /* 0x00000005ff167e24 */ /* 0x000fe2000f8e00ff */
[----:B------:R-:W-:Y:S03]  /*04f0*/  BAR.SYNC.DEFER_BLOCKING 0x0 ;  /* 0x0000000000007b1d */ /* 0x000fe60000010000 */
[----:B------:R-:W-:-:S03]  /*0500*/  IMAD.WIDE R22, R7, 0x4, R22 ;  /* 0x0000000407167825 */ /* 0x000fc600078e0216 */
[----:B------:R-:W-:Y:S04]  /*0510*/  BSSY.RECONVERGENT B0, `(.L_x_3) ;  /* 0x0000008000007945 */ /* 0x000fe80003800200 */
[----:B------:R-:W-:Y:S05]  /*0520*/  @!P3 BRA `(.L_x_4) ;  /* 0x000000000018b947 */ /* 0x000fea0003800000 */
[----:B------:R-:W-:Y:S01]  /*0530*/  BSSY.RECONVERGENT B1, `(.L_x_5) ;  /* 0x0000004000017945 */ /* 0x000fe20003800200 */
[----:B------:R-:W-:-:S03]  /*0540*/  HFMA2 R8, -RZ, RZ, 0, 0 ;  /* 0x00000000ff087431 */ /* 0x000fc600000001ff */
[----:B------:R-:W-:Y:S05]  /*0550*/  @!P2 BRA `(.L_x_6) ;  /* 0x000000000004a947 */ /* 0x000fea0003800000 */
[----:B------:R0:W5:Y:S02]  /*0560*/  LDG.E.CONSTANT R8, desc[UR8][R22.64+-0x8] ;  /* 0xfffff80816087981 */ /* 0x000164000c1e9900 */
.L_x_6:
[----:B------:R-:W-:Y:S05]  /*0570*/  BSYNC.RECONVERGENT B1 ;  /* 0x0000000000017941 */ /* 0x000fea0003800200 */
.L_x_5:
[----:B-----5:R1:W-:Y:S02]  /*0580*/  STS [R5], R8 ;  /* 0x0000000805007388 */ /* 0x0203e40000000800 */
.L_x_4:
[----:B------:R-:W-:Y:S05]  /*0590*/  BSYNC.RECONVERGENT B0 ;  /* 0x0000000000007941 */ /* 0x000fea0003800200 */
.L_x_3:
[----:B------:R-:W-:Y:S04]  /*05a0*/  BSSY.RECONVERGENT B0, `(.L_x_7) ;  /* 0x0000004000007945 */ /* 0x000fe80003800200 */
[----:B------:R-:W-:Y:S05]  /*05b0*/  @P1 BRA `(.L_x_8) ;  /* 0x0000000000081947 */ /* 0x000fea0003800000 */
[----:B------:R-:W2:Y:S04]  /*05c0*/  LDG.E.CONSTANT R9, desc[UR8][R24.64+-0x4] ;  /* 0xfffffc0818097981 */ /* 0x000ea8000c1e9900 */
[----:B--2---:R2:W-:Y:S02]  /*05d0*/  STS [R2], R9 ;  /* 0x0000000902007388 */ /* 0x0045e40000000800 */
.L_x_8:
[----:B------:R-:W-:Y:S05]  /*05e0*/  BSYNC.RECONVERGENT B0 ;  /* 0x0000000000007941 */ /* 0x000fea0003800200 */
.L_x_7:
[----:B------:R-:W-:Y:S06]  /*05f0*/  BAR.SYNC.DEFER_BLOCKING 0x0 ;  /* 0x0000000000007b1d */ /* 0x000fec0000010000 */
[----:B------:R-:W-:Y:S01]  /*0600*/  BSSY.RECONVERGENT B0, `(.L_x_9) ;  /* 0x000001e000007945 */ /* 0x000fe20003800200 */
[----:B------:R-:W-:Y:S04]  /*0610*/  LDS.64 R18, [R6] ;  /* 0x0000000006127984 */ /* 0x000fe80000000a00 */
[----:B-12---:R-:W1:Y:S04]  /*0620*/  LDS.64 R8, [R3] ;  /* 0x0000000003087984 */ /* 0x006e680000000a00 */
[----:B------:R-:W2:Y:S04]  /*0630*/  LDS.64 R10, [R6+0x38] ;  /* 0x00003800060a7984 */ /* 0x000ea80000000a00 */
[----:B------:R-:W-:Y:S04]  /*0640*/  LDS.64 R12, [R6+0x70] ;  /* 0x00007000060c7984 */ /* 0x000fe80000000a00 */
[----:B------:R-:W3:Y:S01]  /*0650*/  LDS.64 R14, [R3+0x8] ;  /* 0x00000800030e7984 */ /* 0x000ee20000000a00 */
[----:B-1----:R-:W-:Y:S01]  /*0660*/  FFMA R27, R18, R8, R17 ;  /* 0x00000008121b7223 */ /* 0x002fe20000000011 */
[----:B------:R-:W-:-:S02]  /*0670*/  FFMA R8, R8, R19, R21 ;  /* 0x0000001308087223 */ /* 0x000fc40000000015 */
[----:B------:R-:W1:Y:S01]  /*0680*/  LDS.64 R16, [R6+0xa8] ;  /* 0x0000a80006107984 */ /* 0x000e620000000a00 */
[-C--:B--2---:R-:W-:Y:S01]  /*0690*/  FFMA R27, R10, R9.reuse, R27 ;  /* 0x000000090a1b7223 */ /* 0x084fe2000000001b */
[----:B------:R-:W-:Y:S02]  /*06a0*/  FFMA R11, R11, R9, R8 ;  /* 0x000000090b0b7223 */ /* 0x000fe40000000008 */
[----:B------:R-:W-:Y:S04]  /*06b0*/  LDS.64 R18, [R6+0xe0] ;  /* 0x0000e00006127984 */ /* 0x000fe80000000a00 */
[----:B------:R-:W2:Y:S01]  /*06c0*/  LDS.64 R20, [R3+0x10] ;  /* 0x0000100003147984 */ /* 0x000ea20000000a00 */
[----:B---3--:R-:W-:Y:S01]  /*06d0*/  FFMA R27, R12, R14, R27 ;  /* 0x0000000e0c1b7223 */ /* 0x008fe2000000001b */
[----:B------:R-:W-:-:S02]  /*06e0*/  FFMA R14, R14, R13, R11 ;  /* 0x0000000d0e0e7223 */ /* 0x000fc4000000000b */
[----:B------:R-:W3:Y:S01]  /*06f0*/  LDS.64 R8, [R6+0x118] ;  /* 0x0001180006087984 */ /* 0x000ee20000000a00 */
[-C--:B-1----:R-:W-:Y:S01]  /*0700*/  FFMA R27, R16, R15.reuse, R27 ;  /* 0x0000000f101b7223 */ /* 0x082fe2000000001b */
[----:B------:R-:W-:-:S03]  /*0710*/  FFMA R17, R17, R15, R14 ;  /* 0x0000000f11117223 */ /* 0x000fc6000000000e */
[----:B--2---:R-:W-:Y:S01]  /*0720*/  FFMA R27, R18, R20, R27 ;  /* 0x00000014121b7223 */ /* 0x004fe2000000001b */
[----:B------:R-:W-:-:S03]  /*0730*/  FFMA R20, R20, R19, R17 ;  /* 0x0000001314147223 */ /* 0x000fc60000000011 */
[-C--:B---3--:R-:W-:Y:S01]  /*0740*/  FFMA R27, R8, R21.reuse, R27 ;  /* 0x00000015081b7223 */ /* 0x088fe2000000001b */
[----:B------:R-:W-:Y:S01]  /*0750*/  FFMA R29, R9, R21, R20 ;  /* 0x00000015091d7223 */ /* 0x000fe20000000014 */
[----:B------:R-:W-:Y:S06]  /*0760*/  BAR.SYNC.DEFER_BLOCKING 0x0 ;  /* 0x0000000000007b1d */ /* 0x000fec0000010000 */
[----:B------:R-:W-:Y:S05]  /*0770*/  @!P3 BRA `(.L_x_10) ;  /* 0x000000000018b947 */ /* 0x000fea0003800000 */
[----:B------:R-:W-:Y:S01]  /*0780*/  BSSY.RECONVERGENT B1, `(.L_x_11) ;  /* 0x0000004000017945 */ /* 0x000fe20003800200 */
[----:B------:R-:W-:-:S03]  /*0790*/  MOV R8, RZ ;  /* 0x000000ff00087202 */ /* 0x000fc60000000f00 */
[----:B------:R-:W-:Y:S05]  /*07a0*/  @!P0 BRA `(.L_x_12) ;  /* 0x0000000000048947 */ /* 0x000fea0003800000 */
[----:B------:R1:W5:Y:S02]  /*07b0*/  LDG.E.CONSTANT R8, desc[UR8][R22.64+-0x4] ;  /* 0xfffffc0816087981 */ /* 0x000364000c1e9900 */
.L_x_12:
[----:B------:R-:W-:Y:S05]  /*07c0*/  BSYNC.RECONVERGENT B1 ;  /* 0x0000000000017941 */ /* 0x000fea0003800200 */
.L_x_11:
[----:B-----5:R2:W-:Y:S02]  /*07d0*/  STS [R5], R8 ;  /* 0x0000000805007388 */ /* 0x0205e40000000800 */
.L_x_10:
[----:B------:R-:W-:Y:S05]  /*07e0*/  BSYNC.RECONVERGENT B0 ;  /* 0x0000000000007941 */ /* 0x000fea0003800200 */
.L_x_9:
[----:B------:R-:W-:Y:S04]  /*07f0*/  BSSY.RECONVERGENT B0, `(.L_x_13) ;  /* 0x0000004000007945 */ /* 0x000fe80003800200 */
[----:B------:R-:W-:Y:S05]  /*0800*/  @P1 BRA `(.L_x_14) ;  /* 0x0000000000081947 */ /* 0x000fea0003800000 */
[----:B------:R-:W3:Y:S04]  /*0810*/  LDG.E.CONSTANT R9, desc[UR8][R24.64] ;  /* 0x0000000818097981 */ /* 0x000ee8000c1e9900 */
[----:B---3--:R3:W-:Y:S02]  /*0820*/  STS [R2], R9 ;  /* 0x0000000902007388 */ /* 0x0087e40000000800 */
.L_x_14:
[----:B------:R-:W-:Y:S05]  /*0830*/  BSYNC.RECONVERGENT B0 ;  /* 0x0000000000007941 */ /* 0x000fea0003800200 */
.L_x_13:
[----:B------:R-:W-:Y:S06]  /*0840*/  BAR.SYNC.DEFER_BLOCKING 0x0 ;  /* 0x0000000000007b1d */ /* 0x000fec0000010000 */
[----:B------:R-:W-:Y:S01]  /*0850*/  BSSY.RECONVERGENT B0, `(.L_x_15) ;  /* 0x000001e000007945 */ /* 0x000fe20003800200 */
[----:B------:R-:W-:Y:S04]  /*0860*/  LDS.64 R18, [R6] ;  /* 0x0000000006127984 */ /* 0x000fe80000000a00 */
[----:B--23--:R-:W2:Y:S04]  /*0870*/  LDS.64 R8, [R3] ;  /* 0x0000000003087984 */ /* 0x00cea80000000a00 */
[----:B------:R-:W3:Y:S04]  /*0880*/  LDS.64 R10, [R6+0x38] ;  /* 0x00003800060a7984 */ /* 0x000ee80000000a00 */
[----:B------:R-:W-:Y:S04]  /*0890*/  LDS.64 R12, [R6+0x70] ;  /* 0x00007000060c7984 */ /* 0x000fe80000000a00 */
[----:B------:R-:W4:Y:S04]  /*08a0*/  LDS.64 R14, [R3+0x8] ;  /* 0x00000800030e7984 */ /* 0x000f280000000a00 */
[----:B------:R-:W5:Y:S01]  /*08b0*/  LDS.64 R16, [R6+0xa8] ;  /* 0x0000a80006107984 */ /* 0x000f620000000a00 */
[----:B--2---:R-:W-:Y:S01]  /*08c0*/  FFMA R21, R18, R8, R27 ;  /* 0x0000000812157223 */ /* 0x004fe2000000001b */
[----:B------:R-:W-:-:S02]  /*08d0*/  FFMA R8, R8, R19, R29 ;  /* 0x0000001308087223 */ /* 0x000fc4000000001d */
[----:B------:R-:W-:Y:S01]  /*08e0*/  LDS.64 R18, [R6+0xe0] ;  /* 0x0000e00006127984 */ /* 0x000fe20000000a00 */
[-C--:B---3--:R-:W-:Y:S01]  /*08f0*/  FFMA R27, R10, R9.reuse, R21 ;  /* 0x000000090a1b7223 */ /* 0x088fe20000000015 */
[----:B------:R-:W-:Y:S02]  /*0900*/  FFMA R11, R11, R9, R8 ;  /* 0x000000090b0b7223 */ /* 0x000fe40000000008 */
[----:B------:R-:W2:Y:S04]  /*0910*/  LDS.64 R20, [R3+0x10] ;  /* 0x0000100003147984 */ /* 0x000ea80000000a00 */
[----:B------:R-:W3:Y:S01]  /*0920*/  LDS.64 R8, [R6+0x118] ;  /* 0x0001180006087984 */ /* 0x000ee20000000a00 */
[----:B----4-:R-:W-:Y:S01]  /*0930*/  FFMA R27, R12, R14, R27 ;  /* 0x0000000e0c1b7223 */ /* 0x010fe2000000001b */
[----:B------:R-:W-:-:S03]  /*0940*/  FFMA R14, R14, R13, R11 ;  /* 0x0000000d0e0e7223 */ /* 0x000fc6000000000b */
[-C--:B-----5:R-:W-:Y:S01]  /*0950*/  FFMA R27, R16, R15.reuse, R27 ;  /* 0x0000000f101b7223 */ /* 0x0a0fe2000000001b */
        /* <DEDUP_REMOVED lines=8> */
[----:B------:R-:W-:-:S03]  /*09e0*/  IMAD.MOV.U32 R8, RZ, RZ, RZ ;  /* 0x000000ffff087224 */ /* 0x000fc600078e00ff */
[----:B------:R-:W-:Y:S05]  /*09f0*/  @!P5 BRA `(.L_x_18) ;  /* 0x000000000004d947 */ /* 0x000fea0003800000 */
[----:B------:R2:W5:Y:S02]  /*0a00*/  LDG.E.CONSTANT R8, desc[UR8][R22.64] ;  /* 0x0000000816087981 */ /* 0x000564000c1e9900 */
.L_x_18:
[----:B------:R-:W-:Y:S05]  /*0a10*/  BSYNC.RECONVERGENT B1 ;  /* 0x0000000000017941 */ /* 0x000fea0003800200 */
.L_x_17:
[----:B-----5:R3:W-:Y:S02]  /*0a20*/  STS [R5], R8 ;  /* 0x0000000805007388 */ /* 0x0207e40000000800 */
.L_x_16:
[----:B------:R-:W-:Y:S05]  /*0a30*/  BSYNC.RECONVERGENT B0 ;  /* 0x0000000000007941 */ /* 0x000fea0003800200 */
.L_x_15:
[----:B------:R4:W5:Y:S01]  /*0a40*/  @!P1 LDG.E.CONSTANT R21, desc[UR8][R24.64+0x4] ;  /* 0x0000040818159981 */ /* 0x000962000c1e9900 */
[----:B------:R-:W-:Y:S01]  /*0a50*/  UIADD3 UR4, UPT, UPT, UR4, 0x1, URZ ;  /* 0x0000000104047890 */ /* 0x000fe2000fffe0ff */
[----:B------:R-:W-:-:S03]  /*0a60*/  IADD3 R7, PT, PT, R7, 0x188, RZ ;  /* 0x0000018807077810 */ /* 0x000fc60007ffe0ff */
[----:B------:R-:W-:Y:S01]  /*0a70*/  UISETP.NE.AND UP0, UPT, UR4, 0x10, UPT ;  /* 0x000000100400788c */ /* 0x000fe2000bf05270 */
[----:B----4-:R-:W-:-:S04]  /*0a80*/  IADD3 R24, P4, PT, R24, 0x48, RZ ;  /* 0x0000004818187810 */ /* 0x010fc80007f9e0ff */
[----:B------:R-:W-:Y:S01]  /*0a90*/  IADD3.X R25, PT, PT, RZ, R25, RZ, P4, !PT ;  /* 0x00000019ff197210 */ /* 0x000fe200027fe4ff */
[----:B-----5:R-:W-:Y:S01]  /*0aa0*/  @!P1 STS [R2], R21 ;  /* 0x0000001502009388 */ /* 0x020fe20000000800 */
[----:B------:R-:W-:Y:S06]  /*0ab0*/  BAR.SYNC.DEFER_BLOCKING 0x0 ;  /* 0x0000000000007b1d */ /* 0x000fec0000010000 */
[----:B------:R-:W-:Y:S04]  /*0ac0*/  LDS.64 R18, [R6] ;  /* 0x0000000006127984 */ /* 0x000fe80000000a00 */
[----:B---3--:R-:W3:Y:S04]  /*0ad0*/  LDS.64 R8, [R3] ;  /* 0x0000000003087984 */ /* 0x008ee80000000a00 */
[----:B------:R-:W4:Y:S04]  /*0ae0*/  LDS.64 R10, [R6+0x38] ;  /* 0x00003800060a7984 */ /* 0x000f280000000a00 */
[----:B------:R-:W-:Y:S04]  /*0af0*/  LDS.64 R12, [R6+0x70] ;  /* 0x00007000060c7984 */ /* 0x000fe80000000a00 */
[----:B------:R-:W5:Y:S04]  /*0b00*/  LDS.64 R14, [R3+0x8] ;  /* 0x00000800030e7984 */ /* 0x000f680000000a00 */
[----:B------:R-:W5:Y:S04]  /*0b10*/  LDS.64 R16, [R6+0xa8] ;  /* 0x0000a80006107984 */ /* 0x000f680000000a00 */
[----:B------:R-:W-:Y:S04]  /*0b20*/  LDS.64 R20, [R3+0x10] ;  /* 0x0000100003147984 */ /* 0x000fe80000000a00 */
[----:B012---:R-:W-:Y:S01]  /*0b30*/  LDS.64 R22, [R6+0x118] ;  /* 0x0001180006167984 */ /* 0x007fe20000000a00 */
[----:B---3--:R-:W-:Y:S01]  /*0b40*/  FFMA R27, R18, R8, R27 ;  /* 0x00000008121b7223 */ /* 0x008fe2000000001b */
[----:B------:R-:W-:-:S02]  /*0b50*/  FFMA R8, R8, R19, R29 ;  /* 0x0000001308087223 */ /* 0x000fc4000000001d */
[----:B------:R-:W0:Y:S01]  /*0b60*/  LDS.64 R18, [R6+0xe0] ;  /* 0x0000e00006127984 */ /* 0x000e220000000a00 */
[-C--:B----4-:R-:W-:Y:S01]  /*0b70*/  FFMA R27, R10, R9.reuse, R27 ;  /* 0x000000090a1b7223 */ /* 0x090fe2000000001b */
[----:B------:R-:W-:-:S03]  /*0b80*/  FFMA R11, R11, R9, R8 ;  /* 0x000000090b0b7223 */ /* 0x000fc60000000008 */
[----:B-----5:R-:W-:Y:S01]  /*0b90*/  FFMA R27, R12, R14, R27 ;  /* 0x0000000e0c1b7223 */ /* 0x020fe2000000001b */
[----:B------:R-:W-:-:S03]  /*0ba0*/  FFMA R14, R14, R13, R11 ;  /* 0x0000000d0e0e7223 */ /* 0x000fc6000000000b */
[-C--:B------:R-:W-:Y:S01]  /*0bb0*/  FFMA R27, R16, R15.reuse, R27 ;  /* 0x0000000f101b7223 */ /* 0x080fe2000000001b */
[----:B------:R-:W-:-:S03]  /*0bc0*/  FFMA R17, R17, R15, R14 ;  /* 0x0000000f11117223 */ /* 0x000fc6000000000e */
[----:B0-----:R-:W-:Y:S01]  /*0bd0*/  FFMA R27, R18, R20, R27 ;  /* 0x00000014121b7223 */ /* 0x001fe2000000001b */
[----:B------:R-:W-:-:S03]  /*0be0*/  FFMA R20, R20, R19, R17 ;  /* 0x0000001314147223 */ /* 0x000fc60000000011 */
[-C--:B------:R-:W-:Y:S01]  /*0bf0*/  FFMA R17, R22, R21.reuse, R27 ;  /* 0x0000001516117223 */ /* 0x080fe2000000001b */
[----:B------:R-:W-:Y:S01]  /*0c00*/  FFMA R21, R23, R21, R20 ;  /* 0x0000001517157223 */ /* 0x000fe20000000014 */
[----:B------:R-:W-:Y:S06]  /*0c10*/  BRA.U UP0, `(.L_x_19) ;  /* 0xfffffff9002c7547 */ /* 0x000fec000b83ffff */
[----:B------:R-:W0:Y:S01]  /*0c20*/  S2R R5, SR_TID.Z ;  /* 0x0000000000057919 */ /* 0x000e220000002300 */
[----:B------:R-:W1:Y:S01]  /*0c30*/  LDC.64 R2, c[0x0][0x390] ;  /* 0x0000e400ff027b82 */ /* 0x000e620000000a00 */
[----:B0-----:R-:W-:-:S05]  /*0c40*/  IMAD R5, R5, 0xc4, R4 ;  /* 0x000000c405057824 */ /* 0x001fca00078e0204 */
[----:B------:R-:W-:-:S05]  /*0c50*/  LEA R5, R0, R5, 0x1 ;  /* 0x0000000500057211 */ /* 0x000fca00078e08ff */
[----:B-1----:R-:W-:-:S05]  /*0c60*/  IMAD.WIDE.U32 R2, R5, 0x4, R2 ;  /* 0x0000000405027825 */ /* 0x002fca00078e0002 */
[----:B------:R-:W-:Y:S04]  /*0c70*/  STG.E desc[UR8][R2.64], R17 ;  /* 0x0000001102007986 */ /* 0x000fe8000c101908 */
[----:B------:R-:W-:Y:S01]  /*0c80*/  STG.E desc[UR8][R2.64+0x4], R21 ;  /* 0x0000041502007986 */ /* 0x000fe2000c101908 */
[----:B------:R-:W-:Y:S05]  /*0c90*/  EXIT ;  /* 0x000000000000794d */ /* 0x000fea0003800000 */
.L_x_20:
        /* <DEDUP_REMOVED lines=14> */
.L_x_254:


//--------------------- .text.conv_32_32_28_28    --------------------------
	.section	.text.conv_32_32_28_28,"ax",@progbits
	.align	128
        .global         conv_32_32_28_28
        .type           conv_32_32_28_28,@function
        .size           conv_32_32_28_28,(.L_x_255 - conv_32_32_28_28)
        .other          conv_32_32_28_28,@"STO_CUDA_ENTRY STV_DEFAULT"
conv_32_32_28_28:
.text.conv_32_32_28_28:
[----:B------:R-:W-:Y:S01]  /*0000*/  LDC R1, c[0x0][0x37c] ;  /* 0x0000df00ff017b82 */ /* 0x000fe20000000800 */
[----:B------:R-:W0:Y:S01]  /*0010*/  S2R R2, SR_TID.X ;  /* 0x0000000000027919 */ /* 0x000e220000002100 */
[----:B------:R-:W-:Y:S01]  /*0020*/  LOP3.LUT R0, R0, 0xfffffffd, RZ, 0xc0, !PT ;  /* 0xfffffffd00007812 */ /* 0x000fe200078ec0ff */
[----:B------:R-:W-:Y:S01]  /*0030*/  HFMA2 R39, -RZ, RZ, 0, 0 ;  /* 0x00000000ff277431 */ /* 0x000fe200000001ff */
[----:B------:R-:W-:Y:S01]  /*0040*/  LOP3.LUT R21, R21, 0xfffffffe, RZ, 0xc0, !PT ;  /* 0xfffffffe15157812 */ /* 0x000fe200078ec0ff */
[----:B------:R-:W1:Y:S01]  /*0050*/  S2R R12, SR_TID.Z ;  /* 0x00000000000c7919 */ /* 0x000e620000002300 */
[----:B------:R-:W-:Y:S02]  /*0060*/  CS2R R52, SRZ ;  /* 0x0000000000347805 */ /* 0x000fe4000001ff00 */
[----:B------:R-:W-:Y:S02]  /*0070*/  CS2R R54, SRZ ;  /* 0x0000000000367805 */ /* 0x000fe4000001ff00 */
[----:B------:R-:W-:Y:S01]  /*0080*/  CS2R R56, SRZ ;  /* 0x0000000000387805 */ /* 0x000fe2000001ff00 */
[----:B------:R-:W1:Y:S01]  /*0090*/  S2R R13, SR_TID.Y ;  /* 0x00000000000d7919 */ /* 0x000e620000002200 */
[----:B------:R-:W-:-:S02]  /*00a0*/  CS2R R58, SRZ ;  /* 0x00000000003a7805 */ /* 0x000fc4000001ff00 */
[----:B------:R-:W-:Y:S02]  /*00b0*/  CS2R R60, SRZ ;  /* 0x00000000003c7805 */ /* 0x000fe4000001ff00 */
[----:B------:R-:W-:Y:S02]  /*00c0*/  CS2R R62, SRZ ;  /* 0x00000000003e7805 */ /* 0x000fe4000001ff00 */
[----:B------:R-:W-:Y:S02]  /*00d0*/  CS2R R64, SRZ ;  /* 0x0000000000407805 */ /* 0x000fe4000001ff00 */
[----:B------:R-:W-:Y:S02]  /*00e0*/  CS2R R66, SRZ ;  /* 0x0000000000427805 */ /* 0x000fe4000001ff00 */
[----:B------:R-:W-:Y:S02]  /*00f0*/  CS2R R68, SRZ ;  /* 0x0000000000447805 */ /* 0x000fe4000001ff00 */
[----:B------:R-:W-:Y:S01]  /*0100*/  CS2R R70, SRZ ;  /* 0x0000000000467805 */ /* 0x000fe2000001ff00 */
[----:B------:R-:W2:Y:S01]  /*0110*/  LDCU.64 UR8, c[0x0][0x358] ;  /* 0x00006b00ff0877ac */ /* 0x000ea20008000a00 */
[----:B------:R-:W-:Y:S01]  /*0120*/  UPLOP3.LUT UP0, UPT, UPT, UPT, UPT, 0x80, 0x8 ;  /* 0x000000000008789c */ /* 0x000fe20003f0f070 */
[----:B0-----:R-:W-:-:S05]  /*0130*/  PRMT R3, R2, 0x9910, RZ ;  /* 0x0000991002037816 */ /* 0x001fca00000000ff */
[----:B------:R-:W-:Y:S02]  /*0140*/  IMAD R3, R3, 0xf, RZ ;  /* 0x0000000f03037824 */ /* 0x000fe400078e02ff */
[----:B-1----:R-:W-:-:S03]  /*0150*/  IMAD R15, R12, 0x4, R13 ;  /* 0x000000040c0f7824 */ /* 0x002fc600078e020d */
[C---:B------:R-:W-:Y:S01]  /*0160*/  IADD3 R74, PT, PT, R3.reuse, 0x1, RZ ;  /* 0x00000001034a7810 */ /* 0x040fe20007ffe0ff */
[C---:B------:R-:W-:Y:S01]  /*0170*/  VIADD R76, R3.reuse, 0x3 ;  /* 0x00000003034c7836 */ /* 0x040fe20000000000 */
[C---:B------:R-:W-:Y:S01]  /*0180*/  IADD3 R75, PT, PT, R3.reuse, 0x2, RZ ;  /* 0x00000002034b7810 */ /* 0x040fe20007ffe0ff */
[C---:B------:R-:W-:Y:S01]  /*0190*/  VIADD R79, R3.reuse, 0x6 ;  /* 0x00000006034f7836 */ /* 0x040fe20000000000 */
[----:B------:R-:W-:Y:S01]  /*01a0*/  LOP3.LUT R2, R74, 0xffff, RZ, 0xc0, !PT ;  /* 0x0000ffff4a027812 */ /* 0x000fe200078ec0ff */
[C---:B------:R-:W-:Y:S01]  /*01b0*/  VIADD R82, R3.reuse, 0x9 ;  /* 0x0000000903527836 */ /* 0x040fe20000000000 */
[C---:B------:R-:W-:Y:S01]  /*01c0*/  IADD3 R77, PT, PT, R3.reuse, 0x4, RZ ;  /* 0x00000004034d7810 */ /* 0x040fe20007ffe0ff */
[----:B------:R-:W-:Y:S01]  /*01d0*/  VIADD R83, R3, 0xa ;  /* 0x0000000a03537836 */ /* 0x000fe20000000000 */
[----:B------:R-:W-:Y:S01]  /*01e0*/  LOP3.LUT R5, R75, 0xffff, RZ, 0xc0, !PT ;  /* 0x0000ffff4b057812 */ /* 0x000fe200078ec0ff */
[----:B------:R-:W-:Y:S01]  /*01f0*/  IMAD R2, R2, 0x8889, RZ ;  /* 0x0000888902027824 */ /* 0x000fe200078e02ff */
[----:B------:R-:W-:Y:S01]  /*0200*/  LOP3.LUT R6, R76, 0xffff, RZ, 0xc0, !PT ;  /* 0x0000ffff4c067812 */ /* 0x000fe200078ec0ff */
[----:B------:R-:W-:Y:S01]  /*0210*/  VIADD R86, R3, 0xd ;  /* 0x0000000d03567836 */ /* 0x000fe20000000000 */
[----:B------:R-:W-:Y:S01]  /*0220*/  LOP3.LUT R7, R77, 0xffff, RZ, 0xc0, !PT ;  /* 0x0000ffff4d077812 */ /* 0x000fe200078ec0ff */
[----:B------:R-:W-:Y:S01]  /*0230*/  IMAD R5, R5, 0x8889, RZ ;  /* 0x0000888905057824 */ /* 0x000fe200078e02ff */
[----:B------:R-:W-:Y:S01]  /*0240*/  SHF.R.U32.HI R4, RZ, 0x14, R2 ;  /* 0x00000014ff047819 */ /* 0x000fe20000011602 */
[----:B------:R-:W-:Y:S01]  /*0250*/  IMAD R8, R6, 0x8889, RZ ;  /* 0x0000888906087824 */ /* 0x000fe200078e02ff */
[----:B------:R-:W-:Y:S01]  /*0260*/  IADD3 R78, PT, PT, R3, 0x5, RZ ;  /* 0x00000005034e7810 */ /* 0x000fe20007ffe0ff */
[----:B------:R-:W-:Y:S01]  /*0270*/  IMAD R7, R7, 0x8889, RZ ;  /* 0x0000888907077824 */ /* 0x000fe200078e02ff */
[----:B------:R-:W-:-:S02]  /*0280*/  PRMT R2, R4, 0x9910, RZ ;  /* 0x0000991004027816 */ /* 0x000fc400000000ff */
[----:B------:R-:W-:Y:S02]  /*0290*/  SHF.R.U32.HI R6, RZ, 0x14, R5 ;  /* 0x00000014ff067819 */ /* 0x000fe40000011605 */
[----:B------:R-:W-:Y:S01]  /*02a0*/  SHF.R.U32.HI R8, RZ, 0x14, R8 ;  /* 0x00000014ff087819 */ /* 0x000fe20000011608 */
[----:B------:R-:W-:Y:S01]  /*02b0*/  IMAD R2, R2, 0x1e, RZ ;  /* 0x0000001e02027824 */ /* 0x000fe200078e02ff */
[----:B------:R-:W-:Y:S02]  /*02c0*/  SHF.R.U32.HI R10, RZ, 0x14, R7 ;  /* 0x00000014ff0a7819 */ /* 0x000fe40000011607 */
[----:B------:R-:W-:Y:S02]  /*02d0*/  PRMT R5, R6, 0x9910, RZ ;  /* 0x0000991006057816 */ /* 0x000fe400000000ff */
[----:B------:R-:W-:Y:S02]  /*02e0*/  PRMT R7, R8, 0x9910, RZ ;  /* 0x0000991008077816 */ /* 0x000fe400000000ff */
[----:B------:R-:W-:-:S02]  /*02f0*/  PRMT R11, R10, 0x9910, RZ ;  /* 0x000099100a0b7816 */ /* 0x000fc400000000ff */
[----:B------:R-:W-:Y:S01]  /*0300*/  IADD3 R9, PT, PT, RZ, -R2, RZ ;  /* 0x80000002ff097210 */ /* 0x000fe20007ffe0ff */
[----:B------:R-:W-:Y:S01]  /*0310*/  IMAD R2, R5, 0x1e, RZ ;  /* 0x0000001e05027824 */ /* 0x000fe200078e02ff */
[----:B------:R-:W-:Y:S01]  /*0320*/  IADD3 R80, PT, PT, R3, 0x7, RZ ;  /* 0x0000000703507810 */ /* 0x000fe20007ffe0ff */
[----:B------:R-:W-:Y:S01]  /*0330*/  IMAD R5, R7, 0x1e, RZ ;  /* 0x0000001e07057824 */ /* 0x000fe200078e02ff */
[----:B------:R-:W-:Y:S01]  /*0340*/  PRMT R9, R9, 0x7710, RZ ;  /* 0x0000771009097816 */ /* 0x000fe200000000ff */
[----:B------:R-:W-:Y:S01]  /*0350*/  IMAD R7, R11, 0x1e, RZ ;  /* 0x0000001e0b077824 */ /* 0x000fe200078e02ff */
[----:B------:R-:W-:Y:S01]  /*0360*/  IADD3 R2, PT, PT, RZ, -R2, RZ ;  /* 0x80000002ff027210 */ /* 0x000fe20007ffe0ff */
[----:B------:R-:W-:Y:S01]  /*0370*/  IMAD.MOV R5, RZ, RZ, -R5 ;  /* 0x000000ffff057224 */ /* 0x000fe200078e0a05 */
[----:B------:R-:W-:Y:S02]  /*0380*/  IADD3 R81, PT, PT, R3, 0x8, RZ ;  /* 0x0000000803517810 */ /* 0x000fe40007ffe0ff */
[----:B------:R-:W-:-:S02]  /*0390*/  IADD3 R7, PT, PT, RZ, -R7, RZ ;  /* 0x80000007ff077210 */ /* 0x000fc40007ffe0ff */
[----:B------:R-:W-:Y:S02]  /*03a0*/  PRMT R5, R5, 0x7710, RZ ;  /* 0x0000771005057816 */ /* 0x000fe400000000ff */
[----:B------:R-:W-:Y:S02]  /*03b0*/  PRMT R12, R7, 0x7710, RZ ;  /* 0x00007710070c7816 */ /* 0x000fe400000000ff */
[----:B------:R-:W-:Y:S02]  /*03c0*/  LOP3.LUT R7, R78, 0xffff, RZ, 0xc0, !PT ;  /* 0x0000ffff4e077812 */ /* 0x000fe400078ec0ff */
[----:B------:R-:W-:Y:S02]  /*03d0*/  IADD3 R77, PT, PT, R77, R12, RZ ;  /* 0x0000000c4d4d7210 */ /* 0x000fe40007ffe0ff */
[----:B------:R-:W-:Y:S01]  /*03e0*/  IADD3 R76, PT, PT, R76, R5, RZ ;  /* 0x000000054c4c7210 */ /* 0x000fe20007ffe0ff */
[----:B------:R-:W-:Y:S01]  /*03f0*/  IMAD R7, R7, 0x8889, RZ ;  /* 0x0000888907077824 */ /* 0x000fe200078e02ff */
[----:B------:R-:W-:-:S02]  /*0400*/  LOP3.LUT R5, R79, 0xffff, RZ, 0xc0, !PT ;  /* 0x0000ffff4f057812 */ /* 0x000fc400078ec0ff */
[----:B------:R-:W-:Y:S02]  /*0410*/  PRMT R2, R2, 0x7710, RZ ;  /* 0x0000771002027816 */ /* 0x000fe400000000ff */
[----:B------:R-:W-:Y:S01]  /*0420*/  SHF.R.U32.HI R12, RZ, 0x14, R7 ;  /* 0x00000014ff0c7819 */ /* 0x000fe20000011607 */
[----:B------:R-:W-:Y:S01]  /*0430*/  IMAD R14, R5, 0x8889, RZ ;  /* 0x00008889050e7824 */ /* 0x000fe200078e02ff */
[----:B------:R-:W-:Y:S01]  /*0440*/  IADD3 R74, PT, PT, R74, R9, RZ ;  /* 0x000000094a4a7210 */ /* 0x000fe20007ffe0ff */
[----:B------:R-:W-:Y:S01]  /*0450*/  IMAD.IADD R75, R75, 0x1, R2 ;  /* 0x000000014b4b7824 */ /* 0x000fe200078e0202 */
[----:B------:R-:W-:Y:S01]  /*0460*/  PRMT R13, R12, 0x9910, RZ ;  /* 0x000099100c0d7816 */ /* 0x000fe200000000ff */
[----:B------:R-:W0:Y:S01]  /*0470*/  S2R R2, SR_CTAID.X ;  /* 0x0000000000027919 */ /* 0x000e220000002500 */
[----:B------:R-:W-:Y:S02]  /*0480*/  LOP3.LUT R7, R80, 0xffff, RZ, 0xc0, !PT ;  /* 0x0000ffff50077812 */ /* 0x000fe400078ec0ff */
[----:B------:R-:W-:-:S02]  /*0490*/  MOV R5, R13 ;  /* 0x0000000d00057202 */ /* 0x000fc40000000f00 */
[----:B------:R-:W-:Y:S01]  /*04a0*/  LOP3.LUT R9, R81, 0xffff, RZ, 0xc0, !PT ;  /* 0x0000ffff51097812 */ /* 0x000fe200078ec0ff */
[----:B------:R-:W-:Y:S01]  /*04b0*/  IMAD R7, R7, 0x8889, RZ ;  /* 0x0000888907077824 */ /* 0x000fe200078e02ff */
[----:B------:R-:W-:Y:S01]  /*04c0*/  LOP3.LUT R11, R82, 0xffff, RZ, 0xc0, !PT ;  /* 0x0000ffff520b7812 */ /* 0x000fe200078ec0ff */
[----:B------:R-:W-:Y:S01]  /*04d0*/  IMAD R5, R5, 0x1e, RZ ;  /* 0x0000001e05057824 */ /* 0x000fe200078e02ff */
[----:B------:R-:W-:Y:S01]  /*04e0*/  SHF.R.U32.HI R14, RZ, 0x14, R14 ;  /* 0x00000014ff0e7819 */ /* 0x000fe2000001160e */
[----:B------:R-:W-:Y:S01]  /*04f0*/  IMAD R9, R9, 0x8889, RZ ;  /* 0x0000888909097824 */ /* 0x000fe200078e02ff */
[----:B------:R-:W-:Y:S01]  /*0500*/  SHF.R.U32.HI R16, RZ, 0x14, R7 ;  /* 0x00000014ff107819 */ /* 0x000fe20000011607 */
[----:B------:R-:W-:Y:S01]  /*0510*/  IMAD R11, R11, 0x8889, RZ ;  /* 0x000088890b0b7824 */ /* 0x000fe200078e02ff */
[----:B------:R-:W-:Y:S02]  /*0520*/  IADD3 R5, PT, PT, RZ, -R5, RZ ;  /* 0x80000005ff057210 */ /* 0x000fe40007ffe0ff */
[----:B------:R-:W-:-:S02]  /*0530*/  SHF.R.U32.HI R18, RZ, 0x14, R9 ;  /* 0x00000014ff127819 */ /* 0x000fc40000011609 */
[----:B------:R-:W-:Y:S02]  /*0540*/  SHF.R.U32.HI R20, RZ, 0x14, R11 ;  /* 0x00000014ff147819 */ /* 0x000fe4000001160b */
[----:B------:R-:W-:Y:S02]  /*0550*/  PRMT R5, R5, 0x7710, RZ ;  /* 0x0000771005057816 */ /* 0x000fe400000000ff */
[----:B------:R-:W-:Y:S02]  /*0560*/  PRMT R7, R14, 0x9910, RZ ;  /* 0x000099100e077816 */ /* 0x000fe400000000ff */
[----:B------:R-:W-:Y:S01]  /*0570*/  PRMT R9, R16, 0x9910, RZ ;  /* 0x0000991010097816 */ /* 0x000fe200000000ff */
[----:B------:R-:W-:Y:S01]  /*0580*/  IMAD.IADD R78, R78, 0x1, R5 ;  /* 0x000000014e4e7824 */ /* 0x000fe200078e0205 */
[----:B------:R-:W-:Y:S01]  /*0590*/  PRMT R11, R18, 0x9910, RZ ;  /* 0x00009910120b7816 */ /* 0x000fe200000000ff */
[----:B------:R-:W-:Y:S01]  /*05a0*/  IMAD R5, R7, 0x1e, RZ ;  /* 0x0000001e07057824 */ /* 0x000fe200078e02ff */
[----:B------:R-:W-:Y:S01]  /*05b0*/  PRMT R13, R20, 0x9910, RZ ;  /* 0x00009910140d7816 */ /* 0x000fe200000000ff */
[----:B------:R-:W-:Y:S01]  /*05c0*/  IMAD R7, R9, 0x1e, RZ ;  /* 0x0000001e09077824 */ /* 0x000fe200078e02ff */
[----:B------:R-:W-:Y:S01]  /*05d0*/  IADD3 R84, PT, PT, R3, 0xb, RZ ;  /* 0x0000000b03547810 */ /* 0x000fe20007ffe0ff */
[----:B------:R-:W-:Y:S01]  /*05e0*/  IMAD R9, R11, 0x1e, RZ ;  /* 0x0000001e0b097824 */ /* 0x000fe200078e02ff */
[----:B------:R-:W-:Y:S01]  /*05f0*/  IADD3 R5, PT, PT, RZ, -R5, RZ ;  /* 0x80000005ff057210 */ /* 0x000fe20007ffe0ff */
[----:B------:R-:W-:Y:S01]  /*0600*/  IMAD R11, R13, 0x1e, RZ ;  /* 0x0000001e0d0b7824 */ /* 0x000fe200078e02ff */
[----:B------:R-:W-:Y:S01]  /*0610*/  IADD3 R7, PT, PT, RZ, -R7, RZ ;  /* 0x80000007ff077210 */ /* 0x000fe20007ffe0ff */
[----:B0-----:R-:W-:Y:S01]  /*0620*/  IMAD R15, R15, 0x188, R2 ;  /* 0x000001880f0f7824 */ /* 0x001fe200078e0202 */
[----:B------:R-:W-:Y:S01]  /*0630*/  PRMT R22, R5, 0x7710, RZ ;  /* 0x0000771005167816 */ /* 0x000fe200000000ff */
[----:B------:R-:W-:Y:S01]  /*0640*/  IMAD.MOV R9, RZ, RZ, -R9 ;  /* 0x000000ffff097224 */ /* 0x000fe200078e0a09 */
[----:B------:R-:W-:-:S02]  /*0650*/  IADD3 R11, PT, PT, RZ, -R11, RZ ;  /* 0x8000000bff0b7210 */ /* 0x000fc40007ffe0ff */
[C---:B------:R-:W-:Y:S02]  /*0660*/  IADD3 R85, PT, PT, R3.reuse, 0xc, RZ ;  /* 0x0000000c03557810 */ /* 0x040fe40007ffe0ff */
[----:B------:R-:W-:Y:S02]  /*0670*/  IADD3 R87, PT, PT, R3, 0xe, RZ ;  /* 0x0000000e03577810 */ /* 0x000fe40007ffe0ff */
[----:B------:R-:W-:Y:S02]  /*0680*/  PRMT R5, R7, 0x7710, RZ ;  /* 0x0000771007057816 */ /* 0x000fe400000000ff */
[----:B------:R-:W-:Y:S02]  /*0690*/  LOP3.LUT R3, R83, 0xffff, RZ, 0xc0, !PT ;  /* 0x0000ffff53037812 */ /* 0x000fe400078ec0ff */
[----:B------:R-:W-:Y:S01]  /*06a0*/  PRMT R7, R11, 0x7710, RZ ;  /* 0x000077100b077816 */ /* 0x000fe200000000ff */
[----:B------:R-:W-:Y:S01]  /*06b0*/  IMAD.IADD R80, R80, 0x1, R5 ;  /* 0x0000000150507824 */ /* 0x000fe200078e0205 */
[----:B------:R-:W-:Y:S01]  /*06c0*/  LOP3.LUT R5, R84, 0xffff, RZ, 0xc0, !PT ;  /* 0x0000ffff54057812 */ /* 0x000fe200078ec0ff */
[----:B------:R-:W-:Y:S01]  /*06d0*/  IMAD R3, R3, 0x8889, RZ ;  /* 0x0000888903037824 */ /* 0x000fe200078e02ff */
[----:B------:R-:W-:-:S02]  /*06e0*/  IADD3 R82, PT, PT, R82, R7, RZ ;  /* 0x0000000752527210 */ /* 0x000fc40007ffe0ff */
[----:B------:R-:W-:Y:S01]  /*06f0*/  LOP3.LUT R7, R85, 0xffff, RZ, 0xc0, !PT ;  /* 0x0000ffff55077812 */ /* 0x000fe200078ec0ff */
[----:B------:R-:W-:Y:S01]  /*0700*/  IMAD R5, R5, 0x8889, RZ ;  /* 0x0000888905057824 */ /* 0x000fe200078e02ff */
[----:B------:R-:W-:Y:S02]  /*0710*/  PRMT R24, R9, 0x7710, RZ ;  /* 0x0000771009187816 */ /* 0x000fe400000000ff */
[----:B------:R-:W-:Y:S01]  /*0720*/  LEA R15, R15, 0xffffffe3, 0x2 ;  /* 0xffffffe30f0f7811 */ /* 0x000fe200078e10ff */
[----:B------:R-:W-:Y:S01]  /*0730*/  IMAD R7, R7, 0x8889, RZ ;  /* 0x0000888907077824 */ /* 0x000fe200078e02ff */
[----:B------:R-:W-:Y:S02]  /*0740*/  IADD3 R79, PT, PT, R79, R22, RZ ;  /* 0x000000164f4f7210 */ /* 0x000fe40007ffe0ff */
[----:B------:R-:W-:Y:S01]  /*0750*/  LOP3.LUT R9, R86, 0xffff, RZ, 0xc0, !PT ;  /* 0x0000ffff56097812 */ /* 0x000fe200078ec0ff */
[----:B------:R-:W-:Y:S01]  /*0760*/  IMAD R17, R8, 0x310, R15 ;  /* 0x0000031008117824 */ /* 0x000fe200078e020f */
[----:B------:R-:W-:Y:S01]  /*0770*/  SHF.R.U32.HI R22, RZ, 0x14, R3 ;  /* 0x00000014ff167819 */ /* 0x000fe20000011603 */
[--C-:B------:R-:W-:Y:S01]  /*0780*/  IMAD R3, R4, 0x310, R15.reuse ;  /* 0x0000031004037824 */ /* 0x100fe200078e020f */
[----:B------:R-:W-:Y:S01]  /*0790*/  LOP3.LUT R11, R87, 0xffff, RZ, 0xc0, !PT ;  /* 0x0000ffff570b7812 */ /* 0x000fe200078ec0ff */
[----:B------:R-:W-:Y:S01]  /*07a0*/  IMAD R9, R9, 0x8889, RZ ;  /* 0x0000888909097824 */ /* 0x000fe200078e02ff */
[----:B------:R-:W-:Y:S01]  /*07b0*/  PRMT R4, R22, 0x9910, RZ ;  /* 0x0000991016047816 */ /* 0x000fe200000000ff */
[----:B------:R-:W-:Y:S01]  /*07c0*/  IMAD R8, R16, 0x310, R15 ;  /* 0x0000031010087824 */ /* 0x000fe200078e020f */
[----:B------:R-:W-:Y:S01]  /*07d0*/  IADD3 R81, PT, PT, R81, R24, RZ ;  /* 0x0000001851517210 */ /* 0x000fe20007ffe0ff */
[----:B------:R-:W-:Y:S01]  /*07e0*/  IMAD R11, R11, 0x8889, RZ ;  /* 0x000088890b0b7824 */ /* 0x000fe200078e02ff */
[----:B------:R-:W-:Y:S01]  /*07f0*/  SHF.R.U32.HI R24, RZ, 0x14, R5 ;  /* 0x00000014ff187819 */ /* 0x000fe20000011605 */
[----:B------:R-:W-:Y:S01]  /*0800*/  IMAD R4, R4, 0x1e, RZ ;  /* 0x0000001e04047824 */ /* 0x000fe200078e02ff */
[----:B------:R-:W-:Y:S01]  /*0810*/  SHF.R.U32.HI R26, RZ, 0x14, R7 ;  /* 0x00000014ff1a7819 */ /* 0x000fe20000011607 */
[----:B------:R-:W-:Y:S01]  /*0820*/  IMAD R19, R10, 0x310, R15 ;  /* 0x000003100a137824 */ /* 0x000fe200078e020f */
[----:B------:R-:W-:Y:S01]  /*0830*/  SHF.R.U32.HI R28, RZ, 0x14, R9 ;  /* 0x00000014ff1c7819 */ /* 0x000fe20000011609 */
[--C-:B------:R-:W-:Y:S01]  /*0840*/  IMAD R9, R18, 0x310, R15.reuse ;  /* 0x0000031012097824 */ /* 0x100fe200078e020f */
[----:B------:R-:W-:Y:S01]  /*0850*/  PRMT R16, R24, 0x9910, RZ ;  /* 0x0000991018107816 */ /* 0x000fe200000000ff */
[--C-:B------:R-:W-:Y:S01]  /*0860*/  IMAD R10, R20, 0x310, R15.reuse ;  /* 0x00000310140a7824 */ /* 0x100fe200078e020f */
[----:B------:R-:W-:Y:S01]  /*0870*/  PRMT R18, R26, 0x9910, RZ ;  /* 0x000099101a127816 */ /* 0x000fe200000000ff */
[----:B------:R-:W-:Y:S01]  /*0880*/  IMAD R5, R6, 0x310, R15 ;  /* 0x0000031006057824 */ /* 0x000fe200078e020f */
[----:B------:R-:W-:Y:S01]  /*0890*/  SHF.R.U32.HI R30, RZ, 0x14, R11 ;  /* 0x00000014ff1e7819 */ /* 0x000fe2000001160b */
[--C-:B------:R-:W-:Y:S01]  /*08a0*/  IMAD R11, R22, 0x310, R15.reuse ;  /* 0x00000310160b7824 */ /* 0x100fe200078e020f */
[----:B------:R-:W-:Y:S01]  /*08b0*/  IADD3 R22, PT, PT, RZ, -R4, RZ ;  /* 0x80000004ff167210 */ /* 0x000fe20007ffe0ff */
[----:B------:R-:W-:Y:S01]  /*08c0*/  IMAD R4, R16, 0x1e, RZ ;  /* 0x0000001e10047824 */ /* 0x000fe200078e02ff */
[----:B------:R-:W-:Y:S01]  /*08d0*/  PRMT R20, R28, 0x9910, RZ ;  /* 0x000099101c147816 */ /* 0x000fe200000000ff */
[----:B------:R-:W-:Y:S01]  /*08e0*/  IMAD R16, R18, 0x1e, RZ ;  /* 0x0000001e12107824 */ /* 0x000fe200078e02ff */
[----:B------:R-:W-:Y:S01]  /*08f0*/  PRMT R23, R30, 0x9910, RZ ;  /* 0x000099101e177816 */ /* 0x000fe200000000ff */
[--C-:B------:R-:W-:Y:S01]  /*0900*/  IMAD R6, R12, 0x310, R15.reuse ;  /* 0x000003100c067824 */ /* 0x100fe200078e020f */
[----:B------:R-:W-:Y:S01]  /*0910*/  IADD3 R4, PT, PT, RZ, -R4, RZ ;  /* 0x80000004ff047210 */ /* 0x000fe20007ffe0ff */
[----:B------:R-:W-:Y:S01]  /*0920*/  IMAD R18, R20, 0x1e, RZ ;  /* 0x0000001e14127824 */ /* 0x000fe200078e02ff */
[----:B------:R-:W-:Y:S01]  /*0930*/  IADD3 R16, PT, PT, RZ, -R16, RZ ;  /* 0x80000010ff107210 */ /* 0x000fe20007ffe0ff */
[----:B------:R-:W-:Y:S01]  /*0940*/  IMAD R20, R23, 0x1e, RZ ;  /* 0x0000001e17147824 */ /* 0x000fe200078e02ff */
[----:B------:R-:W-:Y:S01]  /*0950*/  PRMT R23, R4, 0x7710, RZ ;  /* 0x0000771004177816 */ /* 0x000fe200000000ff */
[----:B------:R-:W-:Y:S01]  /*0960*/  IMAD.MOV R18, RZ, RZ, -R18 ;  /* 0x000000ffff127224 */ /* 0x000fe200078e0a12 */
[----:B------:R-:W-:Y:S01]  /*0970*/  PRMT R4, R16, 0x7710, RZ ;  /* 0x0000771010047816 */ /* 0x000fe200000000ff */
[--C-:B------:R-:W-:Y:S01]  /*0980*/  IMAD R12, R24, 0x310, R15.reuse ;  /* 0x00000310180c7824 */ /* 0x100fe200078e020f */
[----:B------:R-:W-:Y:S01]  /*0990*/  IADD3 R20, PT, PT, RZ, -R20, RZ ;  /* 0x80000014ff147210 */ /* 0x000fe20007ffe0ff */
[--C-:B------:R-:W-:Y:S01]  /*09a0*/  IMAD R13, R26, 0x310, R15.reuse ;  /* 0x000003101a0d7824 */ /* 0x100fe200078e020f */
[----:B------:R-:W-:Y:S01]  /*09b0*/  PRMT R25, R18, 0x7710, RZ ;  /* 0x0000771012197816 */ /* 0x000fe200000000ff */
[----:B------:R-:W-:Y:S01]  /*09c0*/  IMAD.IADD R85, R85, 0x1, R4 ;  /* 0x0000000155557824 */ /* 0x000fe200078e0204 */
[----:B------:R-:W-:Y:S01]  /*09d0*/  LOP3.LUT R4, R74, 0xffff, RZ, 0xc0, !PT ;  /* 0x0000ffff4a047812 */ /* 0x000fe200078ec0ff */
[--C-:B------:R-:W-:Y:S01]  /*09e0*/  IMAD R7, R14, 0x310, R15.reuse ;  /* 0x000003100e077824 */ /* 0x100fe200078e020f */
[----:B------:R-:W-:Y:S01]  /*09f0*/  PRMT R16, R20, 0x7710, RZ ;  /* 0x0000771014107816 */ /* 0x000fe200000000ff */
[--C-:B------:R-:W-:Y:S01]  /*0a00*/  IMAD R14, R28, 0x310, R15.reuse ;  /* 0x000003101c0e7824 */ /* 0x100fe200078e020f */
[----:B------:R-:W-:Y:S01]  /*0a10*/  ISETP.GE.U32.AND P4, PT, R4, 0x1d, PT ;  /* 0x0000001d0400780c */ /* 0x000fe20003f86070 */
[----:B------:R-:W-:Y:S01]  /*0a20*/  IMAD R15, R30, 0x310, R15 ;  /* 0x000003101e0f7824 */ /* 0x000fe200078e020f */
[----:B------:R-:W-:-:S02]  /*0a30*/  LOP3.LUT R20, R77, 0xffff, RZ, 0xc0, !PT ;  /* 0x0000ffff4d147812 */ /* 0x000fc400078ec0ff */
[----:B------:R-:W-:Y:S02]  /*0a40*/  ISETP.NE.AND P5, PT, R2, RZ, !P4 ;  /* 0x000000ff0200720c */ /* 0x000fe400067a5270 */
[----:B------:R-:W-:Y:S02]  /*0a50*/  ISETP.GE.U32.AND P6, PT, R20, 0x1d, PT ;  /* 0x0000001d1400780c */ /* 0x000fe40003fc6070 */
[----:B------:R-:W-:Y:S02]  /*0a60*/  P2R R4, PR, RZ, 0x20 ;  /* 0x00000020ff047803 */ /* 0x000fe40000000000 */
[----:B------:R-:W-:Y:S02]  /*0a70*/  ISETP.NE.AND P5, PT, R2, RZ, !P6 ;  /* 0x000000ff0200720c */ /* 0x000fe400077a5270 */
[----:B------:R-:W-:Y:S02]  /*0a80*/  IADD3 R87, PT, PT, R87, R16, RZ ;  /* 0x0000001057577210 */ /* 0x000fe40007ffe0ff */
[----:B------:R-:W-:-:S02]  /*0a90*/  LOP3.LUT R16, R75, 0xffff, RZ, 0xc0, !PT ;  /* 0x0000ffff4b107812 */ /* 0x000fc400078ec0ff */
[----:B------:R-:W-:Y:S02]  /*0aa0*/  LOP3.LUT R18, R76, 0xffff, RZ, 0xc0, !PT ;  /* 0x0000ffff4c127812 */ /* 0x000fe400078ec0ff */
[----:B------:R-:W-:Y:S02]  /*0ab0*/  ISETP.GE.U32.AND P2, PT, R16, 0x1d, PT ;  /* 0x0000001d1000780c */ /* 0x000fe40003f46070 */
[----:B------:R-:W-:Y:S02]  /*0ac0*/  LOP3.LUT R16, R78, 0xffff, RZ, 0xc0, !PT ;  /* 0x0000ffff4e107812 */ /* 0x000fe400078ec0ff */
[----:B------:R-:W-:Y:S02]  /*0ad0*/  ISETP.GE.U32.AND P0, PT, R18, 0x1d, PT ;  /* 0x0000001d1200780c */ /* 0x000fe40003f06070 */
[----:B------:R-:W-:Y:S02]  /*0ae0*/  @P5 LOP3.LUT R0, R0, 0x2, RZ, 0xfc, !PT ;  /* 0x0000000200005812 */ /* 0x000fe400078efcff */
[----:B------:R-:W-:-:S02]  /*0af0*/  ISETP.LT.U32.AND P5, PT, R2, 0x6, !P6 ;  /* 0x000000060200780c */ /* 0x000fc400077a1070 */
[----:B------:R-:W-:Y:S02]  /*0b00*/  LOP3.LUT R0, R0, 0xfffffffe, RZ, 0xc0, !PT ;  /* 0xfffffffe00007812 */ /* 0x000fe400078ec0ff */
[----:B------:R-:W-:Y:S02]  /*0b10*/  ISETP.GE.U32.AND P6, PT, R16, 0x1d, PT ;  /* 0x0000001d1000780c */ /* 0x000fe40003fc6070 */
[----:B------:R-:W-:Y:S02]  /*0b20*/  LOP3.LUT R18, R79, 0xffff, RZ, 0xc0, !PT ;  /* 0x0000ffff4f127812 */ /* 0x000fe400078ec0ff */
[----:B------:R-:W-:Y:S02]  /*0b30*/  LOP3.LUT R20, R80, 0xffff, RZ, 0xc0, !PT ;  /* 0x0000ffff50147812 */ /* 0x000fe400078ec0ff */
[----:B------:R-:W-:Y:S02]  /*0b40*/  PRMT R22, R22, 0x7710, RZ ;  /* 0x0000771016167816 */ /* 0x000fe400000000ff */
[----:B------:R-:W-:-:S02]  /*0b50*/  IADD3 R84, PT, PT, R84, R23, RZ ;  /* 0x0000001754547210 */ /* 0x000fc40007ffe0ff */
[----:B------:R-:W-:Y:S01]  /*0b60*/  @P5 LOP3.LUT R0, R0, 0x1, RZ, 0xfc, !PT ;  /* 0x0000000100005812 */ /* 0x000fe200078efcff */
[----:B------:R-:W-:Y:S01]  /*0b70*/  IMAD.IADD R83, R83, 0x1, R22 ;  /* 0x0000000153537824 */ /* 0x000fe200078e0216 */
[----:B------:R-:W-:Y:S02]  /*0b80*/  ISETP.NE.AND P5, PT, R2, RZ, !P6 ;  /* 0x000000ff0200720c */ /* 0x000fe400077a5270 */
[----:B------:R-:W-:Y:S02]  /*0b90*/  LOP3.LUT R0, R0, 0xfffffff7, RZ, 0xc0, !PT ;  /* 0xfffffff700007812 */ /* 0x000fe400078ec0ff */
[----:B------:R-:W-:Y:S02]  /*0ba0*/  LOP3.LUT R22, R81, 0xffff, RZ, 0xc0, !PT ;  /* 0x0000ffff51167812 */ /* 0x000fe400078ec0ff */
[----:B------:R-:W-:Y:S02]  /*0bb0*/  LOP3.LUT R23, R82, 0xffff, RZ, 0xc0, !PT ;  /* 0x0000ffff52177812 */ /* 0x000fe400078ec0ff */
[----:B------:R-:W-:-:S02]  /*0bc0*/  LOP3.LUT R24, R83, 0xffff, RZ, 0xc0, !PT ;  /* 0x0000ffff53187812 */ /* 0x000fc400078ec0ff */
[----:B------:R-:W-:Y:S02]  /*0bd0*/  IADD3 R86, PT, PT, R86, R25, RZ ;  /* 0x0000001956567210 */ /* 0x000fe40007ffe0ff */
[----:B------:R-:W-:Y:S02]  /*0be0*/  LOP3.LUT R25, R84, 0xffff, RZ, 0xc0, !PT ;  /* 0x0000ffff54197812 */ /* 0x000fe400078ec0ff */
[----:B------:R-:W-:Y:S02]  /*0bf0*/  @P5 LOP3.LUT R0, R0, 0x8, RZ, 0xfc, !PT ;  /* 0x0000000800005812 */ /* 0x000fe400078efcff */
[----:B------:R-:W-:Y:S02]  /*0c00*/  ISETP.LT.U32.AND P5, PT, R2, 0x6, !P6 ;  /* 0x000000060200780c */ /* 0x000fe400077a1070 */
[----:B------:R-:W-:Y:S02]  /*0c10*/  LOP3.LUT R0, R0, 0xfffffffb, RZ, 0xc0, !PT ;  /* 0xfffffffb00007812 */ /* 0x000fe400078ec0ff */
[----:B------:R-:W-:-:S02]  /*0c20*/  ISETP.GE.U32.AND P6, PT, R18, 0x1d, PT ;  /* 0x0000001d1200780c */ /* 0x000fc40003fc6070 */
[----:B------:R-:W-:Y:S02]  /*0c30*/  LOP3.LUT R26, R85, 0xffff, RZ, 0xc0, !PT ;  /* 0x0000ffff551a7812 */ /* 0x000fe400078ec0ff */
[----:B------:R-:W-:Y:S02]  /*0c40*/  LOP3.LUT R27, R86, 0xffff, RZ, 0xc0, !PT ;  /* 0x0000ffff561b7812 */ /* 0x000fe400078ec0ff */
[----:B------:R-:W-:Y:S02]  /*0c50*/  LOP3.LUT R28, R87, 0xffff, RZ, 0xc0, !PT ;  /* 0x0000ffff571c7812 */ /* 0x000fe400078ec0ff */
[----:B------:R-:W-:Y:S02]  /*0c60*/  ISETP.NE.AND P3, PT, R2, RZ, !P2 ;  /* 0x000000ff0200720c */ /* 0x000fe40005765270 */
[----:B------:R-:W-:Y:S02]  /*0c70*/  @P5 LOP3.LUT R0, R0, 0x4, RZ, 0xfc, !PT ;  /* 0x0000000400005812 */ /* 0x000fe400078efcff */
[----:B------:R-:W-:-:S02]  /*0c80*/  ISETP.NE.AND P5, PT, R2, RZ, !P6 ;  /* 0x000000ff0200720c */ /* 0x000fc400077a5270 */
[----:B------:R-:W-:Y:S02]  /*0c90*/  LOP3.LUT R0, R0, 0xfffffbff, RZ, 0xc0, !PT ;  /* 0xfffffbff00007812 */ /* 0x000fe400078ec0ff */
[C---:B------:R-:W-:Y:S02]  /*0ca0*/  ISETP.NE.AND P1, PT, R2.reuse, RZ, !P0 ;  /* 0x000000ff0200720c */ /* 0x040fe40004725270 */
[C---:B------:R-:W-:Y:S02]  /*0cb0*/  ISETP.LT.U32.AND P4, PT, R2.reuse, 0x6, !P4 ;  /* 0x000000060200780c */ /* 0x040fe40006781070 */
[C---:B------:R-:W-:Y:S02]  /*0cc0*/  ISETP.LT.U32.AND P2, PT, R2.reuse, 0x6, !P2 ;  /* 0x000000060200780c */ /* 0x040fe40005741070 */
[----:B------:R-:W-:Y:S02]  /*0cd0*/  ISETP.LT.U32.AND P0, PT, R2, 0x6, !P0 ;  /* 0x000000060200780c */ /* 0x000fe40004701070 */
[----:B------:R-:W-:-:S02]  /*0ce0*/  PRMT R16, R76, 0x9910, RZ ;  /* 0x000099104c107816 */ /* 0x000fc400000000ff */
[----:B------:R-:W-:Y:S02]  /*0cf0*/  @P5 LOP3.LUT R0, R0, 0x400, RZ, 0xfc, !PT ;  /* 0x0000040000005812 */ /* 0x000fe400078efcff */
[----:B------:R-:W-:Y:S02]  /*0d00*/  ISETP.LT.U32.AND P5, PT, R2, 0x6, !P6 ;  /* 0x000000060200780c */ /* 0x000fe400077a1070 */
[----:B------:R-:W-:Y:S02]  /*0d10*/  LOP3.LUT R0, R0, 0xfffffdff, RZ, 0xc0, !PT ;  /* 0xfffffdff00007812 */ /* 0x000fe400078ec0ff */
[----:B------:R-:W-:Y:S02]  /*0d20*/  ISETP.GE.U32.AND P6, PT, R20, 0x1d, PT ;  /* 0x0000001d1400780c */ /* 0x000fe40003fc6070 */
[C---:B------:R-:W-:Y:S01]  /*0d30*/  PRMT R20, R77.reuse, 0x9910, RZ ;  /* 0x000099104d147816 */ /* 0x040fe200000000ff */
[----:B------:R-:W-:Y:S01]  /*0d40*/  VIADD R77, R77, 0xffffffff ;  /* 0xffffffff4d4d7836 */ /* 0x000fe20000000000 */
[----:B------:R-:W-:-:S03]  /*0d50*/  IADD3 R76, PT, PT, R76, -0x1, RZ ;  /* 0xffffffff4c4c7810 */ /* 0x000fc60007ffe0ff */
[----:B------:R-:W-:Y:S02]  /*0d60*/  IMAD R18, R20, 0x1c, RZ ;  /* 0x0000001c14127824 */ /* 0x000fe400078e02ff */
[----:B------:R-:W-:Y:S02]  /*0d70*/  @P5 LOP3.LUT R0, R0, 0x200, RZ, 0xfc, !PT ;  /* 0x0000020000005812 */ /* 0x000fe400078efcff */
[----:B------:R-:W-:Y:S02]  /*0d80*/  ISETP.NE.AND P5, PT, R2, RZ, !P6 ;  /* 0x000000ff0200720c */ /* 0x000fe400077a5270 */
[----:B------:R-:W-:Y:S02]  /*0d90*/  LOP3.LUT R0, R0, 0xffffefff, RZ, 0xc0, !PT ;  /* 0xffffefff00007812 */ /* 0x000fe400078ec0ff */
[----:B------:R-:W-:-:S09]  /*0da0*/  LOP3.LUT R18, R18, 0xffff, RZ, 0xc0, !PT ;  /* 0x0000ffff12127812 */ /* 0x000fd200078ec0ff */
[----:B------:R-:W-:Y:S02]  /*0db0*/  @P5 LOP3.LUT R0, R0, 0x1000, RZ, 0xfc, !PT ;  /* 0x0000100000005812 */ /* 0x000fe400078efcff */
[----:B------:R-:W-:Y:S02]  /*0dc0*/  ISETP.LT.U32.AND P5, PT, R2, 0x6, !P6 ;  /* 0x000000060200780c */ /* 0x000fe400077a1070 */
[----:B------:R-:W-:Y:S02]  /*0dd0*/  LOP3.LUT R0, R0, 0xfffff7ff, RZ, 0xc0, !PT ;  /* 0xfffff7ff00007812 */ /* 0x000fe400078ec0ff */
[----:B------:R-:W-:Y:S02]  /*0de0*/  ISETP.GE.U32.AND P6, PT, R22, 0x1d, PT ;  /* 0x0000001d1600780c */ /* 0x000fe40003fc6070 */
[C---:B------:R-:W-:Y:S02]  /*0df0*/  PRMT R22, R82.reuse, 0x9910, RZ ;  /* 0x0000991052167816 */ /* 0x040fe400000000ff */
[----:B------:R-:W-:-:S05]  /*0e00*/  IADD3 R82, PT, PT, R82, -0x1, RZ ;  /* 0xffffffff52527810 */ /* 0x000fca0007ffe0ff */
[----:B------:R-:W-:Y:S02]  /*0e10*/  @P5 LOP3.LUT R0, R0, 0x800, RZ, 0xfc, !PT ;  /* 0x0000080000005812 */ /* 0x000fe400078efcff */
[----:B------:R-:W-:Y:S02]  /*0e20*/  ISETP.NE.AND P5, PT, R2, RZ, !P6 ;  /* 0x000000ff0200720c */ /* 0x000fe400077a5270 */
[----:B------:R-:W-:-:S11]  /*0e30*/  LOP3.LUT R0, R0, 0xffffbfff, RZ, 0xc0, !PT ;  /* 0xffffbfff00007812 */ /* 0x000fd600078ec0ff */
[----:B------:R-:W-:Y:S02]  /*0e40*/  @P5 LOP3.LUT R0, R0, 0x4000, RZ, 0xfc, !PT ;  /* 0x0000400000005812 */ /* 0x000fe400078efcff */
[----:B------:R-:W-:Y:S02]  /*0e50*/  ISETP.LT.U32.AND P5, PT, R2, 0x6, !P6 ;  /* 0x000000060200780c */ /* 0x000fe400077a1070 */
[----:B------:R-:W-:Y:S02]  /*0e60*/  LOP3.LUT R0, R0, 0xffffdfff, RZ, 0xc0, !PT ;  /* 0xffffdfff00007812 */ /* 0x000fe400078ec0ff */
[----:B------:R-:W-:-:S09]  /*0e70*/  ISETP.GE.U32.AND P6, PT, R23, 0x1d, PT ;  /* 0x0000001d1700780c */ /* 0x000fd20003fc6070 */
        /* <DEDUP_REMOVED lines=33> */
[----:B------:R-:W-:Y:S02]  /*1090*/  ISETP.GE.U32.AND P6, PT, R28, 0x1d, PT ;  /* 0x0000001d1c00780c */ /* 0x000fe40003fc6070 */
[----:B------:R-:W-:-:S09]  /*10a0*/  LOP3.LUT R21, R21, 0xfffffffd, RZ, 0xc0, !PT ;  /* 0xfffffffd15157812 */ /* 0x000fd200078ec0ff */
[----:B------:R-:W-:Y:S02]  /*10b0*/  @P5 LOP3.LUT R0, R0, 0x80000000, RZ, 0xfc, !PT ;  /* 0x8000000000005812 */ /* 0x000fe400078efcff */
[C---:B------:R-:W-:Y:S02]  /*10c0*/  ISETP.NE.AND P5, PT, R2.reuse, RZ, !P6 ;  /* 0x000000ff0200720c */ /* 0x040fe400077a5270 */
[----:B------:R-:W-:Y:S02]  /*10d0*/  ISETP.LT.U32.AND P6, PT, R2, 0x6, !P6 ;  /* 0x000000060200780c */ /* 0x000fe400077c1070 */
[C---:B------:R-:W-:Y:S01]  /*10e0*/  PRMT R2, R74.reuse, 0x9910, RZ ;  /* 0x000099104a027816 */ /* 0x040fe200000000ff */
[----:B------:R-:W-:Y:S01]  /*10f0*/  VIADD R74, R74, 0xffffffff ;  /* 0xffffffff4a4a7836 */ /* 0x000fe20000000000 */
[----:B------:R-:W-:Y:S02]  /*1100*/  P2R R26, PR, RZ, 0x40 ;  /* 0x00000040ff1a7803 */ /* 0x000fe40000000000 */
[----:B------:R-:W-:-:S02]  /*1110*/  LOP3.LUT P6, RZ, R0, 0x1, RZ, 0xc0, !PT ;  /* 0x0000000100ff7812 */ /* 0x000fc400078cc0ff */
[----:B------:R-:W-:Y:S02]  /*1120*/  LOP3.LUT R0, R0, 0xffbfffff, RZ, 0xc0, !PT ;  /* 0xffbfffff00007812 */ /* 0x000fe400078ec0ff */
[----:B------:R-:W-:Y:S02]  /*1130*/  ISETP.NE.AND P4, PT, R2, RZ, P4 ;  /* 0x000000ff0200720c */ /* 0x000fe40002785270 */
[----:B------:R-:W-:Y:S02]  /*1140*/  @P5 LOP3.LUT R21, R21, 0x2, RZ, 0xfc, !PT ;  /* 0x0000000215155812 */ /* 0x000fe400078efcff */
[----:B------:R-:W-:Y:S02]  /*1150*/  ISETP.NE.AND P5, PT, R4, RZ, PT ;  /* 0x000000ff0400720c */ /* 0x000fe40003fa5270 */
[C---:B------:R-:W-:Y:S02]  /*1160*/  PRMT R4, R75.reuse, 0x9910, RZ ;  /* 0x000099104b047816 */ /* 0x040fe400000000ff */
[C---:B------:R-:W-:Y:S01]  /*1170*/  ISETP.NE.AND P5, PT, R2.reuse, RZ, P5 ;  /* 0x000000ff0200720c */ /* 0x040fe20002fa5270 */
[----:B------:R-:W-:Y:S01]  /*1180*/  IMAD R2, R2, 0x1c, RZ ;  /* 0x0000001c02027824 */ /* 0x000fe200078e02ff */
[----:B------:R-:W-:-:S04]  /*1190*/  IADD3 R75, PT, PT, R75, -0x1, RZ ;  /* 0xffffffff4b4b7810 */ /* 0x000fc80007ffe0ff */
[----:B------:R-:W-:-:S05]  /*11a0*/  LOP3.LUT R2, R2, 0xffff, RZ, 0xc0, !PT ;  /* 0x0000ffff02027812 */ /* 0x000fca00078ec0ff */
[----:B------:R-:W-:Y:S02]  /*11b0*/  IMAD.IADD R2, R2, 0x1, R3 ;  /* 0x0000000102027824 */ /* 0x000fe400078e0203 */
[----:B------:R-:W-:-:S04]  /*11c0*/  @P5 LOP3.LUT R0, R0, 0x400000, RZ, 0xfc, !PT ;  /* 0x0040000000005812 */ /* 0x000fc800078efcff */
[C---:B------:R-:W-:Y:S02]  /*11d0*/  LOP3.LUT P5, RZ, R0.reuse, 0x2, RZ, 0xc0, !PT ;  /* 0x0000000200ff7812 */ /* 0x040fe400078ac0ff */
[----:B------:R-:W-:-:S04]  /*11e0*/  LOP3.LUT R0, R0, 0xfffffeff, RZ, 0xc0, !PT ;  /* 0xfffffeff00007812 */ /* 0x000fc800078ec0ff */
[----:B------:R-:W-:Y:S02]  /*11f0*/  @P4 LOP3.LUT R0, R0, 0x100, RZ, 0xfc, !PT ;  /* 0x0000010000004812 */ /* 0x000fe400078efcff */
[C---:B------:R-:W-:Y:S02]  /*1200*/  ISETP.NE.AND P4, PT, R4.reuse, RZ, P3 ;  /* 0x000000ff0400720c */ /* 0x040fe40001f85270 */
[C---:B------:R-:W-:Y:S01]  /*1210*/  ISETP.NE.AND P3, PT, R4.reuse, RZ, P2 ;  /* 0x000000ff0400720c */ /* 0x040fe20001765270 */
[----:B------:R-:W-:Y:S01]  /*1220*/  IMAD R4, R4, 0x1c, RZ ;  /* 0x0000001c04047824 */ /* 0x000fe200078e02ff */
[----:B------:R-:W-:Y:S02]  /*1230*/  LOP3.LUT R0, R0, 0xffdfffff, RZ, 0xc0, !PT ;  /* 0xffdfffff00007812 */ /* 0x000fe400078ec0ff */
[C---:B------:R-:W-:Y:S02]  /*1240*/  ISETP.NE.AND P2, PT, R16.reuse, RZ, P1 ;  /* 0x000000ff1000720c */ /* 0x040fe40000f45270 */
[C---:B------:R-:W-:Y:S01]  /*1250*/  ISETP.NE.AND P1, PT, R16.reuse, RZ, P0 ;  /* 0x000000ff1000720c */ /* 0x040fe20000725270 */
[----:B------:R-:W-:Y:S01]  /*1260*/  IMAD R16, R16, 0x1c, RZ ;  /* 0x0000001c10107824 */ /* 0x000fe200078e02ff */
[----:B------:R-:W-:-:S03]  /*1270*/  LOP3.LUT R4, R4, 0xffff, RZ, 0xc0, !PT ;  /* 0x0000ffff04047812 */ /* 0x000fc600078ec0ff */
[----:B------:R-:W-:Y:S02]  /*1280*/  @P4 LOP3.LUT R0, R0, 0x200000, RZ, 0xfc, !PT ;  /* 0x0020000000004812 */ /* 0x000fe400078efcff */
[----:B------:R-:W-:Y:S02]  /*1290*/  LOP3.LUT R16, R16, 0xffff, RZ, 0xc0, !PT ;  /* 0x0000ffff10107812 */ /* 0x000fe400078ec0ff */
[----:B------:R-:W-:Y:S02]  /*12a0*/  LOP3.LUT R0, R0, 0xffffff7f, RZ, 0xc0, !PT ;  /* 0xffffff7f00007812 */ /* 0x000fe400078ec0ff */
[----:B------:R-:W-:Y:S01]  /*12b0*/  IADD3 R3, PT, PT, R4, R5, RZ ;  /* 0x0000000504037210 */ /* 0x000fe20007ffe0ff */
[----:B------:R-:W-:Y:S01]  /*12c0*/  IMAD.IADD R5, R18, 0x1, R19 ;  /* 0x0000000112057824 */ /* 0x000fe200078e0213 */
[----:B------:R-:W-:Y:S02]  /*12d0*/  @P3 LOP3.LUT R0, R0, 0x80, RZ, 0xfc, !PT ;  /* 0x0000008000003812 */ /* 0x000fe400078efcff */
[----:B------:R-:W-:-:S02]  /*12e0*/  ISETP.NE.AND P3, PT, R20, RZ, P5 ;  /* 0x000000ff1400720c */ /* 0x000fc40002f65270 */
[C---:B------:R-:W-:Y:S02]  /*12f0*/  LOP3.LUT P0, RZ, R0.reuse, 0x200, RZ, 0xc0, !PT ;  /* 0x0000020000ff7812 */ /* 0x040fe4000780c0ff */
[----:B------:R-:W-:Y:S02]  /*1300*/  LOP3.LUT R0, R0, 0xffefffff, RZ, 0xc0, !PT ;  /* 0xffefffff00007812 */ /* 0x000fe400078ec0ff */
[----:B------:R-:W-:Y:S02]  /*1310*/  P2R R25, PR, RZ, 0x1 ;  /* 0x00000001ff197803 */ /* 0x000fe40000000000 */
[----:B------:R-:W-:Y:S02]  /*1320*/  @P2 LOP3.LUT R0, R0, 0x100000, RZ, 0xfc, !PT ;  /* 0x0010000000002812 */ /* 0x000fe400078efcff */
[----:B------:R-:W-:Y:S02]  /*1330*/  ISETP.NE.AND P5, PT, R20, RZ, P6 ;  /* 0x000000ff1400720c */ /* 0x000fe400037a5270 */
[----:B------:R-:W-:-:S02]  /*1340*/  LOP3.LUT R0, R0, 0xffffffbf, RZ, 0xc0, !PT ;  /* 0xffffffbf00007812 */ /* 0x000fc400078ec0ff */
[----:B------:R-:W-:Y:S02]  /*1350*/  IADD3 R4, PT, PT, R16, R17, RZ ;  /* 0x0000001110047210 */ /* 0x000fe40007ffe0ff */
[----:B------:R-:W-:Y:S02]  /*1360*/  @P1 LOP3.LUT R0, R0, 0x40, RZ, 0xfc, !PT ;  /* 0x0000004000001812 */ /* 0x000fe400078efcff */
[----:B------:R-:W-:Y:S02]  /*1370*/  PRMT R16, R78, 0x9910, RZ ;  /* 0x000099104e107816 */ /* 0x000fe400000000ff */
[C---:B------:R-:W-:Y:S02]  /*1380*/  LOP3.LUT P0, RZ, R0.reuse, 0x400, RZ, 0xc0, !PT ;  /* 0x0000040000ff7812 */ /* 0x040fe4000780c0ff */
[----:B------:R-:W-:Y:S02]  /*1390*/  LOP3.LUT P1, RZ, R0, 0x1000, RZ, 0xc0, !PT ;  /* 0x0000100000ff7812 */ /* 0x000fe4000782c0ff */
[----:B------:R-:W-:-:S02]  /*13a0*/  P2R R24, PR, RZ, 0x1 ;  /* 0x00000001ff187803 */ /* 0x000fc40000000000 */
[C---:B------:R-:W-:Y:S02]  /*13b0*/  LOP3.LUT P0, RZ, R0.reuse, 0x4, RZ, 0xc0, !PT ;  /* 0x0000000400ff7812 */ /* 0x040fe4000780c0ff */
[C---:B------:R-:W-:Y:S02]  /*13c0*/  LOP3.LUT P2, RZ, R0.reuse, 0x800, RZ, 0xc0, !PT ;  /* 0x0000080000ff7812 */ /* 0x040fe4000784c0ff */
[----:B------:R-:W-:Y:S02]  /*13d0*/  P2R R23, PR, RZ, 0x1 ;  /* 0x00000001ff177803 */ /* 0x000fe40000000000 */
[C---:B------:R-:W-:Y:S02]  /*13e0*/  LOP3.LUT P0, RZ, R0.reuse, 0x8, RZ, 0xc0, !PT ;  /* 0x0000000800ff7812 */ /* 0x040fe4000780c0ff */
[----:B------:R-:W-:Y:S02]  /*13f0*/  LOP3.LUT R0, R0, 0xfff7ffff, RZ, 0xc0, !PT ;  /* 0xfff7ffff00007812 */ /* 0x000fe400078ec0ff */
[----:B------:R-:W-:-:S02]  /*1400*/  ISETP.NE.AND P0, PT, R16, RZ, P0 ;  /* 0x000000ff1000720c */ /* 0x000fc40000705270 */
[----:B------:R-:W-:Y:S02]  /*1410*/  @P3 LOP3.LUT R0, R0, 0x80000, RZ, 0xfc, !PT ;  /* 0x0008000000003812 */ /* 0x000fe400078efcff */
[----:B------:R-:W-:Y:S02]  /*1420*/  PRMT R18, R79, 0x9910, RZ ;  /* 0x000099104f127816 */ /* 0x000fe400000000ff */
[C---:B------:R-:W-:Y:S02]  /*1430*/  LOP3.LUT P3, RZ, R0.reuse, 0x4000, RZ, 0xc0, !PT ;  /* 0x0000400000ff7812 */ /* 0x040fe4000786c0ff */
[C---:B------:R-:W-:Y:S02]  /*1440*/  LOP3.LUT P4, RZ, R0.reuse, 0x2000, RZ, 0xc0, !PT ;  /* 0x0000200000ff7812 */ /* 0x040fe4000788c0ff */
[----:B------:R-:W-:Y:S02]  /*1450*/  LOP3.LUT R0, R0, 0xffffffdf, RZ, 0xc0, !PT ;  /* 0xffffffdf00007812 */ /* 0x000fe400078ec0ff */
[C---:B------:R-:W-:Y:S01]  /*1460*/  PRMT R19, R80.reuse, 0x9910, RZ ;  /* 0x0000991050137816 */ /* 0x040fe200000000ff */
[----:B------:R-:W-:Y:S01]  /*1470*/  VIADD R80, R80, 0xffffffff ;  /* 0xffffffff50507836 */ /* 0x000fe20000000000 */
[----:B------:R-:W-:-:S02]  /*1480*/  @P5 LOP3.LUT R0, R0, 0x20, RZ, 0xfc, !PT ;  /* 0x0000002000005812 */ /* 0x000fc400078efcff */
[----:B------:R-:W-:Y:S02]  /*1490*/  ISETP.NE.AND P1, PT, R19, RZ, P1 ;  /* 0x000000ff1300720c */ /* 0x000fe40000f25270 */
[C---:B------:R-:W-:Y:S02]  /*14a0*/  LOP3.LUT P5, RZ, R0.reuse, 0x1000000, RZ, 0xc0, !PT ;  /* 0x0100000000ff7812 */ /* 0x040fe400078ac0ff */
[C---:B------:R-:W-:Y:S02]  /*14b0*/  LOP3.LUT P6, RZ, R0.reuse, 0x800000, RZ, 0xc0, !PT ;  /* 0x0080000000ff7812 */ /* 0x040fe400078cc0ff */
[----:B------:R-:W-:Y:S02]  /*14c0*/  LOP3.LUT R0, R0, 0xfffbffff, RZ, 0xc0, !PT ;  /* 0xfffbffff00007812 */ /* 0x000fe400078ec0ff */
[----:B------:R-:W-:Y:S02]  /*14d0*/  PRMT R20, R81, 0x9910, RZ ;  /* 0x0000991051147816 */ /* 0x000fe400000000ff */
[----:B------:R-:W-:-:S02]  /*14e0*/  @P0 LOP3.LUT R0, R0, 0x40000, RZ, 0xfc, !PT ;  /* 0x0004000000000812 */ /* 0x000fc400078efcff */
[----:B------:R-:W-:Y:S02]  /*14f0*/  ISETP.NE.AND P0, PT, R23, RZ, PT ;  /* 0x000000ff1700720c */ /* 0x000fe40003f05270 */
[----:B------:R-:W-:Y:S02]  /*1500*/  LOP3.LUT R0, R0, 0xffffffef, RZ, 0xc0, !PT ;  /* 0xffffffef00007812 */ /* 0x000fe400078ec0ff */
[C---:B------:R-:W-:Y:S01]  /*1510*/  ISETP.NE.AND P0, PT, R16.reuse, RZ, P0 ;  /* 0x000000ff1000720c */ /* 0x040fe20000705270 */
[----:B------:R-:W-:Y:S01]  /*1520*/  IMAD R16, R16, 0x1c, RZ ;  /* 0x0000001c10107824 */ /* 0x000fe200078e02ff */
[----:B------:R-:W-:Y:S02]  /*1530*/  IADD3 R78, PT, PT, R78, -0x1, RZ ;  /* 0xffffffff4e4e7810 */ /* 0x000fe40007ffe0ff */
[----:B------:R-:W-:Y:S02]  /*1540*/  IADD3 R79, PT, PT, R79, -0x1, RZ ;  /* 0xffffffff4f4f7810 */ /* 0x000fe40007ffe0ff */
[----:B------:R-:W-:Y:S01]  /*1550*/  LOP3.LUT R17, R16, 0xffff, RZ, 0xc0, !PT ;  /* 0x0000ffff10117812 */ /* 0x000fe200078ec0ff */
[----:B------:R-:W-:Y:S01]  /*1560*/  IMAD R16, R22, 0x1c, RZ ;  /* 0x0000001c16107824 */ /* 0x000fe200078e02ff */
[----:B------:R-:W-:-:S02]  /*1570*/  IADD3 R81, PT, PT, R81, -0x1, RZ ;  /* 0xffffffff51517810 */ /* 0x000fc40007ffe0ff */
[----:B------:R-:W-:Y:S02]  /*1580*/  IADD3 R6, PT, PT, R17, R6, RZ ;  /* 0x0000000611067210 */ /* 0x000fe40007ffe0ff */
[----:B------:R-:W-:Y:S02]  /*1590*/  LOP3.LUT R17, R16, 0xffff, RZ, 0xc0, !PT ;  /* 0x0000ffff10117812 */ /* 0x000fe400078ec0ff */
[----:B------:R-:W-:Y:S02]  /*15a0*/  @P0 LOP3.LUT R0, R0, 0x10, RZ, 0xfc, !PT ;  /* 0x0000001000000812 */ /* 0x000fe400078efcff */
[----:B------:R-:W-:Y:S02]  /*15b0*/  ISETP.NE.AND P0, PT, R24, RZ, PT ;  /* 0x000000ff1800720c */ /* 0x000fe40003f05270 */
[----:B------:R-:W-:Y:S02]  /*15c0*/  LOP3.LUT R0, R0, 0xfffdffff, RZ, 0xc0, !PT ;  /* 0xfffdffff00007812 */ /* 0x000fe400078ec0ff */
[----:B------:R-:W-:-:S02]  /*15d0*/  ISETP.NE.AND P0, PT, R18, RZ, P0 ;  /* 0x000000ff1200720c */ /* 0x000fc40000705270 */
[C---:B------:R-:W-:Y:S01]  /*15e0*/  PRMT R16, R83.reuse, 0x9910, RZ ;  /* 0x0000991053107816 */ /* 0x040fe200000000ff */
[----:B------:R-:W-:Y:S01]  /*15f0*/  VIADD R83, R83, 0xffffffff ;  /* 0xffffffff53537836 */ /* 0x000fe20000000000 */
[----:B------:R-:W-:Y:S02]  /*1600*/  IADD3 R10, PT, PT, R17, R10, RZ ;  /* 0x0000000a110a7210 */ /* 0x000fe40007ffe0ff */
[C---:B------:R-:W-:Y:S02]  /*1610*/  PRMT R17, R84.reuse, 0x9910, RZ ;  /* 0x0000991054117816 */ /* 0x040fe400000000ff */
[----:B------:R-:W-:-:S05]  /*1620*/  IADD3 R84, PT, PT, R84, -0x1, RZ ;  /* 0xffffffff54547810 */ /* 0x000fca0007ffe0ff */
[----:B------:R-:W-:Y:S02]  /*1630*/  @P0 LOP3.LUT R0, R0, 0x20000, RZ, 0xfc, !PT ;  /* 0x0002000000000812 */ /* 0x000fe400078efcff */
[----:B------:R-:W-:Y:S02]  /*1640*/  ISETP.NE.AND P0, PT, R25, RZ, PT ;  /* 0x000000ff1900720c */ /* 0x000fe40003f05270 */
[----:B------:R-:W-:Y:S02]  /*1650*/  LOP3.LUT R0, R0, 0xfffffff7, RZ, 0xc0, !PT ;  /* 0xfffffff700007812 */ /* 0x000fe400078ec0ff */
[C---:B------:R-:W-:Y:S01]  /*1660*/  ISETP.NE.AND P0, PT, R18.reuse, RZ, P0 ;  /* 0x000000ff1200720c */ /* 0x040fe20000705270 */
[----:B------:R-:W-:-:S05]  /*1670*/  IMAD R18, R18, 0x1c, RZ ;  /* 0x0000001c12127824 */ /* 0x000fca00078e02ff */
[----:B------:R-:W-:-:S04]  /*1680*/  LOP3.LUT R18, R18, 0xffff, RZ, 0xc0, !PT ;  /* 0x0000ffff12127812 */ /* 0x000fc800078ec0ff */
[----:B------:R-:W-:Y:S02]  /*1690*/  IADD3 R7, PT, PT, R18, R7, RZ ;  /* 0x0000000712077210 */ /* 0x000fe40007ffe0ff */
[----:B------:R-:W-:Y:S02]  /*16a0*/  PRMT R18, R85, 0x9910, RZ ;  /* 0x0000991055127816 */ /* 0x000fe400000000ff */
[----:B------:R-:W-:Y:S02]  /*16b0*/  @P0 LOP3.LUT R0, R0, 0x8, RZ, 0xfc, !PT ;  /* 0x0000000800000812 */ /* 0x000fe400078efcff */
[C---:B------:R-:W-:Y:S01]  /*16c0*/  ISETP.NE.AND P0, PT, R19.reuse, RZ, P2 ;  /* 0x000000ff1300720c */ /* 0x040fe20001705270 */
[----:B------:R-:W-:Y:S01]  /*16d0*/  IMAD R19, R19, 0x1c, RZ ;  /* 0x0000001c13137824 */ /* 0x000fe200078e02ff */
[----:B------:R-:W-:Y:S02]  /*16e0*/  LOP3.LUT R0, R0, 0xfffeffff, RZ, 0xc0, !PT ;  /* 0xfffeffff00007812 */ /* 0x000fe400078ec0ff */
[----:B------:R-:W-:-:S02]  /*16f0*/  ISETP.NE.AND P2, PT, R22, RZ, P5 ;  /* 0x000000ff1600720c */ /* 0x000fc40002f45270 */
[----:B------:R-:W-:Y:S02]  /*1700*/  @P1 LOP3.LUT R0, R0, 0x10000, RZ, 0xfc, !PT ;  /* 0x0001000000001812 */ /* 0x000fe400078efcff */
[----:B------:R-:W-:Y:S02]  /*1710*/  ISETP.NE.AND P1, PT, R20, RZ, P3 ;  /* 0x000000ff1400720c */ /* 0x000fe40001f25270 */
[----:B------:R-:W-:Y:S02]  /*1720*/  LOP3.LUT R0, R0, 0xfffffffb, RZ, 0xc0, !PT ;  /* 0xfffffffb00007812 */ /* 0x000fe400078ec0ff */
[----:B------:R-:W-:Y:S02]  /*1730*/  LOP3.LUT R19, R19, 0xffff, RZ, 0xc0, !PT ;  /* 0x0000ffff13137812 */ /* 0x000fe400078ec0ff */
[----:B------:R-:W-:Y:S02]  /*1740*/  @P0 LOP3.LUT R0, R0, 0x4, RZ, 0xfc, !PT ;  /* 0x0000000400000812 */ /* 0x000fe400078efcff */
[C---:B------:R-:W-:Y:S01]  /*1750*/  ISETP.NE.AND P0, PT, R20.reuse, RZ, P4 ;  /* 0x000000ff1400720c */ /* 0x040fe20002705270 */
[----:B------:R-:W-:Y:S01]  /*1760*/  IMAD R20, R20, 0x1c, RZ ;  /* 0x0000001c14147824 */ /* 0x000fe200078e02ff */
[----:B------:R-:W-:Y:S01]  /*1770*/  LOP3.LUT R0, R0, 0xffff7fff, RZ, 0xc0, !PT ;  /* 0xffff7fff00007812 */ /* 0x000fe200078ec0ff */
[----:B------:R-:W-:Y:S01]  /*1780*/  IMAD.IADD R8, R19, 0x1, R8 ;  /* 0x0000000113087824 */ /* 0x000fe200078e0208 */
[C---:B------:R-:W-:Y:S01]  /*1790*/  PRMT R19, R86.reuse, 0x9910, RZ ;  /* 0x0000991056137816 */ /* 0x040fe200000000ff */
[----:B------:R-:W-:Y:S01]  /*17a0*/  VIADD R86, R86, 0xffffffff ;  /* 0xffffffff56567836 */ /* 0x000fe20000000000 */
[----:B------:R-:W-:-:S02]  /*17b0*/  @P1 LOP3.LUT R0, R0, 0x8000, RZ, 0xfc, !PT ;  /* 0x0000800000001812 */ /* 0x000fc400078efcff */
[----:B------:R-:W-:Y:S02]  /*17c0*/  LOP3.LUT R20, R20, 0xffff, RZ, 0xc0, !PT ;  /* 0x0000ffff14147812 */ /* 0x000fe400078ec0ff */
[----:B------:R-:W-:Y:S02]  /*17d0*/  LOP3.LUT R0, R0, 0xfffffffd, RZ, 0xc0, !PT ;  /* 0xfffffffd00007812 */ /* 0x000fe400078ec0ff */
[----:B------:R-:W-:Y:S02]  /*17e0*/  IADD3 R9, PT, PT, R20, R9, RZ ;  /* 0x0000000914097210 */ /* 0x000fe40007ffe0ff */
[----:B------:R-:W-:Y:S02]  /*17f0*/  @P0 LOP3.LUT R0, R0, 0x2, RZ, 0xfc, !PT ;  /* 0x0000000200000812 */ /* 0x000fe400078efcff */
[----:B------:R-:W-:Y:S02]  /*1800*/  ISETP.NE.AND P0, PT, R22, RZ, P6 ;  /* 0x000000ff1600720c */ /* 0x000fe40003705270 */
[----:B------:R-:W-:-:S02]  /*1810*/  LOP3.LUT P1, RZ, R0, 0x2000000, RZ, 0xc0, !PT ;  /* 0x0200000000ff7812 */ /* 0x000fc4000782c0ff */
[----:B------:R-:W-:Y:S02]  /*1820*/  LOP3.LUT R0, R0, 0xffffbfff, RZ, 0xc0, !PT ;  /* 0xffffbfff00007812 */ /* 0x000fe400078ec0ff */
[----:B------:R-:W-:Y:S02]  /*1830*/  P2R R23, PR, RZ, 0x2 ;  /* 0x00000002ff177803 */ /* 0x000fe40000000000 */
[----:B------:R-:W-:Y:S02]  /*1840*/  @P2 LOP3.LUT R0, R0, 0x4000, RZ, 0xfc, !PT ;  /* 0x0000400000002812 */ /* 0x000fe400078efcff */
[----:B------:R-:W-:Y:S02]  /*1850*/  P2R R25, PR, RZ, 0x1 ;  /* 0x00000001ff197803 */ /* 0x000fe40000000000 */
[C---:B------:R-:W-:Y:S02]  /*1860*/  LOP3.LUT P1, RZ, R0.reuse, 0x4000000, RZ, 0xc0, !PT ;  /* 0x0400000000ff7812 */ /* 0x040fe4000782c0ff */
[----:B------:R-:W-:-:S02]  /*1870*/  LOP3.LUT P2, RZ, R0, 0x8000000, RZ, 0xc0, !PT ;  /* 0x0800000000ff7812 */ /* 0x000fc4000784c0ff */
[----:B------:R-:W-:Y:S02]  /*1880*/  ISETP.NE.AND P1, PT, R16, RZ, P1 ;  /* 0x000000ff1000720c */ /* 0x000fe40000f25270 */
[----:B------:R-:W-:Y:S02]  /*1890*/  P2R R24, PR, RZ, 0x4 ;  /* 0x00000004ff187803 */ /* 0x000fe40000000000 */
[C---:B------:R-:W-:Y:S02]  /*18a0*/  LOP3.LUT P2, RZ, R0.reuse, 0x10000000, RZ, 0xc0, !PT ;  /* 0x1000000000ff7812 */ /* 0x040fe4000784c0ff */
[C---:B------:R-:W-:Y:S02]  /*18b0*/  LOP3.LUT P0, RZ, R0.reuse, 0x40000000, RZ, 0xc0, !PT ;  /* 0x4000000000ff7812 */ /* 0x040fe4000780c0ff */
[C---:B------:R-:W-:Y:S02]  /*18c0*/  LOP3.LUT P3, RZ, R0.reuse, 0x20000000, RZ, 0xc0, !PT ;  /* 0x2000000000ff7812 */ /* 0x040fe4000786c0ff */
[----:B------:R-:W-:-:S02]  /*18d0*/  LOP3.LUT P4, RZ, R0, 0x80000000, RZ, 0xc0, !PT ;  /* 0x8000000000ff7812 */ /* 0x000fc4000788c0ff */
[----:B------:R-:W-:Y:S02]  /*18e0*/  ISETP.NE.AND P2, PT, R17, RZ, P2 ;  /* 0x000000ff1100720c */ /* 0x000fe40001745270 */
[----:B------:R-:W-:Y:S02]  /*18f0*/  LOP3.LUT R0, R0, 0xffffdfff, RZ, 0xc0, !PT ;  /* 0xffffdfff00007812 */ /* 0x000fe400078ec0ff */
[----:B------:R-:W-:Y:S02]  /*1900*/  ISETP.NE.AND P0, PT, R18, RZ, P0 ;  /* 0x000000ff1200720c */ /* 0x000fe40000705270 */
[----:B------:R-:W-:Y:S02]  /*1910*/  @P1 LOP3.LUT R0, R0, 0x2000, RZ, 0xfc, !PT ;  /* 0x0000200000001812 */ /* 0x000fe400078efcff */
[----:B------:R-:W-:Y:S02]  /*1920*/  LOP3.LUT P6, RZ, R21, 0x1, RZ, 0xc0, !PT ;  /* 0x0000000115ff7812 */ /* 0x000fe400078cc0ff */
[----:B------:R-:W-:-:S02]  /*1930*/  LOP3.LUT R0, R0, 0xffffefff, RZ, 0xc0, !PT ;  /* 0xffffefff00007812 */ /* 0x000fc400078ec0ff */
[----:B------:R-:W-:Y:S02]  /*1940*/  ISETP.NE.AND P6, PT, R19, RZ, P6 ;  /* 0x000000ff1300720c */ /* 0x000fe400037c5270 */
[----:B------:R-:W-:Y:S02]  /*1950*/  @P2 LOP3.LUT R0, R0, 0x1000, RZ, 0xfc, !PT ;  /* 0x0000100000002812 */ /* 0x000fe400078efcff */
[----:B------:R-:W-:Y:S02]  /*1960*/  LOP3.LUT P5, RZ, R21, 0x2, RZ, 0xc0, !PT ;  /* 0x0000000215ff7812 */ /* 0x000fe400078ac0ff */
[----:B------:R-:W-:Y:S02]  /*1970*/  LOP3.LUT R0, R0, 0xfffff7ff, RZ, 0xc0, !PT ;  /* 0xfffff7ff00007812 */ /* 0x000fe400078ec0ff */
[----:B------:R-:W-:Y:S02]  /*1980*/  PRMT R20, R87, 0x9910, RZ ;  /* 0x0000991057147816 */ /* 0x000fe400000000ff */
[----:B------:R-:W-:-:S02]  /*1990*/  @P0 LOP3.LUT R0, R0, 0x800, RZ, 0xfc, !PT ;  /* 0x0000080000000812 */ /* 0x000fc400078efcff */
[----:B------:R-:W-:Y:S02]  /*19a0*/  ISETP.NE.AND P5, PT, R20, RZ, P5 ;  /* 0x000000ff1400720c */ /* 0x000fe40002fa5270 */
[----:B------:R-:W-:Y:S02]  /*19b0*/  LOP3.LUT R0, R0, 0xfffffbff, RZ, 0xc0, !PT ;  /* 0xfffffbff00007812 */ /* 0x000fe400078ec0ff */
[----:B------:R-:W-:Y:S02]  /*19c0*/  ISETP.NE.AND P1, PT, R23, RZ, PT ;  /* 0x000000ff1700720c */ /* 0x000fe40003f25270 */
[----:B------:R-:W-:Y:S02]  /*19d0*/  CS2R R22, SRZ ;  /* 0x0000000000167805 */ /* 0x000fe4000001ff00 */
[----:B------:R-:W-:Y:S02]  /*19e0*/  @P6 LOP3.LUT R0, R0, 0x400, RZ, 0xfc, !PT ;  /* 0x0000040000006812 */ /* 0x000fe400078efcff */
[----:B------:R-:W-:-:S02]  /*19f0*/  ISETP.NE.AND P2, PT, R24, RZ, PT ;  /* 0x000000ff1800720c */ /* 0x000fc40003f45270 */
[----:B------:R-:W-:Y:S02]  /*1a00*/  LOP3.LUT R0, R0, 0xfffffdff, RZ, 0xc0, !PT ;  /* 0xfffffdff00007812 */ /* 0x000fe400078ec0ff */
[----:B------:R-:W-:Y:S02]  /*1a10*/  ISETP.NE.AND P6, PT, R26, RZ, PT ;  /* 0x000000ff1a00720c */ /* 0x000fe40003fc5270 */
[C---:B------:R-:W-:Y:S01]  /*1a20*/  ISETP.NE.AND P1, PT, R16.reuse, RZ, P1 ;  /* 0x000000ff1000720c */ /* 0x040fe20000f25270 */
[----:B------:R-:W-:Y:S01]  /*1a30*/  IMAD R16, R16, 0x1c, RZ ;  /* 0x0000001c10107824 */ /* 0x000fe200078e02ff */
[C---:B------:R-:W-:Y:S01]  /*1a40*/  ISETP.NE.AND P4, PT, R19.reuse, RZ, P4 ;  /* 0x000000ff1300720c */ /* 0x040fe20002785270 */
[----:B------:R-:W-:Y:S01]  /*1a50*/  IMAD R19, R19, 0x1c, RZ ;  /* 0x0000001c13137824 */ /* 0x000fe200078e02ff */
[----:B------:R-:W-:Y:S02]  /*1a60*/  @P5 LOP3.LUT R0, R0, 0x200, RZ, 0xfc, !PT ;  /* 0x0000020000005812 */ /* 0x000fe400078efcff */
[C---:B------:R-:W-:Y:S01]  /*1a70*/  ISETP.NE.AND P2, PT, R17.reuse, RZ, P2 ;  /* 0x000000ff1100720c */ /* 0x040fe20001745270 */
[----:B------:R-:W-:Y:S01]  /*1a80*/  IMAD R17, R17, 0x1c, RZ ;  /* 0x0000001c11117824 */ /* 0x000fe200078e02ff */
[C---:B------:R-:W-:Y:S01]  /*1a90*/  ISETP.NE.AND P3, PT, R18.reuse, RZ, P3 ;  /* 0x000000ff1200720c */ /* 0x040fe20001f65270 */
[----:B------:R-:W-:Y:S01]  /*1aa0*/  IMAD R18, R18, 0x1c, RZ ;  /* 0x0000001c12127824 */ /* 0x000fe200078e02ff */
[C---:B------:R-:W-:Y:S01]  /*1ab0*/  ISETP.NE.AND P5, PT, R20.reuse, RZ, P6 ;  /* 0x000000ff1400720c */ /* 0x040fe200037a5270 */
[----:B------:R-:W-:Y:S01]  /*1ac0*/  IMAD R20, R20, 0x1c, RZ ;  /* 0x0000001c14147824 */ /* 0x000fe200078e02ff */
[----:B------:R-:W-:-:S02]  /*1ad0*/  LOP3.LUT R16, R16, 0xffff, RZ, 0xc0, !PT ;  /* 0x0000ffff10107812 */ /* 0x000fc400078ec0ff */
[----:B------:R-:W-:Y:S02]  /*1ae0*/  LOP3.LUT R19, R19, 0xffff, RZ, 0xc0, !PT ;  /* 0x0000ffff13137812 */ /* 0x000fe400078ec0ff */
[----:B------:R-:W-:Y:S01]  /*1af0*/  LOP3.LUT R17, R17, 0xffff, RZ, 0xc0, !PT ;  /* 0x0000ffff11117812 */ /* 0x000fe200078ec0ff */
[----:B------:R-:W-:Y:S01]  /*1b00*/  IMAD.IADD R11, R16, 0x1, R11 ;  /* 0x00000001100b7824 */ /* 0x000fe200078e020b */
[----:B------:R-:W-:Y:S01]  /*1b10*/  LOP3.LUT R18, R18, 0xffff, RZ, 0xc0, !PT ;  /* 0x0000ffff12127812 */ /* 0x000fe200078ec0ff */
[----:B------:R-:W-:Y:S01]  /*1b20*/  IMAD.IADD R14, R19, 0x1, R14 ;  /* 0x00000001130e7824 */ /* 0x000fe200078e020e */
[----:B------:R-:W-:Y:S02]  /*1b30*/  LOP3.LUT R20, R20, 0xffff, RZ, 0xc0, !PT ;  /* 0x0000ffff14147812 */ /* 0x000fe400078ec0ff */
[----:B------:R-:W-:Y:S02]  /*1b40*/  IADD3 R12, PT, PT, R17, R12, RZ ;  /* 0x0000000c110c7210 */ /* 0x000fe40007ffe0ff */
[----:B------:R-:W-:-:S02]  /*1b50*/  CS2R R16, SRZ ;  /* 0x0000000000107805 */ /* 0x000fc4000001ff00 */
[----:B------:R-:W-:Y:S02]  /*1b60*/  IADD3 R13, PT, PT, R18, R13, RZ ;  /* 0x0000000d120d7210 */ /* 0x000fe40007ffe0ff */
[----:B------:R-:W-:Y:S02]  /*1b70*/  CS2R R18, SRZ ;  /* 0x0000000000127805 */ /* 0x000fe4000001ff00 */
[----:B------:R-:W-:Y:S02]  /*1b80*/  IADD3 R15, PT, PT, R20, R15, RZ ;  /* 0x0000000f140f7210 */ /* 0x000fe40007ffe0ff */
[----:B------:R-:W-:Y:S02]  /*1b90*/  CS2R R20, SRZ ;  /* 0x0000000000147805 */ /* 0x000fe4000001ff00 */
[----:B------:R-:W-:Y:S02]  /*1ba0*/  ISETP.NE.AND P0, PT, R25, RZ, PT ;  /* 0x000000ff1900720c */ /* 0x000fe40003f05270 */
[----:B------:R-:W-:-:S02]  /*1bb0*/  IADD3 R85, PT, PT, R85, -0x1, RZ ;  /* 0xffffffff55557810 */ /* 0x000fc40007ffe0ff */
[----:B--2---:R-:W-:-:S09]  /*1bc0*/  IADD3 R87, PT, PT, R87, -0x1, RZ ;  /* 0xffffffff57577810 */ /* 0x004fd20007ffe0ff */
.L_x_23:
[----:B------:R-:W0:Y:S01]  /*1bd0*/  LDC.64 R26, c[0x0][0x380] ;  /* 0x0000e000ff1a7b82 */ /* 0x000e220000000a00 */
[----:B------:R-:W-:Y:S01]  /*1be0*/  LOP3.LUT R24, R74, 0xffff, RZ, 0xc0, !PT ;  /* 0x0000ffff4a187812 */ /* 0x000fe200078ec0ff */
[----:B------:R-:W-:Y:S01]  /*1bf0*/  IMAD R37, R39, 0x3100, R2 ;  /* 0x0000310027257824 */ /* 0x000fe200078e0202 */
[----:B------:R-:W-:Y:S01]  /*1c00*/  MOV R113, RZ ;  /* 0x000000ff00717202 */ /* 0x000fe20000000f00 */
[----:B------:R-:W-:Y:S01]  /*1c10*/  IMAD.MOV.U32 R111, RZ, RZ, RZ ;  /* 0x000000ffff6f7224 */ /* 0x000fe200078e00ff */
[----:B------:R-:W-:Y:S01]  /*1c20*/  ISETP.GT.U32.AND P6, PT, R24, 0x1b, PT ;  /* 0x0000001b1800780c */ /* 0x000fe20003fc4070 */
[----:B------:R-:W-:Y:S01]  /*1c30*/  IMAD.MOV.U32 R91, RZ, RZ, RZ ;  /* 0x000000ffff5b7224 */ /* 0x000fe200078e00ff */
[----:B------:R-:W-:Y:S02]  /*1c40*/  IADD3 R29, PT, PT, R37, 0x1, RZ ;  /* 0x00000001251d7810 */ /* 0x000fe40007ffe0ff */
[----:B------:R-:W-:Y:S02]  /*1c50*/  MOV R109, RZ ;  /* 0x000000ff006d7202 */ /* 0x000fe40000000f00 */
[----:B------:R-:W-:Y:S01]  /*1c60*/  LOP3.LUT R30, R75, 0xffff, RZ, 0xc0, !PT ;  /* 0x0000ffff4b1e7812 */ /* 0x000fe200078ec0ff */
[----:B------:R-:W-:Y:S01]  /*1c70*/  IMAD R121, R39, 0x3100, R3 ;  /* 0x0000310027797824 */ /* 0x000fe200078e0203 */
[----:B------:R-:W-:-:S02]  /*1c80*/  P2R R36, PR, RZ, 0x2 ;  /* 0x00000002ff247803 */ /* 0x000fc40000000000 */
[----:B------:R-:W-:Y:S02]  /*1c90*/  P2R R44, PR, RZ, 0x4 ;  /* 0x00000004ff2c7803 */ /* 0x000fe40000000000 */
[----:B------:R-:W-:Y:S02]  /*1ca0*/  P2R R34, PR, RZ, 0x8 ;  /* 0x00000008ff227803 */ /* 0x000fe40000000000 */
[----:B------:R-:W-:Y:S02]  /*1cb0*/  P2R R33, PR, RZ, 0x20 ;  /* 0x00000020ff217803 */ /* 0x000fe40000000000 */
[----:B------:R-:W-:Y:S01]  /*1cc0*/  P2R R41, PR, RZ, 0x10 ;  /* 0x00000010ff297803 */ /* 0x000fe20000000000 */
[----:B0-----:R-:W-:Y:S01]  /*1cd0*/  IMAD.WIDE.U32 R28, R29, 0x4, R26 ;  /* 0x000000041d1c7825 */ /* 0x001fe200078e001a */
[----:B------:R-:W-:-:S04]  /*1ce0*/  IADD3 R25, PT, PT, R121, 0x1, RZ ;  /* 0x0000000179197810 */ /* 0x000fc80007ffe0ff */
[----:B------:R-:W2:Y:S04]  /*1cf0*/  @!P6 LDG.E.CONSTANT R111, desc[UR8][R28.64] ;  /* 0x000000081c6fe981 */ /* 0x000ea8000c1e9900 */
[----:B------:R-:W3:Y:S04]  /*1d00*/  @!P6 LDG.E.CONSTANT R113, desc[UR8][R28.64+0x4] ;  /* 0x000004081c71e981 */ /* 0x000ee8000c1e9900 */
[----:B------:R-:W4:Y:S04]  /*1d10*/  @!P6 LDG.E.CONSTANT R109, desc[UR8][R28.64+0x8] ;  /* 0x000008081c6de981 */ /* 0x000f28000c1e9900 */
[----:B------:R0:W5:Y:S01]  /*1d20*/  @!P6 LDG.E.CONSTANT R91, desc[UR8][R28.64+0xc] ;  /* 0x00000c081c5be981 */ /* 0x000162000c1e9900 */
[----:B------:R-:W-:Y:S01]  /*1d30*/  ISETP.GT.U32.AND P6, PT, R30, 0x1b, PT ;  /* 0x0000001b1e00780c */ /* 0x000fe20003fc4070 */
[----:B------:R-:W-:Y:S01]  /*1d40*/  IMAD.MOV.U32 R107, RZ, RZ, RZ ;  /* 0x000000ffff6b7224 */ /* 0x000fe200078e00ff */
[----:B------:R-:W-:-:S02]  /*1d50*/  MOV R93, RZ ;  /* 0x000000ff005d7202 */ /* 0x000fc40000000f00 */
[----:B------:R-:W-:Y:S02]  /*1d60*/  CS2R R50, SRZ ;  /* 0x0000000000327805 */ /* 0x000fe4000001ff00 */
[----:B------:R-:W-:Y:S01]  /*1d70*/  CS2R R46, SRZ ;  /* 0x00000000002e7805 */ /* 0x000fe2000001ff00 */
[----:B------:R-:W-:Y:S01]  /*1d80*/  IMAD.WIDE.U32 R24, R25, 0x4, R26 ;  /* 0x0000000419187825 */ /* 0x000fe200078e001a */
[----:B------:R-:W-:Y:S01]  /*1d90*/  LOP3.LUT R30, R76, 0xffff, RZ, 0xc0, !PT ;  /* 0x0000ffff4c1e7812 */ /* 0x000fe200078ec0ff */
[----:B------:R-:W1:Y:S04]  /*1da0*/  S2R R38, SR_TID.X ;  /* 0x0000000000267919 */ /* 0x000e680000002100 */
[----:B------:R-:W5:Y:S04]  /*1db0*/  @!P6 LDG.E.CONSTANT R93, desc[UR8][R24.64] ;  /* 0x00000008185de981 */ /* 0x000f68000c1e9900 */
[----:B------:R-:W5:Y:S04]  /*1dc0*/  @!P6 LDG.E.CONSTANT R107, desc[UR8][R24.64+0x4] ;  /* 0x00000408186be981 */ /* 0x000f68000c1e9900 */
[----:B------:R-:W5:Y:S04]  /*1dd0*/  @!P6 LDG.E.CONSTANT R51, desc[UR8][R24.64+0x8] ;  /* 0x000008081833e981 */ /* 0x000f68000c1e9900 */
[----:B------:R0:W5:Y:S01]  /*1de0*/  @!P6 LDG.E.CONSTANT R47, desc[UR8][R24.64+0xc] ;  /* 0x00000c08182fe981 */ /* 0x000162000c1e9900 */
[----:B------:R-:W-:Y:S01]  /*1df0*/  ISETP.GT.U32.AND P6, PT, R30, 0x1b, PT ;  /* 0x0000001b1e00780c */ /* 0x000fe20003fc4070 */
[----:B------:R-:W-:Y:S01]  /*1e00*/  IMAD R115, R39, 0x3100, R4 ;  /* 0x0000310027737824 */ /* 0x000fe200078e0204 */
[----:B------:R-:W-:Y:S01]  /*1e10*/  MOV R99, RZ ;  /* 0x000000ff00637202 */ /* 0x000fe20000000f00 */
[----:B------:R-:W1:Y:S01]  /*1e20*/  S2R R30, SR_CTAID.X ;  /* 0x00000000001e7919 */ /* 0x000e620000002500 */
[----:B------:R-:W-:Y:S01]  /*1e30*/  IMAD.MOV.U32 R101, RZ, RZ, RZ ;  /* 0x000000ffff657224 */ /* 0x000fe200078e00ff */
[----:B------:R-:W-:-:S02]  /*1e40*/  MOV R89, RZ ;  /* 0x000000ff00597202 */ /* 0x000fc40000000f00 */
[----:B------:R-:W-:Y:S01]  /*1e50*/  CS2R R48, SRZ ;  /* 0x0000000000307805 */ /* 0x000fe2000001ff00 */
[----:B------:R-:W1:Y:S01]  /*1e60*/  S2R R40, SR_TID.Y ;  /* 0x0000000000287919 */ /* 0x000e620000002200 */
[----:B0-----:R-:W-:Y:S01]  /*1e70*/  IADD3 R29, PT, PT, R115, 0x1, RZ ;  /* 0x00000001731d7810 */ /* 0x001fe20007ffe0ff */
[----:B------:R-:W0:Y:S04]  /*1e80*/  S2R R25, SR_TID.Z ;  /* 0x0000000000197919 */ /* 0x000e280000002300 */
[----:B------:R-:W-:Y:S01]  /*1e90*/  IMAD.WIDE.U32 R28, R29, 0x4, R26 ;  /* 0x000000041d1c7825 */ /* 0x000fe200078e001a */
[----:B-1----:R-:W-:-:S04]  /*1ea0*/  LOP3.LUT P1, R32, R38, 0x1, RZ, 0xc0, !PT ;  /* 0x0000000126207812 */ /* 0x002fc8000782c0ff */
[----:B------:R-:W5:Y:S04]  /*1eb0*/  @!P6 LDG.E.CONSTANT R99, desc[UR8][R28.64] ;  /* 0x000000081c63e981 */ /* 0x000f68000c1e9900 */
[----:B------:R-:W5:Y:S04]  /*1ec0*/  @!P6 LDG.E.CONSTANT R101, desc[UR8][R28.64+0x4] ;  /* 0x000004081c65e981 */ /* 0x000f68000c1e9900 */
[----:B------:R-:W5:Y:S04]  /*1ed0*/  @!P6 LDG.E.CONSTANT R89, desc[UR8][R28.64+0x8] ;  /* 0x000008081c59e981 */ /* 0x000f68000c1e9900 */
[----:B------:R1:W5:Y:S01]  /*1ee0*/  @!P6 LDG.E.CONSTANT R49, desc[UR8][R28.64+0xc] ;  /* 0x00000c081c31e981 */ /* 0x000362000c1e9900 */
[----:B------:R-:W-:-:S02]  /*1ef0*/  SHF.R.U32.HI R24, RZ, 0x1, R38 ;  /* 0x00000001ff187819 */ /* 0x000fc40000011626 */
[----:B------:R-:W-:Y:S02]  /*1f00*/  MOV R45, RZ ;  /* 0x000000ff002d7202 */ /* 0x000fe40000000f00 */
[----:B------:R-:W-:-:S04]  /*1f10*/  ISETP.GT.U32.AND P6, PT, R30, 0x5, PT ;  /* 0x000000051e00780c */ /* 0x000fc80003fc4070 */
[----:B------:R-:W-:Y:S02]  /*1f20*/  ISETP.EQ.OR P6, PT, R32, RZ, P6 ;  /* 0x000000ff2000720c */ /* 0x000fe400037c2670 */
[----:B0-----:R-:W-:-:S05]  /*1f30*/  LEA R117, R25, R40, 0x2 ;  /* 0x0000002819757211 */ /* 0x001fca00078e10ff */
[----:B------:R-:W-:-:S04]  /*1f40*/  IMAD R31, R117, 0x188, R30 ;  /* 0x00000188751f7824 */ /* 0x000fc800078e021e */
[----:B------:R-:W-:-:S04]  /*1f50*/  IMAD R24, R24, 0xc4, R31 ;  /* 0x000000c418187824 */ /* 0x000fc800078e021f */
[----:B-1----:R-:W-:-:S04]  /*1f60*/  @!P6 IMAD R29, R39, 0xc40, R24 ;  /* 0x00000c40271de824 */ /* 0x002fc800078e0218 */
[----:B------:R-:W-:-:S04]  /*1f70*/  @!P6 IMAD.SHL.U32 R29, R29, 0x4, RZ ;  /* 0x000000041d1de824 */ /* 0x000fc800078e00ff */
[----:B------:R-:W-:-:S05]  /*1f80*/  @!P6 IMAD.WIDE.U32 R28, R29, 0x4, R26 ;  /* 0x000000041d1ce825 */ /* 0x000fca00078e001a */
[----:B------:R-:W5:Y:S01]  /*1f90*/  @!P6 LDG.E.CONSTANT R45, desc[UR8][R28.64+0x630] ;  /* 0x000630081c2de981 */ /* 0x000f62000c1e9900 */
[----:B------:R-:W-:Y:S02]  /*1fa0*/  ISETP.EQ.OR P6, PT, R30, RZ, !P1 ;  /* 0x000000ff1e00720c */ /* 0x000fe40004fc2670 */
[----:B------:R-:W-:Y:S02]  /*1fb0*/  LEA R24, R24, 0x187, 0x2 ;  /* 0x0000018718187811 */ /* 0x000fe400078e10ff */
[C---:B------:R-:W-:Y:S02]  /*1fc0*/  LOP3.LUT P1, RZ, R0.reuse, 0x400000, RZ, 0xc0, !PT ;  /* 0x0040000000ff7812 */ /* 0x040fe4000782c0ff */
[C---:B------:R-:W-:Y:S01]  /*1fd0*/  LOP3.LUT P2, RZ, R0.reuse, 0x100, RZ, 0xc0, !PT ;  /* 0x0000010000ff7812 */ /* 0x040fe2000784c0ff */
[----:B------:R-:W-:Y:S01]  /*1fe0*/  IMAD R35, R39, 0x3100, R24 ;  /* 0x0000310027237824 */ /* 0x000fe200078e0218 */
[----:B------:R-:W-:Y:S02]  /*1ff0*/  MOV R95, RZ ;  /* 0x000000ff005f7202 */ /* 0x000fe40000000f00 */
[----:B------:R-:W-:-:S02]  /*2000*/  LOP3.LUT P3, RZ, R0, 0x200000, RZ, 0xc0, !PT ;  /* 0x0020000000ff7812 */ /* 0x000fc4000786c0ff */
[----:B------:R-:W-:Y:S01]  /*2010*/  MOV R119, RZ ;  /* 0x000000ff00777202 */ /* 0x000fe20000000f00 */
[----:B------:R-:W-:Y:S01]  /*2020*/  @!P6 IMAD.WIDE.U32 R30, R35, 0x4, R26 ;  /* 0x00000004231ee825 */ /* 0x000fe200078e001a */
[----:B------:R-:W-:Y:S02]  /*2030*/  MOV R125, RZ ;  /* 0x000000ff007d7202 */ /* 0x000fe40000000f00 */
[----:B------:R-:W-:Y:S02]  /*2040*/  MOV R123, RZ ;  /* 0x000000ff007b7202 */ /* 0x000fe40000000f00 */
[----:B------:R0:W5:Y:S01]  /*2050*/  @!P6 LDG.E.CONSTANT R95, desc[UR8][R30.64] ;  /* 0x000000081e5fe981 */ /* 0x000162000c1e9900 */
[----:B------:R-:W-:Y:S01]  /*2060*/  @P2 VIADD R43, R37, 0x5 ;  /* 0x00000005252b2836 */ /* 0x000fe20000000000 */
[----:B------:R-:W-:Y:S01]  /*2070*/  MOV R73, RZ ;  /* 0x000000ff00497202 */ /* 0x000fe20000000f00 */
[----:B------:R-:W-:Y:S01]  /*2080*/  IMAD.MOV.U32 R103, RZ, RZ, RZ ;  /* 0x000000ffff677224 */ /* 0x000fe200078e00ff */
[----:B------:R-:W-:-:S02]  /*2090*/  MOV R97, RZ ;  /* 0x000000ff00617202 */ /* 0x000fc40000000f00 */
[----:B------:R-:W-:Y:S01]  /*20a0*/  MOV R105, RZ ;  /* 0x000000ff00697202 */ /* 0x000fe20000000f00 */
[----:B------:R-:W1:Y:S01]  /*20b0*/  S2UR UR5, SR_CgaCtaId ;  /* 0x00000000000579c3 */ /* 0x000e620000008800 */
[C---:B------:R-:W-:Y:S01]  /*20c0*/  LOP3.LUT P5, RZ, R0.reuse, 0x100000, RZ, 0xc0, !PT ;  /* 0x0010000000ff7812 */ /* 0x040fe200078ac0ff */
[----:B0-----:R-:W-:Y:S01]  /*20d0*/  @P1 IMAD.WIDE.U32 R30, R37, 0x4, R26 ;  /* 0x00000004251e1825 */ /* 0x001fe200078e001a */
[----:B------:R-:W-:-:S04]  /*20e0*/  LOP3.LUT P4, RZ, R0, 0x40, RZ, 0xc0, !PT ;  /* 0x0000004000ff7812 */ /* 0x000fc8000788c0ff */
[----:B------:R0:W5:Y:S01]  /*20f0*/  @P1 LDG.E.CONSTANT R119, desc[UR8][R30.64] ;  /* 0x000000081e771981 */ /* 0x000162000c1e9900 */
[----:B------:R-:W-:Y:S01]  /*2100*/  ISETP.NE.AND P1, PT, R36, RZ, PT ;  /* 0x000000ff2400720c */ /* 0x000fe20003f25270 */
[----:B------:R-:W-:-:S05]  /*2110*/  @P3 IMAD.WIDE.U32 R36, R121, 0x4, R26 ;  /* 0x0000000479243825 */ /* 0x000fca00078e001a */
[----:B------:R-:W5:Y:S01]  /*2120*/  @P3 LDG.E.CONSTANT R125, desc[UR8][R36.64] ;  /* 0x00000008247d3981 */ /* 0x000f62000c1e9900 */
[----:B------:R-:W-:-:S05]  /*2130*/  @P2 IMAD.WIDE.U32 R42, R43, 0x4, R26 ;  /* 0x000000042b2a2825 */ /* 0x000fca00078e001a */
[----:B------:R-:W5:Y:S01]  /*2140*/  @P2 LDG.E.CONSTANT R123, desc[UR8][R42.64] ;  /* 0x000000082a7b2981 */ /* 0x000f62000c1e9900 */
[----:B------:R-:W-:Y:S01]  /*2150*/  ISETP.NE.AND P6, PT, R32, RZ, PT ;  /* 0x000000ff2000720c */ /* 0x000fe20003fc5270 */
[----:B------:R-:W-:-:S04]  /*2160*/  VIADD R35, R35, 0x1 ;  /* 0x0000000123237836 */ /* 0x000fc80000000000 */
[----:B------:R-:W-:-:S08]  /*2170*/  IMAD.WIDE.U32 R28, R35, 0x4, R26 ;  /* 0x00000004231c7825 */ /* 0x000fd000078e001a */
[----:B------:R-:W5:Y:S04]  /*2180*/  @P6 LDG.E.CONSTANT R73, desc[UR8][R28.64] ;  /* 0x000000081c496981 */ /* 0x000f68000c1e9900 */
[----:B------:R-:W5:Y:S04]  /*2190*/  @P6 LDG.E.CONSTANT R97, desc[UR8][R28.64+0x4] ;  /* 0x000004081c616981 */ /* 0x000f68000c1e9900 */
[----:B------:R-:W5:Y:S04]  /*21a0*/  @P6 LDG.E.CONSTANT R103, desc[UR8][R28.64+0x8] ;  /* 0x000008081c676981 */ /* 0x000f68000c1e9900 */
[----:B------:R1:W5:Y:S01]  /*21b0*/  @P6 LDG.E.CONSTANT R105, desc[UR8][R28.64+0xc] ;  /* 0x00000c081c696981 */ /* 0x000362000c1e9900 */
[----:B------:R-:W-:Y:S01]  /*21c0*/  LOP3.LUT P6, RZ, R0, 0x80, RZ, 0xc0, !PT ;  /* 0x0000008000ff7812 */ /* 0x000fe200078cc0ff */
[----:B0-----:R-:W-:Y:S01]  /*21d0*/  @P5 IMAD.WIDE.U32 R30, R115, 0x4, R26 ;  /* 0x00000004731e5825 */ /* 0x001fe200078e001a */
[----:B------:R-:W-:Y:S01]  /*21e0*/  LEA R24, R117, R38, 0x2 ;  /* 0x0000002675187211 */ /* 0x000fe200078e10ff */
[----:B------:R-:W-:Y:S01]  /*21f0*/  UMOV UR4, 0x400 ;  /* 0x0000040000047882 */ /* 0x000fe20000000000 */
[----:B------:R-:W-:Y:S01]  /*2200*/  ISETP.NE.AND P3, PT, R34, RZ, PT ;  /* 0x000000ff2200720c */ /* 0x000fe20003f65270 */
[----:B-1----:R-:W-:Y:S01]  /*2210*/  ULEA UR6, UR5, UR4, 0x18 ;  /* 0x0000000405067291 */ /* 0x002fe2000f8ec0ff */
[----:B------:R-:W-:-:S07]  /*2220*/  @P4 IADD3 R29, PT, PT, R115, 0x5, RZ ;  /* 0x00000005731d4810 */ /* 0x000fce0007ffe0ff */
[----:B------:R-:W-:Y:S01]  /*2230*/  @P6 IADD3 R35, PT, PT, R121, 0x5, RZ ;  /* 0x0000000579236810 */ /* 0x000fe20007ffe0ff */
[----:B------:R-:W-:Y:S02]  /*2240*/  IMAD.MOV.U32 R121, RZ, RZ, RZ ;  /* 0x000000ffff797224 */ /* 0x000fe400078e00ff */
[----:B------:R-:W-:Y:S02]  /*2250*/  IMAD R32, R24, 0x5a, RZ ;  /* 0x0000005a18207824 */ /* 0x000fe400078e02ff */
[--C-:B------:R-:W-:Y:S02]  /*2260*/  @P6 IMAD.WIDE.U32 R34, R35, 0x4, R26.reuse ;  /* 0x0000000423226825 */ /* 0x100fe400078e001a */
[----:B------:R0:W5:Y:S02]  /*2270*/  @P5 LDG.E.CONSTANT R121, desc[UR8][R30.64] ;  /* 0x000000081e795981 */ /* 0x000164000c1e9900 */
[----:B------:R-:W-:Y:S02]  /*2280*/  @P4 IMAD.WIDE.U32 R28, R29, 0x4, R26 ;  /* 0x000000041d1c4825 */ /* 0x000fe400078e001a */
[----:B------:R1:W5:Y:S02]  /*2290*/  @P6 LDG.E.CONSTANT R48, desc[UR8][R34.64] ;  /* 0x0000000822306981 */ /* 0x000364000c1e9900 */
[----:B------:R-:W-:Y:S01]  /*22a0*/  IMAD R37, R39, 0x3100, R5 ;  /* 0x0000310027257824 */ /* 0x000fe200078e0205 */
[----:B------:R-:W-:Y:S01]  /*22b0*/  LEA R32, R32, UR6, 0x2 ;  /* 0x0000000620207c11 */ /* 0x000fe2000f8e10ff */
[----:B------:R-:W-:Y:S01]  /*22c0*/  BAR.SYNC.DEFER_BLOCKING 0x0 ;  /* 0x0000000000007b1d */ /* 0x000fe20000010000 */
[----:B0-----:R-:W-:-:S04]  /*22d0*/  LOP3.LUT R30, R77, 0xffff, RZ, 0xc0, !PT ;  /* 0x0000ffff4d1e7812 */ /* 0x001fc800078ec0ff */
[----:B------:R-:W-:Y:S01]  /*22e0*/  ISETP.GT.U32.AND P6, PT, R30, 0x1b, PT ;  /* 0x0000001b1e00780c */ /* 0x000fe20003fc4070 */
[----:B------:R0:W5:Y:S01]  /*22f0*/  @P4 LDG.E.CONSTANT R50, desc[UR8][R28.64] ;  /* 0x000000081c324981 */ /* 0x000162000c1e9900 */
[----:B------:R-:W-:Y:S01]  /*2300*/  ISETP.NE.AND P2, PT, R44, RZ, PT ;  /* 0x000000ff2c00720c */ /* 0x000fe20003f45270 */
[----:B------:R-:W-:Y:S01]  /*2310*/  IMAD.MOV.U32 R44, RZ, RZ, RZ ;  /* 0x000000ffff2c7224 */ /* 0x000fe200078e00ff */
[----:B-1----:R-:W-:Y:S02]  /*2320*/  LOP3.LUT R34, R78, 0xffff, RZ, 0xc0, !PT ;  /* 0x0000ffff4e227812 */ /* 0x002fe400078ec0ff */
[----:B0-----:R-:W-:-:S05]  /*2330*/  IADD3 R29, PT, PT, R37, 0x1, RZ ;  /* 0x00000001251d7810 */ /* 0x001fca0007ffe0ff */
[----:B------:R-:W-:-:S05]  /*2340*/  IMAD.WIDE.U32 R28, R29, 0x4, R26 ;  /* 0x000000041d1c7825 */ /* 0x000fca00078e001a */
[----:B------:R-:W5:Y:S04]  /*2350*/  @!P6 LDG.E.CONSTANT R44, desc[UR8][R28.64] ;  /* 0x000000081c2ce981 */ /* 0x000f68000c1e9900 */
[----:B------:R-:W5:Y:S01]  /*2360*/  @!P6 LDG.E.CONSTANT R46, desc[UR8][R28.64+0x4] ;  /* 0x000004081c2ee981 */ /* 0x000f62000c1e9900 */
[----:B------:R-:W-:Y:S01]  /*2370*/  IMAD.MOV.U32 R117, RZ, RZ, RZ ;  /* 0x000000ffff757224 */ /* 0x000fe200078e00ff */
[----:B------:R-:W-:Y:S02]  /*2380*/  MOV R36, RZ ;  /* 0x000000ff00247202 */ /* 0x000fe40000000f00 */
[----:B------:R-:W-:Y:S02]  /*2390*/  MOV R42, RZ ;  /* 0x000000ff002a7202 */ /* 0x000fe40000000f00 */
[----:B------:R-:W-:Y:S01]  /*23a0*/  MOV R115, RZ ;  /* 0x000000ff00737202 */ /* 0x000fe20000000f00 */
[----:B------:R-:W-:Y:S01]  /*23b0*/  IMAD R43, R39, 0x3100, R7 ;  /* 0x00003100272b7824 */ /* 0x000fe200078e0207 */
[----:B------:R-:W-:Y:S01]  /*23c0*/  LOP3.LUT P5, RZ, R0, 0x80000, RZ, 0xc0, !PT ;  /* 0x0008000000ff7812 */ /* 0x000fe200078ac0ff */
[----:B--2---:R0:W-:Y:S04]  /*23d0*/  STS [R32+0x1c], R111 ;  /* 0x00001c6f20007388 */ /* 0x0041e80000000800 */
[----:B----4-:R1:W-:Y:S01]  /*23e0*/  STS [R32+0x24], R109 ;  /* 0x0000246d20007388 */ /* 0x0103e20000000800 */
[----:B0-----:R-:W-:-:S03]  /*23f0*/  MOV R111, RZ ;  /* 0x000000ff006f7202 */ /* 0x001fc60000000f00 */
[----:B---3--:R0:W-:Y:S04]  /*2400*/  STS [R32+0x20], R113 ;  /* 0x0000207120007388 */ /* 0x0081e80000000800 */
[----:B------:R-:W2:Y:S01]  /*2410*/  @!P6 LDG.E.CONSTANT R111, desc[UR8][R28.64+0x8] ;  /* 0x000008081c6fe981 */ /* 0x000ea2000c1e9900 */
[----:B-1----:R-:W-:Y:S01]  /*2420*/  MOV R109, RZ ;  /* 0x000000ff006d7202 */ /* 0x002fe20000000f00 */
[----:B0-----:R-:W-:-:S05]  /*2430*/  IMAD R113, R39, 0x3100, R6 ;  /* 0x0000310027717824 */ /* 0x001fca00078e0206 */
[----:B------:R0:W3:Y:S01]  /*2440*/  @!P6 LDG.E.CONSTANT R109, desc[UR8][R28.64+0xc] ;  /* 0x00000c081c6de981 */ /* 0x0000e2000c1e9900 */
[----:B------:R-:W-:Y:S02]  /*2450*/  ISETP.GT.U32.AND P6, PT, R34, 0x1b, PT ;  /* 0x0000001b2200780c */ /* 0x000fe40003fc4070 */
[----:B------:R-:W-:Y:S02]  /*2460*/  IADD3 R31, PT, PT, R113, 0x1, RZ ;  /* 0x00000001711f7810 */ /* 0x000fe40007ffe0ff */
[----:B------:R-:W-:-:S03]  /*2470*/  LOP3.LUT R34, R79, 0xffff, RZ, 0xc0, !PT ;  /* 0x0000ffff4f227812 */ /* 0x000fc600078ec0ff */
[----:B------:R-:W-:-:S06]  /*2480*/  IMAD.WIDE.U32 R30, R31, 0x4, R26 ;  /* 0x000000041f1e7825 */ /* 0x000fcc00078e001a */
[----:B------:R-:W4:Y:S04]  /*2490*/  @!P6 LDG.E.CONSTANT R117, desc[UR8][R30.64] ;  /* 0x000000081e75e981 */ /* 0x000f28000c1e9900 */
[----:B------:R-:W4:Y:S04]  /*24a0*/  @!P6 LDG.E.CONSTANT R36, desc[UR8][R30.64+0x4] ;  /* 0x000004081e24e981 */ /* 0x000f28000c1e9900 */
[----:B------:R-:W4:Y:S04]  /*24b0*/  @!P6 LDG.E.CONSTANT R42, desc[UR8][R30.64+0x8] ;  /* 0x000008081e2ae981 */ /* 0x000f28000c1e9900 */
[----:B------:R1:W4:Y:S01]  /*24c0*/  @!P6 LDG.E.CONSTANT R115, desc[UR8][R30.64+0xc] ;  /* 0x00000c081e73e981 */ /* 0x000322000c1e9900 */
[----:B------:R-:W-:Y:S01]  /*24d0*/  ISETP.GT.U32.AND P6, PT, R34, 0x1b, PT ;  /* 0x0000001b2200780c */ /* 0x000fe20003fc4070 */
[----:B0-----:R-:W-:-:S02]  /*24e0*/  VIADD R29, R43, 0x1 ;  /* 0x000000012b1d7836 */ /* 0x001fc40000000000 */
[----:B-----5:R0:W-:Y:S02]  /*24f0*/  STS [R32+0x28], R91 ;  /* 0x0000285b20007388 */ /* 0x0201e40000000800 */
[----:B------:R-:W-:Y:S02]  /*2500*/  IMAD.WIDE.U32 R28, R29, 0x4, R26 ;  /* 0x000000041d1c7825 */ /* 0x000fe400078e001a */
[----:B------:R5:W-:Y:S01]  /*2510*/  STS [R32+0x34], R93 ;  /* 0x0000345d20007388 */ /* 0x000be20000000800 */
[----:B------:R-:W-:Y:S01]  /*2520*/  LOP3.LUT R34, R80, 0xffff, RZ, 0xc0, !PT ;  /* 0x0000ffff50227812 */ /* 0x000fe200078ec0ff */
[----:B0-----:R-:W-:Y:S01]  /*2530*/  IMAD.MOV.U32 R91, RZ, RZ, RZ ;  /* 0x000000ffff5b7224 */ /* 0x001fe200078e00ff */
[----:B-----5:R-:W-:Y:S01]  /*2540*/  MOV R93, RZ ;  /* 0x000000ff005d7202 */ /* 0x020fe20000000f00 */
[----:B------:R0:W-:Y:S04]  /*2550*/  STS [R32+0x40], R47 ;  /* 0x0000402f20007388 */ /* 0x0001e80000000800 */
[----:B------:R-:W5:Y:S04]  /*2560*/  @!P6 LDG.E.CONSTANT R91, desc[UR8][R28.64+0xc] ;  /* 0x00000c081c5be981 */ /* 0x000f68000c1e9900 */
[----:B------:R-:W5:Y:S01]  /*2570*/  @!P6 LDG.E.CONSTANT R93, desc[UR8][R28.64] ;  /* 0x000000081c5de981 */ /* 0x000f62000c1e9900 */
[----:B0-----:R-:W-:-:S03]  /*2580*/  IMAD R47, R39, 0x3100, R8 ;  /* 0x00003100272f7824 */ /* 0x001fc600078e0208 */
[----:B------:R0:W-:Y:S02]  /*2590*/  STS [R32+0x3c], R51 ;  /* 0x00003c3320007388 */ /* 0x0001e40000000800 */
[----:B-1----:R-:W-:Y:S02]  /*25a0*/  IADD3 R31, PT, PT, R47, 0x1, RZ ;  /* 0x000000012f1f7810 */ /* 0x002fe40007ffe0ff */
[----:B------:R1:W-:Y:S04]  /*25b0*/  STS [R32+0x54], R89 ;  /* 0x0000545920007388 */ /* 0x0003e80000000800 */
[----:B------:R1:W-:Y:S01]  /*25c0*/  STS [R32+0x58], R49 ;  /* 0x0000583120007388 */ /* 0x0003e20000000800 */
[----:B------:R-:W-:Y:S01]  /*25d0*/  IMAD.WIDE.U32 R30, R31, 0x4, R26 ;  /* 0x000000041f1e7825 */ /* 0x000fe200078e001a */
[----:B0-----:R-:W-:-:S02]  /*25e0*/  MOV R51, RZ ;  /* 0x000000ff00337202 */ /* 0x001fc40000000f00 */
[----:B-1----:R-:W-:Y:S02]  /*25f0*/  MOV R89, RZ ;  /* 0x000000ff00597202 */ /* 0x002fe40000000f00 */
[----:B------:R-:W-:Y:S01]  /*2600*/  MOV R49, RZ ;  /* 0x000000ff00317202 */ /* 0x000fe20000000f00 */
[----:B------:R0:W-:Y:S02]  /*2610*/  STS [R32+0x14], R45 ;  /* 0x0000142d20007388 */ /* 0x0001e40000000800 */
[----:B0-----:R-:W-:Y:S02]  /*2620*/  MOV R45, RZ ;  /* 0x000000ff002d7202 */ /* 0x001fe40000000f00 */
[----:B------:R0:W-:Y:S04]  /*2630*/  STS [R32+0x18], R119 ;  /* 0x0000187720007388 */ /* 0x0001e80000000800 */
[----:B------:R1:W-:Y:S01]  /*2640*/  STS [R32+0x30], R125 ;  /* 0x0000307d20007388 */ /* 0x0003e20000000800 */
[----:B0-----:R-:W-:-:S06]  /*2650*/  MOV R119, RZ ;  /* 0x000000ff00777202 */ /* 0x001fcc0000000f00 */
[----:B------:R-:W5:Y:S01]  /*2660*/  @!P6 LDG.E.CONSTANT R119, desc[UR8][R28.64+0x4] ;  /* 0x000004081c77e981 */ /* 0x000f62000c1e9900 */
[----:B-1----:R-:W-:-:S06]  /*2670*/  MOV R125, RZ ;  /* 0x000000ff007d7202 */ /* 0x002fcc0000000f00 */
[----:B------:R-:W5:Y:S01]  /*2680*/  @!P6 LDG.E.CONSTANT R125, desc[UR8][R28.64+0x8] ;  /* 0x000008081c7de981 */ /* 0x000f62000c1e9900 */
[----:B------:R-:W-:-:S03]  /*2690*/  ISETP.GT.U32.AND P6, PT, R34, 0x1b, PT ;  /* 0x0000001b2200780c */ /* 0x000fc60003fc4070 */
[----:B------:R0:W-:Y:S01]  /*26a0*/  STS [R32+0x2c], R123 ;  /* 0x00002c7b20007388 */ /* 0x0001e20000000800 */
[----:B------:R-:W-:Y:S01]  /*26b0*/  LOP3.LUT R34, R81, 0xffff, RZ, 0xc0, !PT ;  /* 0x0000ffff51227812 */ /* 0x000fe200078ec0ff */
[----:B0-----:R-:W-:-:S08]  /*26c0*/  IMAD.MOV.U32 R123, RZ, RZ, RZ ;  /* 0x000000ffff7b7224 */ /* 0x001fd000078e00ff */
[----:B------:R-:W5:Y:S04]  /*26d0*/  @!P6 LDG.E.CONSTANT R51, desc[UR8][R30.64] ;  /* 0x000000081e33e981 */ /* 0x000f68000c1e9900 */
[----:B------:R-:W5:Y:S04]  /*26e0*/  @!P6 LDG.E.CONSTANT R89, desc[UR8][R30.64+0x4] ;  /* 0x000004081e59e981 */ /* 0x000f68000c1e9900 */
[----:B------:R-:W5:Y:S04]  /*26f0*/  @!P6 LDG.E.CONSTANT R123, desc[UR8][R30.64+0x8] ;  /* 0x000008081e7be981 */ /* 0x000f68000c1e9900 */
[----:B------:R0:W5:Y:S01]  /*2700*/  @!P6 LDG.E.CONSTANT R49, desc[UR8][R30.64+0xc] ;  /* 0x00000c081e31e981 */ /* 0x000162000c1e9900 */
[----:B------:R-:W-:Y:S01]  /*2710*/  ISETP.GT.U32.AND P6, PT, R34, 0x1b, PT ;  /* 0x0000001b2200780c */ /* 0x000fe20003fc4070 */
[----:B------:R-:W-:-:S05]  /*2720*/  @P5 IMAD.WIDE.U32 R34, R37, 0x4, R26 ;  /* 0x0000000425225825 */ /* 0x000fca00078e001a */
[----:B------:R-:W5:Y:S01]  /*2730*/  @P5 LDG.E.CONSTANT R45, desc[UR8][R34.64] ;  /* 0x00000008222d5981 */ /* 0x000f62000c1e9900 */
[----:B------:R-:W-:-:S03]  /*2740*/  LOP3.LUT P4, RZ, R0, 0x20, RZ, 0xc0, !PT ;  /* 0x0000002000ff7812 */ /* 0x000fc6000788c0ff */
[----:B------:R1:W-:Y:S01]  /*2750*/  STS [R32], R95 ;  /* 0x0000005f20007388 */ /* 0x0003e20000000800 */
[----:B------:R-:W-:Y:S01]  /*2760*/  LOP3.LUT P5, RZ, R0, 0x40000, RZ, 0xc0, !PT ;  /* 0x0004000000ff7812 */ /* 0x000fe200078ac0ff */
[----:B-1----:R-:W-:Y:S02]  /*2770*/  IMAD R95, R39, 0x3100, R9 ;  /* 0x00003100275f7824 */ /* 0x002fe400078e0209 */
[----:B------:R1:W-:Y:S06]  /*2780*/  STS [R32+0x4c], R99 ;  /* 0x00004c6320007388 */ /* 0x0003ec0000000800 */
[----:B0-----:R-:W-:Y:S01]  /*2790*/  @P4 VIADD R31, R37, 0x5 ;  /* 0x00000005251f4836 */ /* 0x001fe20000000000 */
[----:B------:R-:W-:Y:S01]  /*27a0*/  IADD3 R29, PT, PT, R95, 0x1, RZ ;  /* 0x000000015f1d7810 */ /* 0x000fe20007ffe0ff */
[----:B------:R0:W-:Y:S04]  /*27b0*/  STS [R32+0x50], R101 ;  /* 0x0000506520007388 */ /* 0x0001e80000000800 */
[----:B------:R0:W-:Y:S01]  /*27c0*/  STS [R32+0x48], R121 ;  /* 0x0000487920007388 */ /* 0x0001e20000000800 */
[----:B-1----:R-:W-:Y:S01]  /*27d0*/  MOV R99, RZ ;  /* 0x000000ff00637202 */ /* 0x002fe20000000f00 */
[----:B------:R-:W-:-:S02]  /*27e0*/  IMAD.WIDE.U32 R28, R29, 0x4, R26 ;  /* 0x000000041d1c7825 */ /* 0x000fc400078e001a */
[----:B------:R1:W-:Y:S02]  /*27f0*/  STS [R32+0x8], R97 ;  /* 0x0000086120007388 */ /* 0x0003e40000000800 */
[----:B0-----:R-:W-:Y:S02]  /*2800*/  IMAD.MOV.U32 R101, RZ, RZ, RZ ;  /* 0x000000ffff657224 */ /* 0x001fe400078e00ff */
[----:B------:R0:W-:Y:S01]  /*2810*/  STS [R32+0xc], R103 ;  /* 0x00000c6720007388 */ /* 0x0001e20000000800 */
[----:B------:R-:W-:Y:S01]  /*2820*/  MOV R121, RZ ;  /* 0x000000ff00797202 */ /* 0x000fe20000000f00 */
[----:B------:R-:W-:Y:S02]  /*2830*/  @P4 IMAD.WIDE.U32 R30, R31, 0x4, R26 ;  /* 0x000000041f1e4825 */ /* 0x000fe400078e001a */
[----:B------:R-:W5:Y:S01]  /*2840*/  @!P6 LDG.E.CONSTANT R99, desc[UR8][R28.64] ;  /* 0x000000081c63e981 */ /* 0x000f62000c1e9900 */
[----:B-1----:R-:W-:-:S03]  /*2850*/  MOV R97, RZ ;  /* 0x000000ff00617202 */ /* 0x002fc60000000f00 */
[----:B------:R1:W-:Y:S01]  /*2860*/  STS [R32+0x64], R44 ;  /* 0x0000642c20007388 */ /* 0x0003e20000000800 */
[----:B0-----:R-:W-:-:S03]  /*2870*/  MOV R103, RZ ;  /* 0x000000ff00677202 */ /* 0x001fc60000000f00 */
[----:B------:R-:W5:Y:S04]  /*2880*/  @!P6 LDG.E.CONSTANT R101, desc[UR8][R28.64+0x4] ;  /* 0x000004081c65e981 */ /* 0x000f68000c1e9900 */
[----:B------:R-:W5:Y:S01]  /*2890*/  @!P6 LDG.E.CONSTANT R121, desc[UR8][R28.64+0x8] ;  /* 0x000008081c79e981 */ /* 0x000f62000c1e9900 */
[----:B-1----:R-:W-:-:S03]  /*28a0*/  LOP3.LUT R44, R82, 0xffff, RZ, 0xc0, !PT ;  /* 0x0000ffff522c7812 */ /* 0x002fc600078ec0ff */
[----:B------:R-:W5:Y:S01]  /*28b0*/  @!P6 LDG.E.CONSTANT R97, desc[UR8][R28.64+0xc] ;  /* 0x00000c081c61e981 */ /* 0x000f62000c1e9900 */
[----:B------:R-:W-:-:S03]  /*28c0*/  ISETP.GT.U32.AND P6, PT, R44, 0x1b, PT ;  /* 0x0000001b2c00780c */ /* 0x000fc60003fc4070 */
[----:B------:R0:W5:Y:S01]  /*28d0*/  @P4 LDG.E.CONSTANT R103, desc[UR8][R30.64] ;  /* 0x000000081e674981 */ /* 0x000162000c1e9900 */
[----:B------:R-:W-:Y:S02]  /*28e0*/  IMAD R37, R39, 0x3100, R10 ;  /* 0x0000310027257824 */ /* 0x000fe400078e020a */
[----:B0-----:R-:W-:-:S03]  /*28f0*/  @P5 IMAD.WIDE.U32 R30, R113, 0x4, R26 ;  /* 0x00000004711e5825 */ /* 0x001fc600078e001a */
[----:B------:R-:W-:Y:S01]  /*2900*/  IADD3 R29, PT, PT, R37, 0x1, RZ ;  /* 0x00000001251d7810 */ /* 0x000fe20007ffe0ff */
[----:B------:R0:W-:Y:S04]  /*2910*/  STS [R32+0x38], R107 ;  /* 0x0000386b20007388 */ /* 0x0001e80000000800 */
[----:B------:R1:W-:Y:S01]  /*2920*/  STS [R32+0x4], R73 ;  /* 0x0000044920007388 */ /* 0x0003e20000000800 */
[----:B------:R-:W-:Y:S01]  /*2930*/  IMAD.WIDE.U32 R28, R29, 0x4, R26 ;  /* 0x000000041d1c7825 */ /* 0x000fe200078e001a */
[----:B0-----:R-:W-:Y:S02]  /*2940*/  MOV R107, RZ ;  /* 0x000000ff006b7202 */ /* 0x001fe40000000f00 */
[----:B-1----:R-:W-:-:S04]  /*2950*/  MOV R73, RZ ;  /* 0x000000ff00497202 */ /* 0x002fc80000000f00 */
[----:B------:R-:W5:Y:S04]  /*2960*/  @!P6 LDG.E.CONSTANT R107, desc[UR8][R28.64] ;  /* 0x000000081c6be981 */ /* 0x000f68000c1e9900 */
[----:B------:R-:W5:Y:S04]  /*2970*/  @!P6 LDG.E.CONSTANT R73, desc[UR8][R28.64+0xc] ;  /* 0x00000c081c49e981 */ /* 0x000f68000c1e9900 */
[----:B--2---:R0:W-:Y:S04]  /*2980*/  STS [R32+0x6c], R111 ;  /* 0x00006c6f20007388 */ /* 0x0041e80000000800 */
[----:B---3--:R1:W-:Y:S01]  /*2990*/  STS [R32+0x70], R109 ;  /* 0x0000706d20007388 */ /* 0x0083e20000000800 */
[----:B0-----:R-:W-:-:S06]  /*29a0*/  MOV R111, RZ ;  /* 0x000000ff006f7202 */ /* 0x001fcc0000000f00 */
[----:B------:R-:W2:Y:S01]  /*29b0*/  @!P6 LDG.E.CONSTANT R111, desc[UR8][R28.64+0x8] ;  /* 0x000008081c6fe981 */ /* 0x000ea2000c1e9900 */
[----:B-1----:R-:W-:-:S06]  /*29c0*/  IMAD.MOV.U32 R109, RZ, RZ, RZ ;  /* 0x000000ffff6d7224 */ /* 0x002fcc00078e00ff */
[----:B------:R-:W3:Y:S04]  /*29d0*/  @!P6 LDG.E.CONSTANT R109, desc[UR8][R28.64+0x4] ;  /* 0x000004081c6de981 */ /* 0x000ee8000c1e9900 */
[----:B----4-:R0:W-:Y:S02]  /*29e0*/  STS [R32+0x80], R36 ;  /* 0x0000802420007388 */ /* 0x0101e40000000800 */
[----:B0-----:R-:W-:-:S04]  /*29f0*/  LOP3.LUT R36, R83, 0xffff, RZ, 0xc0, !PT ;  /* 0x0000ffff53247812 */ /* 0x001fc800078ec0ff */
[----:B------:R-:W-:Y:S02]  /*2a00*/  ISETP.GT.U32.AND P6, PT, R36, 0x1b, PT ;  /* 0x0000001b2400780c */ /* 0x000fe40003fc4070 */
[----:B------:R-:W-:Y:S01]  /*2a10*/  MOV R36, RZ ;  /* 0x000000ff00247202 */ /* 0x000fe20000000f00 */
[----:B-----5:R0:W-:Y:S02]  /*2a20*/  STS [R32+0x60], R45 ;  /* 0x0000602d20007388 */ /* 0x0201e40000000800 */
[----:B0-----:R-:W-:-:S06]  /*2a30*/  CS2R R44, SRZ ;  /* 0x00000000002c7805 */ /* 0x001fcc000001ff00 */
[----:B------:R0:W4:Y:S01]  /*2a40*/  @P5 LDG.E.CONSTANT R45, desc[UR8][R30.64] ;  /* 0x000000081e2d5981 */ /* 0x000122000c1e9900 */
[----:B------:R-:W-:-:S13]  /*2a50*/  LOP3.LUT P5, RZ, R0, 0x20000, RZ, 0xc0, !PT ;  /* 0x0002000000ff7812 */ /* 0x000fda00078ac0ff */
[----:B0-----:R-:W-:-:S05]  /*2a60*/  @P5 IMAD.WIDE.U32 R30, R43, 0x4, R26 ;  /* 0x000000042b1e5825 */ /* 0x001fca00078e001a */
[----:B------:R-:W5:Y:S01]  /*2a70*/  @P5 LDG.E.CONSTANT R36, desc[UR8][R30.64] ;  /* 0x000000081e245981 */ /* 0x000f62000c1e9900 */
[----:B------:R-:W-:-:S13]  /*2a80*/  LOP3.LUT P4, RZ, R0, 0x10, RZ, 0xc0, !PT ;  /* 0x0000001000ff7812 */ /* 0x000fda000788c0ff */
[----:B------:R-:W-:-:S05]  /*2a90*/  @P4 IADD3 R35, PT, PT, R113, 0x5, RZ ;  /* 0x0000000571234810 */ /* 0x000fca0007ffe0ff */
[----:B------:R-:W-:-:S05]  /*2aa0*/  @P4 IMAD.WIDE.U32 R34, R35, 0x4, R26 ;  /* 0x0000000423224825 */ /* 0x000fca00078e001a */
[----:B------:R0:W2:Y:S01]  /*2ab0*/  @P4 LDG.E.CONSTANT R44, desc[UR8][R34.64] ;  /* 0x00000008222c4981 */ /* 0x0000a2000c1e9900 */
[----:B------:R-:W-:-:S03]  /*2ac0*/  LOP3.LUT P4, RZ, R0, 0x8, RZ, 0xc0, !PT ;  /* 0x0000000800ff7812 */ /* 0x000fc6000788c0ff */
[----:B------:R1:W-:Y:S10]  /*2ad0*/  STS [R32+0x84], R42 ;  /* 0x0000842a20007388 */ /* 0x0003f40000000800 */
[----:B0-----:R-:W-:-:S02]  /*2ae0*/  @P4 IADD3 R35, PT, PT, R43, 0x5, RZ ;  /* 0x000000052b234810 */ /* 0x001fc40007ffe0ff */
[----:B-1----:R-:W-:-:S03]  /*2af0*/  CS2R R42, SRZ ;  /* 0x00000000002a7805 */ /* 0x002fc6000001ff00 */
[----:B------:R-:W-:-:S05]  /*2b00*/  @P4 IMAD.WIDE.U32 R34, R35, 0x4, R26 ;  /* 0x0000000423224825 */ /* 0x000fca00078e001a */
[----:B------:R0:W3:Y:S01]  /*2b10*/  @P4 LDG.E.CONSTANT R42, desc[UR8][R34.64] ;  /* 0x00000008222a4981 */ /* 0x0000e2000c1e9900 */
[----:B------:R-:W-:-:S13]  /*2b20*/  LOP3.LUT P4, RZ, R0, 0x4, RZ, 0xc0, !PT ;  /* 0x0000000400ff7812 */ /* 0x000fda000788c0ff */
[----:B0-----:R-:W-:-:S04]  /*2b30*/  @P4 VIADD R35, R47, 0x5 ;  /* 0x000000052f234836 */ /* 0x001fc80000000000 */
[----:B------:R-:W-:Y:S01]  /*2b40*/  @P4 IMAD.WIDE.U32 R34, R35, 0x4, R26 ;  /* 0x0000000423224825 */ /* 0x000fe200078e001a */
[----:B-----5:R0:W-:Y:S02]  /*2b50*/  STS [R32+0x90], R36 ;  /* 0x0000902420007388 */ /* 0x0201e40000000800 */
[----:B0-----:R-:W-:-:S06]  /*2b60*/  MOV R36, RZ ;  /* 0x000000ff00247202 */ /* 0x001fcc0000000f00 */
[----:B------:R-:W5:Y:S01]  /*2b70*/  @P4 LDG.E.CONSTANT R36, desc[UR8][R34.64] ;  /* 0x0000000822244981 */ /* 0x000f62000c1e9900 */
[C---:B------:R-:W-:Y:S02]  /*2b80*/  LOP3.LUT P5, RZ, R0.reuse, 0x10000, RZ, 0xc0, !PT ;  /* 0x0001000000ff7812 */ /* 0x040fe400078ac0ff */
[----:B------:R-:W-:Y:S01]  /*2b90*/  LOP3.LUT P4, RZ, R0, 0x8000, RZ, 0xc0, !PT ;  /* 0x0000800000ff7812 */ /* 0x000fe2000788c0ff */
[----:B------:R0:W-:Y:S02]  /*2ba0*/  STS [R32+0x9c], R125 ;  /* 0x00009c7d20007388 */ /* 0x0001e40000000800 */
[----:B0-----:R-:W-:-:S08]  /*2bb0*/  MOV R125, RZ ;  /* 0x000000ff007d7202 */ /* 0x001fd00000000f00 */
[----:B------:R-:W-:-:S05]  /*2bc0*/  @P5 IMAD.WIDE.U32 R30, R47, 0x4, R26 ;  /* 0x000000042f1e5825 */ /* 0x000fca00078e001a */
[----:B------:R0:W3:Y:S02]  /*2bd0*/  @P5 LDG.E.CONSTANT R125, desc[UR8][R30.64] ;  /* 0x000000081e7d5981 */ /* 0x0000e4000c1e9900 */
[----:B0-----:R-:W-:Y:S02]  /*2be0*/  @P4 IMAD.WIDE.U32 R30, R95, 0x4, R26 ;  /* 0x000000045f1e4825 */ /* 0x001fe400078e001a */
[----:B------:R-:W-:Y:S04]  /*2bf0*/  STS [R32+0x74], R103 ;  /* 0x0000746720007388 */ /* 0x000fe80000000800 */
[----:B-----5:R0:W-:Y:S02]  /*2c00*/  STS [R32+0xbc], R36 ;  /* 0x0000bc2420007388 */ /* 0x0201e40000000800 */
[----:B0-----:R-:W-:-:S06]  /*2c10*/  MOV R36, RZ ;  /* 0x000000ff00247202 */ /* 0x001fcc0000000f00 */
[----:B------:R-:W5:Y:S01]  /*2c20*/  @P4 LDG.E.CONSTANT R36, desc[UR8][R30.64] ;  /* 0x000000081e244981 */ /* 0x000f62000c1e9900 */
[----:B------:R-:W-:Y:S01]  /*2c30*/  IMAD R103, R39, 0x3100, R11 ;  /* 0x0000310027677824 */ /* 0x000fe200078e020b */
[----:B------:R-:W-:-:S03]  /*2c40*/  MOV R113, RZ ;  /* 0x000000ff00717202 */ /* 0x000fc60000000f00 */
[----:B------:R-:W-:Y:S01]  /*2c50*/  VIADD R29, R103, 0x1 ;  /* 0x00000001671d7836 */ /* 0x000fe20000000000 */
[----:B------:R0:W-:Y:S04]  /*2c60*/  STS [R32+0x10], R105 ;  /* 0x0000106920007388 */ /* 0x0001e80000000800 */
[----:B------:R1:W-:Y:S01]  /*2c70*/  STS [R32+0x7c], R117 ;  /* 0x00007c7520007388 */ /* 0x0003e20000000800 */
[----:B------:R-:W-:-:S03]  /*2c80*/  IMAD.WIDE.U32 R28, R29, 0x4, R26 ;  /* 0x000000041d1c7825 */ /* 0x000fc600078e001a */
[----:B------:R4:W-:Y:S01]  /*2c90*/  STS [R32+0x88], R115 ;  /* 0x0000887320007388 */ /* 0x0009e20000000800 */
[----:B0-----:R-:W-:-:S03]  /*2ca0*/  IMAD.MOV.U32 R105, RZ, RZ, RZ ;  /* 0x000000ffff697224 */ /* 0x001fc600078e00ff */
[----:B--2---:R0:W-:Y:S01]  /*2cb0*/  STS [R32+0x8c], R44 ;  /* 0x00008c2c20007388 */ /* 0x0041e20000000800 */
[----:B-1----:R-:W-:-:S03]  /*2cc0*/  MOV R117, RZ ;  /* 0x000000ff00757202 */ /* 0x002fc60000000f00 */
[----:B------:R1:W-:Y:S01]  /*2cd0*/  STS [R32+0x98], R119 ;  /* 0x0000987720007388 */ /* 0x0003e20000000800 */
[----:B----4-:R-:W-:Y:S02]  /*2ce0*/  MOV R115, RZ ;  /* 0x000000ff00737202 */ /* 0x010fe40000000f00 */
[----:B------:R-:W-:Y:S01]  /*2cf0*/  LOP3.LUT P5, RZ, R0, 0x2, RZ, 0xc0, !PT ;  /* 0x0000000200ff7812 */ /* 0x000fe200078ac0ff */
[----:B------:R-:W2:Y:S01]  /*2d00*/  @!P6 LDG.E.CONSTANT R113, desc[UR8][R28.64] ;  /* 0x000000081c71e981 */ /* 0x000ea2000c1e9900 */
[----:B0-----:R-:W-:-:S03]  /*2d10*/  LOP3.LUT R44, R84, 0xffff, RZ, 0xc0, !PT ;  /* 0x0000ffff542c7812 */ /* 0x001fc600078ec0ff */
[----:B------:R-:W4:Y:S01]  /*2d20*/  @!P6 LDG.E.CONSTANT R115, desc[UR8][R28.64+0x4] ;  /* 0x000004081c73e981 */ /* 0x000f22000c1e9900 */
[----:B-1----:R-:W-:-:S03]  /*2d30*/  IMAD R119, R39, 0x3100, R12 ;  /* 0x0000310027777824 */ /* 0x002fc600078e020c */
[----:B------:R-:W2:Y:S04]  /*2d40*/  @!P6 LDG.E.CONSTANT R117, desc[UR8][R28.64+0x8] ;  /* 0x000008081c75e981 */ /* 0x000ea8000c1e9900 */
[----:B------:R0:W2:Y:S01]  /*2d50*/  @!P6 LDG.E.CONSTANT R105, desc[UR8][R28.64+0xc] ;  /* 0x00000c081c69e981 */ /* 0x0000a2000c1e9900 */
[----:B------:R-:W-:-:S03]  /*2d60*/  ISETP.GT.U32.AND P6, PT, R44, 0x1b, PT ;  /* 0x0000001b2c00780c */ /* 0x000fc60003fc4070 */
[----:B------:R1:W-:Y:S01]  /*2d70*/  STS [R32+0x78], R45 ;  /* 0x0000782d20007388 */ /* 0x0003e20000000800 */
[----:B0-----:R-:W-:-:S03]  /*2d80*/  IADD3 R29, PT, PT, R119, 0x1, RZ ;  /* 0x00000001771d7810 */ /* 0x001fc60007ffe0ff */
[----:B------:R0:W-:Y:S01]  /*2d90*/  STS [R32+0x94], R93 ;  /* 0x0000945d20007388 */ /* 0x0001e20000000800 */
[----:B-1----:R-:W-:-:S03]  /*2da0*/  MOV R45, RZ ;  /* 0x000000ff002d7202 */ /* 0x002fc60000000f00 */
[----:B------:R1:W-:Y:S01]  /*2db0*/  STS [R32+0xa0], R91 ;  /* 0x0000a05b20007388 */ /* 0x0003e20000000800 */
[----:B------:R-:W-:Y:S01]  /*2dc0*/  IMAD.WIDE.U32 R28, R29, 0x4, R26 ;  /* 0x000000041d1c7825 */ /* 0x000fe200078e001a */
[----:B------:R-:W-:Y:S02]  /*2dd0*/  @P5 IADD3 R35, PT, PT, R95, 0x5, RZ ;  /* 0x000000055f235810 */ /* 0x000fe40007ffe0ff */
[----:B---3--:R3:W-:Y:S01]  /*2de0*/  STS [R32+0xa4], R42 ;  /* 0x0000a42a20007388 */ /* 0x0087e20000000800 */
[----:B0-----:R-:W-:-:S03]  /*2df0*/  MOV R93, RZ ;  /* 0x000000ff005d7202 */ /* 0x001fc60000000f00 */
[----:B------:R-:W2:Y:S01]  /*2e00*/  @!P6 LDG.E.CONSTANT R43, desc[UR8][R28.64] ;  /* 0x000000081c2be981 */ /* 0x000ea2000c1e9900 */
[----:B-1----:R-:W-:-:S03]  /*2e10*/  IMAD.MOV.U32 R91, RZ, RZ, RZ ;  /* 0x000000ffff5b7224 */ /* 0x002fc600078e00ff */
[----:B------:R-:W2:Y:S01]  /*2e20*/  @!P6 LDG.E.CONSTANT R93, desc[UR8][R28.64+0x8] ;  /* 0x000008081c5de981 */ /* 0x000ea2000c1e9900 */
[----:B---3--:R-:W-:-:S03]  /*2e30*/  LOP3.LUT R42, R85, 0xffff, RZ, 0xc0, !PT ;  /* 0x0000ffff552a7812 */ /* 0x008fc600078ec0ff */
[----:B------:R-:W3:Y:S01]  /*2e40*/  @!P6 LDG.E.CONSTANT R91, desc[UR8][R28.64+0x4] ;  /* 0x000004081c5be981 */ /* 0x000ee2000c1e9900 */
[----:B------:R-:W-:-:S03]  /*2e50*/  @P5 IMAD.WIDE.U32 R34, R35, 0x4, R26 ;  /* 0x0000000423225825 */ /* 0x000fc600078e001a */
[----:B------:R-:W3:Y:S01]  /*2e60*/  @!P6 LDG.E.CONSTANT R45, desc[UR8][R28.64+0xc] ;  /* 0x00000c081c2de981 */ /* 0x000ee2000c1e9900 */
[----:B------:R-:W-:Y:S01]  /*2e70*/  ISETP.GT.U32.AND P6, PT, R42, 0x1b, PT ;  /* 0x0000001b2a00780c */ /* 0x000fe20003fc4070 */
[----:B------:R-:W-:Y:S01]  /*2e80*/  IMAD.MOV.U32 R42, RZ, RZ, RZ ;  /* 0x000000ffff2a7224 */ /* 0x000fe200078e00ff */
[----:B------:R-:W-:-:S05]  /*2e90*/  LOP3.LUT P4, RZ, R0, 0x4000, RZ, 0xc0, !PT ;  /* 0x0000400000ff7812 */ /* 0x000fca000788c0ff */
[----:B------:R0:W4:Y:S02]  /*2ea0*/  @P5 LDG.E.CONSTANT R42, desc[UR8][R34.64] ;  /* 0x00000008222a5981 */ /* 0x000124000c1e9900 */
[----:B0-----:R-:W-:-:S06]  /*2eb0*/  @P0 IADD3 R35, PT, PT, R37, 0x5, RZ ;  /* 0x0000000525230810 */ /* 0x001fcc0007ffe0ff */
[----:B------:R-:W-:-:S04]  /*2ec0*/  @P4 IMAD.WIDE.U32 R30, R37, 0x4, R26 ;  /* 0x00000004251e4825 */ /* 0x000fc800078e001a */
[----:B------:R-:W-:Y:S02]  /*2ed0*/  IMAD.MOV.U32 R37, RZ, RZ, RZ ;  /* 0x000000ffff257224 */ /* 0x000fe400078e00ff */
[----:B------:R-:W-:-:S05]  /*2ee0*/  @P0 IMAD.WIDE.U32 R34, R35, 0x4, R26 ;  /* 0x0000000423220825 */ /* 0x000fca00078e001a */
[----:B------:R-:W2:Y:S04]  /*2ef0*/  @P0 LDG.E.CONSTANT R37, desc[UR8][R34.64] ;  /* 0x0000000822250981 */ /* 0x000ea8000c1e9900 */
[----:B------:R0:W-:Y:S02]  /*2f00*/  STS [R32+0xe8], R73 ;  /* 0x0000e84920007388 */ /* 0x0001e40000000800 */
[----:B0-----:R-:W-:Y:S02]  /*2f10*/  MOV R73, RZ ;  /* 0x000000ff00497202 */ /* 0x001fe40000000f00 */
[----:B-----5:R0:W-:Y:S02]  /*2f20*/  STS [R32+0xc0], R36 ;  /* 0x0000c02420007388 */ /* 0x0201e40000000800 */
[----:B0-----:R-:W-:-:S06]  /*2f30*/  MOV R36, RZ ;  /* 0x000000ff00247202 */ /* 0x001fcc0000000f00 */
[----:B------:R0:W5:Y:S01]  /*2f40*/  @P4 LDG.E.CONSTANT R36, desc[UR8][R30.64] ;  /* 0x000000081e244981 */ /* 0x000162000c1e9900 */
[----:B------:R-:W-:-:S13]  /*2f50*/  LOP3.LUT P4, RZ, R0, 0x2000, RZ, 0xc0, !PT ;  /* 0x0000200000ff7812 */ /* 0x000fda000788c0ff */
[----:B0-----:R-:W-:-:S05]  /*2f60*/  @P4 IMAD.WIDE.U32 R30, R103, 0x4, R26 ;  /* 0x00000004671e4825 */ /* 0x001fca00078e001a */
[----:B------:R-:W3:Y:S04]  /*2f70*/  @P4 LDG.E.CONSTANT R73, desc[UR8][R30.64] ;  /* 0x000000081e494981 */ /* 0x000ee8000c1e9900 */
[----:B------:R0:W-:Y:S01]  /*2f80*/  STS [R32+0xb4], R123 ;  /* 0x0000b47b20007388 */ /* 0x0001e20000000800 */
[----:B------:R-:W-:Y:S01]  /*2f90*/  MOV R47, RZ ;  /* 0x000000ff002f7202 */ /* 0x000fe20000000f00 */
[----:B0-----:R-:W-:Y:S02]  /*2fa0*/  IMAD R123, R39, 0x3100, R13 ;  /* 0x00003100277b7824 */ /* 0x001fe400078e020d */
[----:B------:R0:W-:Y:S03]  /*2fb0*/  STS [R32+0xac], R51 ;  /* 0x0000ac3320007388 */ /* 0x0001e60000000800 */
[----:B------:R-:W-:Y:S01]  /*2fc0*/  IADD3 R29, PT, PT, R123, 0x1, RZ ;  /* 0x000000017b1d7810 */ /* 0x000fe20007ffe0ff */
[----:B------:R1:W-:Y:S04]  /*2fd0*/  STS [R32+0xb0], R89 ;  /* 0x0000b05920007388 */ /* 0x0003e80000000800 */
[----:B------:R1:W-:Y:S01]  /*2fe0*/  STS [R32+0xb8], R49 ;  /* 0x0000b83120007388 */ /* 0x0003e20000000800 */
[----:B0-----:R-:W-:Y:S01]  /*2ff0*/  MOV R51, RZ ;  /* 0x000000ff00337202 */ /* 0x001fe20000000f00 */
[----:B------:R-:W-:Y:S01]  /*3000*/  IMAD.WIDE.U32 R28, R29, 0x4, R26 ;  /* 0x000000041d1c7825 */ /* 0x000fe200078e001a */
[----:B------:R-:W-:-:S02]  /*3010*/  LOP3.LUT R44, R86, 0xffff, RZ, 0xc0, !PT ;  /* 0x0000ffff562c7812 */ /* 0x000fc400078ec0ff */
[----:B-1----:R-:W-:Y:S01]  /*3020*/  CS2R R88, SRZ ;  /* 0x0000000000587805 */ /* 0x002fe2000001ff00 */
[----:B------:R0:W-:Y:S01]  /*3030*/  STS [R32+0xa8], R125 ;  /* 0x0000a87d20007388 */ /* 0x0001e20000000800 */
[----:B------:R-:W-:-:S03]  /*3040*/  IMAD.MOV.U32 R49, RZ, RZ, RZ ;  /* 0x000000ffff317224 */ /* 0x000fc600078e00ff */
[----:B------:R-:W3:Y:S04]  /*3050*/  @!P6 LDG.E.CONSTANT R47, desc[UR8][R28.64] ;  /* 0x000000081c2fe981 */ /* 0x000ee8000c1e9900 */
[----:B------:R-:W3:Y:S01]  /*3060*/  @!P6 LDG.E.CONSTANT R51, desc[UR8][R28.64+0x8] ;  /* 0x000008081c33e981 */ /* 0x000ee2000c1e9900 */
[----:B0-----:R-:W-:-:S03]  /*3070*/  IMAD R125, R39, 0x3100, R14 ;  /* 0x00003100277d7824 */ /* 0x001fc600078e020e */
[----:B------:R-:W3:Y:S04]  /*3080*/  @!P6 LDG.E.CONSTANT R49, desc[UR8][R28.64+0x4] ;  /* 0x000004081c31e981 */ /* 0x000ee8000c1e9900 */
[----:B------:R0:W3:Y:S01]  /*3090*/  @!P6 LDG.E.CONSTANT R89, desc[UR8][R28.64+0xc] ;  /* 0x00000c081c59e981 */ /* 0x0000e2000c1e9900 */
[----:B------:R-:W-:Y:S02]  /*30a0*/  ISETP.GT.U32.AND P6, PT, R44, 0x1b, PT ;  /* 0x0000001b2c00780c */ /* 0x000fe40003fc4070 */
[----:B------:R-:W-:Y:S01]  /*30b0*/  MOV R95, RZ ;  /* 0x000000ff005f7202 */ /* 0x000fe20000000f00 */
[----:B------:R1:W-:Y:S01]  /*30c0*/  STS [R32+0xc4], R99 ;  /* 0x0000c46320007388 */ /* 0x0003e20000000800 */
[----:B0-----:R-:W-:-:S03]  /*30d0*/  IADD3 R29, PT, PT, R125, 0x1, RZ ;  /* 0x000000017d1d7810 */ /* 0x001fc60007ffe0ff */
[----:B------:R0:W-:Y:S01]  /*30e0*/  STS [R32+0xc8], R101 ;  /* 0x0000c86520007388 */ /* 0x0001e20000000800 */
[----:B-1----:R-:W-:-:S03]  /*30f0*/  IMAD.MOV.U32 R99, RZ, RZ, RZ ;  /* 0x000000ffff637224 */ /* 0x002fc600078e00ff */
[----:B------:R1:W-:Y:S01]  /*3100*/  STS [R32+0xd0], R97 ;  /* 0x0000d06120007388 */ /* 0x0003e20000000800 */
[----:B------:R-:W-:Y:S01]  /*3110*/  IMAD.WIDE.U32 R28, R29, 0x4, R26 ;  /* 0x000000041d1c7825 */ /* 0x000fe200078e001a */
[----:B------:R-:W-:Y:S02]  /*3120*/  LOP3.LUT R44, R87, 0xffff, RZ, 0xc0, !PT ;  /* 0x0000ffff572c7812 */ /* 0x000fe400078ec0ff */
[----:B0-----:R-:W-:Y:S01]  /*3130*/  MOV R101, RZ ;  /* 0x000000ff00657202 */ /* 0x001fe20000000f00 */
[----:B----4-:R0:W-:Y:S01]  /*3140*/  STS [R32+0xd4], R42 ;  /* 0x0000d42a20007388 */ /* 0x0101e20000000800 */
[----:B-1----:R-:W-:-:S03]  /*3150*/  MOV R97, RZ ;  /* 0x000000ff00617202 */ /* 0x002fc60000000f00 */
[----:B------:R-:W4:Y:S01]  /*3160*/  @!P6 LDG.E.CONSTANT R95, desc[UR8][R28.64] ;  /* 0x000000081c5fe981 */ /* 0x000f22000c1e9900 */
[----:B------:R-:W-:-:S03]  /*3170*/  LOP3.LUT P5, RZ, R0, 0x1000, RZ, 0xc0, !PT ;  /* 0x0000100000ff7812 */ /* 0x000fc600078ac0ff */
[----:B------:R-:W4:Y:S01]  /*3180*/  @!P6 LDG.E.CONSTANT R99, desc[UR8][R28.64+0x8] ;  /* 0x000008081c63e981 */ /* 0x000f22000c1e9900 */
[----:B0-----:R-:W-:-:S03]  /*3190*/  IMAD R42, R39, 0x3100, R15 ;  /* 0x00003100272a7824 */ /* 0x001fc600078e020f */
[----:B------:R-:W4:Y:S01]  /*31a0*/  @!P6 LDG.E.CONSTANT R97, desc[UR8][R28.64+0x4] ;  /* 0x000004081c61e981 */ /* 0x000f22000c1e9900 */
[----:B------:R-:W-:-:S03]  /*31b0*/  LOP3.LUT P4, RZ, R0, 0x800, RZ, 0xc0, !PT ;  /* 0x0000080000ff7812 */ /* 0x000fc6000788c0ff */
[----:B------:R0:W4:Y:S01]  /*31c0*/  @!P6 LDG.E.CONSTANT R101, desc[UR8][R28.64+0xc] ;  /* 0x00000c081c65e981 */ /* 0x000122000c1e9900 */
[----:B------:R-:W-:-:S03]  /*31d0*/  ISETP.GT.U32.AND P6, PT, R44, 0x1b, PT ;  /* 0x0000001b2c00780c */ /* 0x000fc60003fc4070 */
[----:B------:R1:W-:Y:S01]  /*31e0*/  STS [R32+0xcc], R121 ;  /* 0x0000cc7920007388 */ /* 0x0003e20000000800 */
[----:B0-----:R-:W-:-:S03]  /*31f0*/  IADD3 R29, PT, PT, R42, 0x1, RZ ;  /* 0x000000012a1d7810 */ /* 0x001fc60007ffe0ff */
[----:B------:R0:W-:Y:S01]  /*3200*/  STS [R32+0xdc], R107 ;  /* 0x0000dc6b20007388 */ /* 0x0001e20000000800 */
[----:B-1----:R-:W-:-:S03]  /*3210*/  MOV R121, RZ ;  /* 0x000000ff00797202 */ /* 0x002fc60000000f00 */
[----:B------:R1:W-:Y:S01]  /*3220*/  STS [R32+0xe0], R109 ;  /* 0x0000e06d20007388 */ /* 0x0003e20000000800 */
[----:B------:R-:W-:-:S03]  /*3230*/  IMAD.WIDE.U32 R28, R29, 0x4, R26 ;  /* 0x000000041d1c7825 */ /* 0x000fc600078e001a */
[----:B------:R1:W-:Y:S01]  /*3240*/  STS [R32+0xe4], R111 ;  /* 0x0000e46f20007388 */ /* 0x0003e20000000800 */
[----:B0-----:R-:W-:Y:S01]  /*3250*/  IMAD.MOV.U32 R107, RZ, RZ, RZ ;  /* 0x000000ffff6b7224 */ /* 0x001fe200078e00ff */
[----:B------:R-:W-:Y:S02]  /*3260*/  @P1 IADD3 R35, PT, PT, R103, 0x5, RZ ;  /* 0x0000000567231810 */ /* 0x000fe40007ffe0ff */
[----:B--2---:R-:W-:Y:S01]  /*3270*/  STS [R32+0xec], R37 ;  /* 0x0000ec2520007388 */ /* 0x004fe20000000800 */
[----:B-1----:R-:W-:-:S03]  /*3280*/  MOV R109, RZ ;  /* 0x000000ff006d7202 */ /* 0x002fc60000000f00 */
[----:B------:R-:W2:Y:S01]  /*3290*/  @!P6 LDG.E.CONSTANT R121, desc[UR8][R28.64] ;  /* 0x000000081c79e981 */ /* 0x000ea2000c1e9900 */
[----:B------:R-:W-:-:S03]  /*32a0*/  MOV R111, RZ ;  /* 0x000000ff006f7202 */ /* 0x000fc60000000f00 */
[----:B------:R-:W2:Y:S01]  /*32b0*/  @!P6 LDG.E.CONSTANT R107, desc[UR8][R28.64+0x8] ;  /* 0x000008081c6be981 */ /* 0x000ea2000c1e9900 */
[----:B------:R-:W-:-:S03]  /*32c0*/  MOV R103, RZ ;  /* 0x000000ff00677202 */ /* 0x000fc60000000f00 */
[----:B------:R-:W2:Y:S04]  /*32d0*/  @!P6 LDG.E.CONSTANT R111, desc[UR8][R28.64+0x4] ;  /* 0x000004081c6fe981 */ /* 0x000ea8000c1e9900 */
[----:B------:R0:W2:Y:S04]  /*32e0*/  @!P6 LDG.E.CONSTANT R109, desc[UR8][R28.64+0xc] ;  /* 0x00000c081c6de981 */ /* 0x0000a8000c1e9900 */
[----:B------:R1:W-:Y:S01]  /*32f0*/  STS [R32+0xf8], R115 ;  /* 0x0000f87320007388 */ /* 0x0003e20000000800 */
[----:B0-----:R-:W-:Y:S01]  /*3300*/  @P5 IMAD.WIDE.U32 R28, R119, 0x4, R26 ;  /* 0x00000004771c5825 */ /* 0x001fe200078e001a */
[----:B-1----:R-:W-:-:S04]  /*3310*/  MOV R115, RZ ;  /* 0x000000ff00737202 */ /* 0x002fc80000000f00 */
[----:B------:R-:W4:Y:S01]  /*3320*/  @P5 LDG.E.CONSTANT R103, desc[UR8][R28.64] ;  /* 0x000000081c675981 */ /* 0x000f22000c1e9900 */
[----:B------:R-:W-:Y:S01]  /*3330*/  LOP3.LUT P5, RZ, R0, 0x400, RZ, 0xc0, !PT ;  /* 0x0000040000ff7812 */ /* 0x000fe200078ac0ff */
[----:B------:R-:W-:Y:S02]  /*3340*/  IMAD.MOV.U32 R44, RZ, RZ, RZ ;  /* 0x000000ffff2c7224 */ /* 0x000fe400078e00ff */
[----:B------:R-:W-:Y:S01]  /*3350*/  @P1 IMAD.WIDE.U32 R34, R35, 0x4, R26 ;  /* 0x0000000423221825 */ /* 0x000fe200078e001a */
[----:B------:R0:W-:Y:S04]  /*3360*/  STS [R32+0xfc], R117 ;  /* 0x0000fc7520007388 */ /* 0x0001e80000000800 */
[----:B------:R1:W-:Y:S04]  /*3370*/  STS [R32+0x100], R105 ;  /* 0x0001006920007388 */ /* 0x0003e80000000800 */
[----:B------:R1:W2:Y:S01]  /*3380*/  @P1 LDG.E.CONSTANT R44, desc[UR8][R34.64] ;  /* 0x00000008222c1981 */ /* 0x0002a2000c1e9900 */
[----:B0-----:R-:W-:Y:S01]  /*3390*/  MOV R117, RZ ;  /* 0x000000ff00757202 */ /* 0x001fe20000000f00 */
[----:B-1----:R-:W-:-:S02]  /*33a0*/  IMAD.MOV.U32 R105, RZ, RZ, RZ ;  /* 0x000000ffff697224 */ /* 0x002fc400078e00ff */
[----:B------:R-:W-:-:S05]  /*33b0*/  @P5 IMAD.WIDE.U32 R34, R125, 0x4, R26 ;  /* 0x000000047d225825 */ /* 0x000fca00078e001a */
[----:B------:R0:W2:Y:S01]  /*33c0*/  @P5 LDG.E.CONSTANT R117, desc[UR8][R34.64] ;  /* 0x0000000822755981 */ /* 0x0000a2000c1e9900 */
[----:B------:R-:W-:Y:S02]  /*33d0*/  ISETP.NE.AND P5, PT, R33, RZ, PT ;  /* 0x000000ff2100720c */ /* 0x000fe40003fa5270 */
[----:B------:R-:W-:Y:S02]  /*33e0*/  LOP3.LUT P6, RZ, R0, 0x200, RZ, 0xc0, !PT ;  /* 0x0000020000ff7812 */ /* 0x000fe400078cc0ff */
[----:B------:R-:W-:Y:S01]  /*33f0*/  @P2 IADD3 R119, PT, PT, R119, 0x5, RZ ;  /* 0x0000000577772810 */ /* 0x000fe20007ffe0ff */
[----:B------:R1:W-:Y:S04]  /*3400*/  STS [R32+0xf4], R113 ;  /* 0x0000f47120007388 */ /* 0x0003e80000000800 */
[----:B------:R-:W-:Y:S01]  /*3410*/  @P2 IMAD.WIDE.U32 R30, R119, 0x4, R26 ;  /* 0x00000004771e2825 */ /* 0x000fe200078e001a */
[----:B-1----:R-:W-:-:S03]  /*3420*/  MOV R113, RZ ;  /* 0x000000ff00717202 */ /* 0x002fc60000000f00 */
[----:B0-----:R-:W-:-:S03]  /*3430*/  IMAD.MOV.U32 R35, RZ, RZ, RZ ;  /* 0x000000ffff237224 */ /* 0x001fc600078e00ff */
[----:B------:R0:W2:Y:S01]  /*3440*/  @P2 LDG.E.CONSTANT R113, desc[UR8][R30.64] ;  /* 0x000000081e712981 */ /* 0x0000a2000c1e9900 */
[----:B------:R-:W-:Y:S02]  /*3450*/  MOV R33, RZ ;  /* 0x000000ff00217202 */ /* 0x000fe40000000f00 */
[----:B------:R-:W-:Y:S01]  /*3460*/  MOV R119, RZ ;  /* 0x000000ff00777202 */ /* 0x000fe20000000f00 */
[--C-:B0-----:R-:W-:Y:S01]  /*3470*/  @P6 IMAD.WIDE.U32 R30, R42, 0x4, R26.reuse ;  /* 0x000000042a1e6825 */ /* 0x101fe200078e001a */
[----:B------:R-:W-:Y:S04]  /*3480*/  STS [R32+0x10c], R43 ;  /* 0x00010c2b20007388 */ /* 0x000fe80000000800 */
[----:B------:R-:W2:Y:S04]  /*3490*/  @P6 LDG.E.CONSTANT R119, desc[UR8][R30.64] ;  /* 0x000000081e776981 */ /* 0x000ea8000c1e9900 */
[----:B-----5:R0:W-:Y:S02]  /*34a0*/  STS [R32+0xd8], R36 ;  /* 0x0000d82420007388 */ /* 0x0201e40000000800 */
[C---:B0-----:R-:W-:Y:S01]  /*34b0*/  @P4 IMAD.WIDE.U32 R36, R123.reuse, 0x4, R26 ;  /* 0x000000047b244825 */ /* 0x041fe200078e001a */
[----:B------:R-:W-:-:S04]  /*34c0*/  @P3 IADD3 R123, PT, PT, R123, 0x5, RZ ;  /* 0x000000057b7b3810 */ /* 0x000fc80007ffe0ff */
[----:B------:R-:W5:Y:S01]  /*34d0*/  @P4 LDG.E.CONSTANT R105, desc[UR8][R36.64] ;  /* 0x0000000824694981 */ /* 0x000f62000c1e9900 */
[----:B------:R-:W-:-:S05]  /*34e0*/  @P3 IMAD.WIDE.U32 R28, R123, 0x4, R26 ;  /* 0x000000047b1c3825 */ /* 0x000fca00078e001a */
[----:B------:R0:W5:Y:S02]  /*34f0*/  @P3 LDG.E.CONSTANT R115, desc[UR8][R28.64] ;  /* 0x000000081c733981 */ /* 0x000164000c1e9900 */
[----:B0-----:R-:W0:Y:S01]  /*3500*/  S2R R28, SR_CTAID.Z ;  /* 0x00000000001c7919 */ /* 0x001e220000002700 */
[----:B------:R-:W-:Y:S01]  /*3510*/  ISETP.NE.AND P4, PT, R41, RZ, PT ;  /* 0x000000ff2900720c */ /* 0x000fe20003f85270 */
[----:B---3--:R1:W-:Y:S02]  /*3520*/  STS [R32+0xf0], R73 ;  /* 0x0000f04920007388 */ /* 0x0083e40000000800 */
[----:B-1----:R-:W1:Y:S10]  /*3530*/  LDC.64 R72, c[0x0][0x388] ;  /* 0x0000e200ff487b82 */ /* 0x002e740000000a00 */
[----:B------:R-:W-:Y:S01]  /*3540*/  @P4 VIADD R125, R125, 0x5 ;  /* 0x000000057d7d4836 */ /* 0x000fe20000000000 */
[----:B0-----:R-:W-:-:S05]  /*3550*/  LEA R25, R28, R25, 0x1 ;  /* 0x000000191c197211 */ /* 0x001fca00078e08ff */
[----:B------:R-:W-:-:S05]  /*3560*/  IMAD R25, R25, 0x4, R40 ;  /* 0x0000000419197824 */ /* 0x000fca00078e0228 */
[----:B------:R-:W-:Y:S02]  /*3570*/  LEA R38, R25, R38, 0x3 ;  /* 0x0000002619267211 */ /* 0x000fe400078e18ff */
[----:B------:R-:W-:Y:S02]  /*3580*/  @P5 IADD3 R25, PT, PT, R42, 0x5, RZ ;  /* 0x000000052a195810 */ /* 0x000fe40007ffe0ff */
[----:B------:R-:W-:Y:S01]  /*3590*/  LEA R38, R39, R38, 0x2 ;  /* 0x0000002627267211 */ /* 0x000fe200078e10ff */
[----:B------:R-:W-:-:S04]  /*35a0*/  @P4 IMAD.WIDE.U32 R36, R125, 0x4, R26 ;  /* 0x000000047d244825 */ /* 0x000fc800078e001a */
[----:B------:R-:W-:Y:S01]  /*35b0*/  @P5 IMAD.WIDE.U32 R26, R25, 0x4, R26 ;  /* 0x00000004191a5825 */ /* 0x000fe200078e001a */
[----:B------:R-:W3:Y:S03]  /*35c0*/  @P4 LDG.E.CONSTANT R33, desc[UR8][R36.64] ;  /* 0x0000000824214981 */ /* 0x000ee6000c1e9900 */
[----:B------:R-:W-:Y:S01]  /*35d0*/  IMAD R25, R38, 0x24, RZ ;  /* 0x0000002426197824 */ /* 0x000fe200078e02ff */
[----:B------:R-:W3:Y:S03]  /*35e0*/  @P5 LDG.E.CONSTANT R35, desc[UR8][R26.64] ;  /* 0x000000081a235981 */ /* 0x000ee6000c1e9900 */
[----:B-1----:R-:W-:-:S05]  /*35f0*/  IMAD.WIDE.U32 R72, R25, 0x4, R72 ;  /* 0x0000000419487825 */ /* 0x002fca00078e0048 */
[----:B------:R-:W3:Y:S04]  /*3600*/  LDG.E.CONSTANT R40, desc[UR8][R72.64] ;  /* 0x0000000848287981 */ /* 0x000ee8000c1e9900 */
[----:B------:R-:W3:Y:S04]  /*3610*/  LDG.E.CONSTANT R41, desc[UR8][R72.64+0x4] ;  /* 0x0000040848297981 */ /* 0x000ee8000c1e9900 */
[----:B------:R-:W3:Y:S04]  /*3620*/  LDG.E.CONSTANT R42, desc[UR8][R72.64+0x8] ;  /* 0x00000808482a7981 */ /* 0x000ee8000c1e9900 */
[----:B------:R-:W3:Y:S04]  /*3630*/  LDG.E.CONSTANT R43, desc[UR8][R72.64+0xc] ;  /* 0x00000c08482b7981 */ /* 0x000ee8000c1e9900 */
[----:B------:R-:W3:Y:S04]  /*3640*/  LDG.E.CONSTANT R36, desc[UR8][R72.64+0x10] ;  /* 0x0000100848247981 */ /* 0x000ee8000c1e9900 */
[----:B------:R-:W3:Y:S04]  /*3650*/  LDG.E.CONSTANT R37, desc[UR8][R72.64+0x14] ;  /* 0x0000140848257981 */ /* 0x000ee8000c1e9900 */
[----:B------:R-:W3:Y:S04]  /*3660*/  LDG.E.CONSTANT R38, desc[UR8][R72.64+0x18] ;  /* 0x0000180848267981 */ /* 0x000ee8000c1e9900 */
[----:B------:R-:W3:Y:S01]  /*3670*/  LDG.E.CONSTANT R39, desc[UR8][R72.64+0x1c] ;  /* 0x00001c0848277981 */ /* 0x000ee2000c1e9900 */
[----:B------:R-:W-:Y:S01]  /*3680*/  UIADD3 UR4, UPT, UPT, UR4, 0x2d00, URZ ;  /* 0x00002d0004047890 */ /* 0x000fe2000fffe0ff */
[----:B------:R-:W-:-:S02]  /*3690*/  IMAD R24, R24, 0x24, RZ ;  /* 0x0000002418187824 */ /* 0x000fc400078e02ff */
[----:B------:R0:W-:Y:S01]  /*36a0*/  STS [R32+0x130], R89 ;  /* 0x0001305920007388 */ /* 0x0001e20000000800 */
[----:B------:R-:W-:-:S03]  /*36b0*/  ULEA UR4, UR5, UR4, 0x18 ;  /* 0x0000000405047291 */ /* 0x000fc6000f8ec0ff */
[----:B------:R-:W-:Y:S04]  /*36c0*/  STS [R32+0x44], R48 ;  /* 0x0000443020007388 */ /* 0x000fe80000000800 */
[----:B------:R-:W-:Y:S01]  /*36d0*/  STS [R32+0x5c], R50 ;  /* 0x00005c3220007388 */ /* 0x000fe20000000800 */
[----:B0-----:R-:W-:-:S03]  /*36e0*/  LEA R89, R24, UR4, 0x2 ;  /* 0x0000000418597c11 */ /* 0x001fc6000f8e10ff */
[----:B------:R-:W-:Y:S04]  /*36f0*/  STS [R32+0x68], R46 ;  /* 0x0000682e20007388 */ /* 0x000fe80000000800 */
[----:B------:R-:W-:Y:S04]  /*3700*/  STS [R32+0x110], R91 ;  /* 0x0001105b20007388 */ /* 0x000fe80000000800 */
[----:B------:R-:W-:Y:S04]  /*3710*/  STS [R32+0x114], R93 ;  /* 0x0001145d20007388 */ /* 0x000fe80000000800 */
[----:B------:R-:W-:Y:S04]  /*3720*/  STS [R32+0x118], R45 ;  /* 0x0001182d20007388 */ /* 0x000fe80000000800 */
[----:B------:R-:W-:Y:S04]  /*3730*/  STS [R32+0x124], R47 ;  /* 0x0001242f20007388 */ /* 0x000fe80000000800 */
[----:B----4-:R-:W-:Y:S04]  /*3740*/  STS [R32+0x108], R103 ;  /* 0x0001086720007388 */ /* 0x010fe80000000800 */
[----:B------:R-:W-:Y:S04]  /*3750*/  STS [R32+0x128], R49 ;  /* 0x0001283120007388 */ /* 0x000fe80000000800 */
[----:B------:R-:W-:Y:S04]  /*3760*/  STS [R32+0x12c], R51 ;  /* 0x00012c3320007388 */ /* 0x000fe80000000800 */
[----:B--2---:R0:W-:Y:S04]  /*3770*/  STS [R32+0x104], R44 ;  /* 0x0001042c20007388 */ /* 0x0041e80000000800 */
[----:B------:R-:W-:Y:S04]  /*3780*/  STS [R32+0x13c], R95 ;  /* 0x00013c5f20007388 */ /* 0x000fe80000000800 */
        /* <DEDUP_REMOVED lines=9> */
[----:B------:R-:W2:Y:S04]  /*3820*/  LDG.E.CONSTANT R24, desc[UR8][R72.64+0x20] ;  /* 0x0000200848187981 */ /* 0x000ea8000c1e9900 */
[----:B------:R-:W2:Y:S04]  /*3830*/  LDG.E.CONSTANT R25, desc[UR8][R72.64+0x24] ;  /* 0x0000240848197981 */ /* 0x000ea8000c1e9900 */
[----:B------:R-:W-:Y:S04]  /*3840*/  STS [R32+0x150], R119 ;  /* 0x0001507720007388 */ /* 0x000fe80000000800 */
[----:B------:R-:W2:Y:S04]  /*3850*/  LDG.E.CONSTANT R26, desc[UR8][R72.64+0x28] ;  /* 0x00002808481a7981 */ /* 0x000ea8000c1e9900 */
[----:B------:R-:W2:Y:S04]  /*3860*/  LDG.E.CONSTANT R27, desc[UR8][R72.64+0x2c] ;  /* 0x00002c08481b7981 */ /* 0x000ea8000c1e9900 */
[----:B------:R-:W4:Y:S04]  /*3870*/  LDG.E.CONSTANT R28, desc[UR8][R72.64+0x30] ;  /* 0x00003008481c7981 */ /* 0x000f28000c1e9900 */
[----:B------:R-:W4:Y:S04]  /*3880*/  LDG.E.CONSTANT R29, desc[UR8][R72.64+0x34] ;  /* 0x00003408481d7981 */ /* 0x000f28000c1e9900 */
[----:B------:R-:W4:Y:S04]  /*3890*/  LDG.E.CONSTANT R30, desc[UR8][R72.64+0x38] ;  /* 0x00003808481e7981 */ /* 0x000f28000c1e9900 */
[----:B------:R-:W4:Y:S04]  /*38a0*/  LDG.E.CONSTANT R31, desc[UR8][R72.64+0x3c] ;  /* 0x00003c08481f7981 */ /* 0x000f28000c1e9900 */
[----:B------:R-:W4:Y:S04]  /*38b0*/  LDG.E.CONSTANT R34, desc[UR8][R72.64+0x48] ;  /* 0x0000480848227981 */ /* 0x000f28000c1e9900 */
[----:B0-----:R-:W4:Y:S04]  /*38c0*/  LDG.E.CONSTANT R44, desc[UR8][R72.64+0x70] ;  /* 0x00007008482c7981 */ /* 0x001f28000c1e9900 */
[----:B------:R-:W4:Y:S04]  /*38d0*/  LDG.E.CONSTANT R45, desc[UR8][R72.64+0x74] ;  /* 0x00007408482d7981 */ /* 0x000f28000c1e9900 */
[----:B------:R-:W4:Y:S04]  /*38e0*/  LDG.E.CONSTANT R46, desc[UR8][R72.64+0x78] ;  /* 0x00007808482e7981 */ /* 0x000f28000c1e9900 */
[----:B------:R-:W4:Y:S04]  /*38f0*/  LDG.E.CONSTANT R47, desc[UR8][R72.64+0x7c] ;  /* 0x00007c08482f7981 */ /* 0x000f28000c1e9900 */
[----:B------:R-:W4:Y:S04]  /*3900*/  LDG.E.CONSTANT R48, desc[UR8][R72.64+0x80] ;  /* 0x0000800848307981 */ /* 0x000f28000c1e9900 */
[----:B------:R-:W4:Y:S04]  /*3910*/  LDG.E.CONSTANT R49, desc[UR8][R72.64+0x84] ;  /* 0x0000840848317981 */ /* 0x000f28000c1e9900 */
[----:B------:R-:W4:Y:S04]  /*3920*/  LDG.E.CONSTANT R50, desc[UR8][R72.64+0x88] ;  /* 0x0000880848327981 */ /* 0x000f28000c1e9900 */
[----:B------:R-:W4:Y:S04]  /*3930*/  LDG.E.CONSTANT R51, desc[UR8][R72.64+0x8c] ;  /* 0x00008c0848337981 */ /* 0x000f28000c1e9900 */
[----:B-----5:R-:W-:Y:S04]  /*3940*/  STS [R32+0x120], R105 ;  /* 0x0001206920007388 */ /* 0x020fe80000000800 */
[----:B------:R-:W-:Y:S04]  /*3950*/  STS [R32+0x134], R115 ;  /* 0x0001347320007388 */ /* 0x000fe80000000800 */
[----:B---3--:R0:W-:Y:S04]  /*3960*/  STS [R32+0x14c], R33 ;  /* 0x00014c2120007388 */ /* 0x0081e80000000800 */
[----:B------:R1:W-:Y:S04]  /*3970*/  STS [R32+0x164], R35 ;  /* 0x0001642320007388 */ /* 0x0003e80000000800 */
[----:B0-----:R-:W3:Y:S04]  /*3980*/  LDG.E.CONSTANT R33, desc[UR8][R72.64+0x44] ;  /* 0x0000440848217981 */ /* 0x001ee8000c1e9900 */
[----:B-1----:R-:W3:Y:S04]  /*3990*/  LDG.E.CONSTANT R32, desc[UR8][R72.64+0x40] ;  /* 0x0000400848207981 */ /* 0x002ee8000c1e9900 */
[----:B------:R-:W3:Y:S04]  /*39a0*/  LDG.E.CONSTANT R35, desc[UR8][R72.64+0x4c] ;  /* 0x00004c0848237981 */ /* 0x000ee8000c1e9900 */
[----:B------:R0:W-:Y:S04]  /*39b0*/  STS.128 [R89], R40 ;  /* 0x0000002859007388 */ /* 0x0001e80000000c00 */
[----:B------:R1:W-:Y:S04]  /*39c0*/  STS.128 [R89+0x10], R36 ;  /* 0x0000102459007388 */ /* 0x0003e80000000c00 */
[----:B0-----:R-:W5:Y:S04]  /*39d0*/  LDG.E.CONSTANT R40, desc[UR8][R72.64+0x60] ;  /* 0x0000600848287981 */ /* 0x001f68000c1e9900 */
[----:B------:R-:W5:Y:S04]  /*39e0*/  LDG.E.CONSTANT R41, desc[UR8][R72.64+0x64] ;  /* 0x0000640848297981 */ /* 0x000f68000c1e9900 */
[----:B------:R-:W5:Y:S04]  /*39f0*/  LDG.E.CONSTANT R42, desc[UR8][R72.64+0x68] ;  /* 0x00006808482a7981 */ /* 0x000f68000c1e9900 */
[----:B-1----:R-:W5:Y:S04]  /*3a00*/  LDG.E.CONSTANT R36, desc[UR8][R72.64+0x50] ;  /* 0x0000500848247981 */ /* 0x002f68000c1e9900 */
[----:B------:R-:W5:Y:S04]  /*3a10*/  LDG.E.CONSTANT R37, desc[UR8][R72.64+0x54] ;  /* 0x0000540848257981 */ /* 0x000f68000c1e9900 */
[----:B------:R-:W5:Y:S04]  /*3a20*/  LDG.E.CONSTANT R38, desc[UR8][R72.64+0x58] ;  /* 0x0000580848267981 */ /* 0x000f68000c1e9900 */
[----:B------:R-:W5:Y:S04]  /*3a30*/  LDG.E.CONSTANT R39, desc[UR8][R72.64+0x5c] ;  /* 0x00005c0848277981 */ /* 0x000f68000c1e9900 */
[----:B------:R-:W5:Y:S01]  /*3a40*/  LDG.E.CONSTANT R43, desc[UR8][R72.64+0x6c] ;  /* 0x00006c08482b7981 */ /* 0x000f62000c1e9900 */
[----:B------:R-:W-:-:S03]  /*3a50*/  UPLOP3.LUT UP1, UPT, UPT, UPT, UP0, 0x80, 0x8 ;  /* 0x000000000008789c */ /* 0x000fc60003f2f000 */
[----:B--2---:R0:W-:Y:S04]  /*3a60*/  STS.128 [R89+0x20], R24 ;  /* 0x0000201859007388 */ /* 0x0041e80000000c00 */
[----:B----4-:R0:W-:Y:S04]  /*3a70*/  STS.128 [R89+0x30], R28 ;  /* 0x0000301c59007388 */ /* 0x0101e80000000c00 */
[----:B------:R0:W-:Y:S04]  /*3a80*/  STS.128 [R89+0x70], R44 ;  /* 0x0000702c59007388 */ /* 0x0001e80000000c00 */
[----:B------:R0:W-:Y:S04]  /*3a90*/  STS.128 [R89+0x80], R48 ;  /* 0x0000803059007388 */ /* 0x0001e80000000c00 */
[----:B---3--:R0:W-:Y:S04]  /*3aa0*/  STS.128 [R89+0x40], R32 ;  /* 0x0000402059007388 */ /* 0x0081e80000000c00 */
[----:B-----5:R0:W-:Y:S04]  /*3ab0*/  STS.128 [R89+0x50], R36 ;  /* 0x0000502459007388 */ /* 0x0201e80000000c00 */
[----:B------:R0:W-:Y:S01]  /*3ac0*/  STS.128 [R89+0x60], R40 ;  /* 0x0000602859007388 */ /* 0x0001e20000000c00 */
[----:B------:R-:W-:Y:S06]  /*3ad0*/  BAR.SYNC.DEFER_BLOCKING 0x0 ;  /* 0x0000000000007b1d */ /* 0x000fec0000010000 */
.L_x_22:
[----:B0-----:R-:W0:Y:S01]  /*3ae0*/  S2R R29, SR_CgaCtaId ;  /* 0x00000000001d7919 */ /* 0x001e220000008800 */
[----:B------:R-:W-:Y:S01]  /*3af0*/  MOV R24, 0x400 ;  /* 0x0000040000187802 */ /* 0x000fe20000000f00 */
[----:B------:R-:W-:Y:S01]  /*3b00*/  UMOV UR4, 0x5a0 ;  /* 0x000005a000047882 */ /* 0x000fe20000000000 */
[----:B------:R-:W1:Y:S02]  /*3b10*/  S2R R27, SR_TID.Y ;  /* 0x00000000001b7919 */ /* 0x000e640000002200 */
[----:B------:R-:W-:Y:S01]  /*3b20*/  IADD3 R26, PT, PT, R24, 0x2d00, RZ ;  /* 0x00002d00181a7810 */ /* 0x000fe20007ffe0ff */
[----:B------:R-:W1:Y:S01]  /*3b30*/  S2R R28, SR_TID.X ;  /* 0x00000000001c7919 */ /* 0x000e620000002100 */
[----:B------:R-:W2:Y:S02]  /*3b40*/  S2R R25, SR_TID.Z ;  /* 0x0000000000197919 */ /* 0x000ea40000002300 */
[C---:B0-----:R-:W-:Y:S02]  /*3b50*/  LEA R26, R29.reuse, R26, 0x18 ;  /* 0x0000001a1d1a7211 */ /* 0x041fe400078ec0ff */
[----:B------:R-:W-:Y:S01]  /*3b60*/  LEA R24, R29, R24, 0x18 ;  /* 0x000000181d187211 */ /* 0x000fe200078ec0ff */
[----:B-1----:R-:W-:-:S02]  /*3b70*/  IMAD R27, R27, 0x2a, R28 ;  /* 0x0000002a1b1b7824 */ /* 0x002fc400078e021c */
[----:B--2---:R-:W-:-:S03]  /*3b80*/  IMAD R25, R25, 0x480, R26 ;  /* 0x0000048019197824 */ /* 0x004fc600078e021a */
[----:B------:R-:W-:Y:S01]  /*3b90*/  LEA R27, R27, R24, 0x2 ;  /* 0x000000181b1b7211 */ /* 0x000fe200078e10ff */
[----:B------:R-:W-:-:S04]  /*3ba0*/  IMAD R24, R88, 0x90, R25 ;  /* 0x0000009058187824 */ /* 0x000fc800078e0219 */
[----:B------:R-:W-:Y:S01]  /*3bb0*/  IMAD R25, R88, 0xb40, R27 ;  /* 0x00000b4058197824 */ /* 0x000fe200078e021b */
[----:B------:R-:W-:-:S07]  /*3bc0*/  IADD3 R24, PT, PT, R24, 0x900, RZ ;  /* 0x0000090018187810 */ /* 0x000fce0007ffe0ff */
.L_x_21:
[----:B------:R-:W-:Y:S04]  /*3bd0*/  LDS R40, [R24+-0x900] ;  /* 0xfff7000018287984 */ /* 0x000fe80000000800 */
[----:B------:R-:W0:Y:S04]  /*3be0*/  LDS R37, [R25+UR4+-0x540] ;  /* 0xfffac00419257984 */ /* 0x000e280008000800 */
[----:B------:R-:W1:Y:S04]  /*3bf0*/  LDS R35, [R25+UR4+-0x570] ;  /* 0xfffa900419237984 */ /* 0x000e680008000800 */
[----:B------:R-:W2:Y:S04]  /*3c00*/  LDS R38, [R25+UR4+-0x528] ;  /* 0xfffad80419267984 */ /* 0x000ea80008000800 */
[----:B------:R-:W3:Y:S04]  /*3c10*/  LDS R33, [R25+UR4+-0x5a0] ;  /* 0xfffa600419217984 */ /* 0x000ee80008000800 */
[----:B------:R-:W4:Y:S04]  /*3c20*/  LDS R34, [R25+UR4+-0x588] ;  /* 0xfffa780419227984 */ /* 0x000f280008000800 */
[----:B------:R-:W5:Y:S04]  /*3c30*/  LDS R36, [R25+UR4+-0x558] ;  /* 0xfffaa80419247984 */ /* 0x000f680008000800 */
[----:B------:R-:W5:Y:S04]  /*3c40*/  LDS R39, [R25+UR4+-0x510] ;  /* 0xfffaf00419277984 */ /* 0x000f680008000800 */
[----:B------:R-:W5:Y:S04]  /*3c50*/  LDS R42, [R24] ;  /* 0x00000000182a7984 */ /* 0x000f680000000800 */
[----:B------:R-:W5:Y:S04]  /*3c60*/  LDS R44, [R24+-0x6c0] ;  /* 0xfff94000182c7984 */ /* 0x000f680000000800 */
[----:B------:R-:W5:Y:S01]  /*3c70*/  LDS R45, [R24+0x240] ;  /* 0x00024000182d7984 */ /* 0x000f620000000800 */
[----:B0-----:R-:W-:-:S03]  /*3c80*/  FFMA R48, R37, R40, R67 ;  /* 0x0000002825307223 */ /* 0x001fc60000000043 */
[----:B------:R-:W-:Y:S01]  /*3c90*/  LDS R41, [R24+-0x8fc] ;  /* 0xfff7040018297984 */ /* 0x000fe20000000800 */
[----:B-1----:R-:W-:-:S03]  /*3ca0*/  FFMA R46, R35, R40, R69 ;  /* 0x00000028232e7223 */ /* 0x002fc60000000045 */
[----:B------:R-:W0:Y:S01]  /*3cb0*/  LDS R32, [R25+UR4+-0x584] ;  /* 0xfffa7c0419207984 */ /* 0x000e220008000800 */
[----:B--2---:R-:W-:-:S03]  /*3cc0*/  FFMA R67, R38, R40, R66 ;  /* 0x0000002826437223 */ /* 0x004fc60000000042 */
[----:B------:R-:W1:Y:S01]  /*3cd0*/  LDS R30, [R25+UR4+-0x554] ;  /* 0xfffaac04191e7984 */ /* 0x000e620008000800 */
[----:B---3--:R-:W-:-:S03]  /*3ce0*/  FFMA R71, R33, R40, R71 ;  /* 0x0000002821477223 */ /* 0x008fc60000000047 */
[----:B------:R-:W-:Y:S01]  /*3cf0*/  LDS R27, [R25+UR4+-0x50c] ;  /* 0xfffaf404191b7984 */ /* 0x000fe20008000800 */
[----:B----4-:R-:W-:-:S03]  /*3d00*/  FFMA R49, R34, R40, R70 ;  /* 0x0000002822317223 */ /* 0x010fc60000000046 */
[----:B------:R-:W2:Y:S01]  /*3d10*/  LDS R43, [R24+0x4] ;  /* 0x00000400182b7984 */ /* 0x000ea20000000800 */
[----:B-----5:R-:W-:-:S03]  /*3d20*/  FFMA R69, R36, R40, R68 ;  /* 0x0000002824457223 */ /* 0x020fc60000000044 */
[----:B------:R-:W3:Y:S01]  /*3d30*/  LDS R47, [R24+0x244] ;  /* 0x00024400182f7984 */ /* 0x000ee20000000800 */
[----:B------:R-:W-:-:S03]  /*3d40*/  FFMA R66, R39, R40, R65 ;  /* 0x0000002827427223 */ /* 0x000fc60000000041 */
[----:B------:R-:W4:Y:S01]  /*3d50*/  LDS R26, [R25+UR4+-0x59c] ;  /* 0xfffa6404191a7984 */ /* 0x000f220008000800 */
[-C--:B------:R-:W-:Y:S01]  /*3d60*/  FFMA R40, R35, R42.reuse, R55 ;  /* 0x0000002a23287223 */ /* 0x080fe20000000037 */
[-C--:B------:R-:W-:Y:S01]  /*3d70*/  FFMA R50, R37, R42.reuse, R53 ;  /* 0x0000002a25327223 */ /* 0x080fe20000000035 */
[-C--:B------:R-:W-:Y:S01]  /*3d80*/  FFMA R57, R33, R42.reuse, R57 ;  /* 0x0000002a21397223 */ /* 0x080fe20000000039 */
[-C--:B------:R-:W-:Y:S01]  /*3d90*/  FFMA R51, R34, R42.reuse, R56 ;  /* 0x0000002a22337223 */ /* 0x080fe20000000038 */
[-C--:B------:R-:W-:Y:S01]  /*3da0*/  FFMA R55, R36, R42.reuse, R54 ;  /* 0x0000002a24377223 */ /* 0x080fe20000000036 */
[-C--:B------:R-:W-:Y:S01]  /*3db0*/  FFMA R53, R38, R42.reuse, R52 ;  /* 0x0000002a26357223 */ /* 0x080fe20000000034 */
[----:B------:R-:W-:Y:S01]  /*3dc0*/  FFMA R42, R39, R42, R23 ;  /* 0x0000002a272a7223 */ /* 0x000fe20000000017 */
[----:B------:R-:W5:Y:S01]  /*3dd0*/  LDS R31, [R25+UR4+-0x56c] ;  /* 0xfffa9404191f7984 */ /* 0x000f620008000800 */
[-C--:B------:R-:W-:Y:S01]  /*3de0*/  FFMA R73, R36, R44.reuse, R61 ;  /* 0x0000002c24497223 */ /* 0x080fe2000000003d */
[-C--:B------:R-:W-:Y:S01]  /*3df0*/  FFMA R91, R38, R44.reuse, R59 ;  /* 0x0000002c265b7223 */ /* 0x080fe2000000003b */
[CC--:B------:R-:W-:Y:S01]  /*3e00*/  FFMA R65, R33.reuse, R44.reuse, R64 ;  /* 0x0000002c21417223 */ /* 0x0c0fe20000000040 */
[----:B------:R-:W5:Y:S01]  /*3e10*/  LDS R23, [R24+-0x6bc] ;  /* 0xfff9440018177984 */ /* 0x000f620000000800 */
[CC--:B------:R-:W-:Y:S01]  /*3e20*/  FFMA R63, R34.reuse, R44.reuse, R63 ;  /* 0x0000002c223f7223 */ /* 0x0c0fe2000000003f */
[-C--:B------:R-:W-:Y:S01]  /*3e30*/  FFMA R59, R33, R45.reuse, R22 ;  /* 0x0000002d213b7223 */ /* 0x080fe20000000016 */
[-C--:B------:R-:W-:Y:S01]  /*3e40*/  FFMA R61, R34, R45.reuse, R21 ;  /* 0x0000002d223d7223 */ /* 0x080fe20000000015 */
[----:B------:R-:W5:Y:S01]  /*3e50*/  LDS R29, [R25+UR4+-0x53c] ;  /* 0xfffac404191d7984 */ /* 0x000f620008000800 */
[CC--:B------:R-:W-:Y:S01]  /*3e60*/  FFMA R62, R35.reuse, R44.reuse, R62 ;  /* 0x0000002c233e7223 */ /* 0x0c0fe2000000003e */
[-C--:B------:R-:W-:Y:S01]  /*3e70*/  FFMA R34, R35, R45.reuse, R20 ;  /* 0x0000002d23227223 */ /* 0x080fe20000000014 */
[-C--:B------:R-:W-:Y:S01]  /*3e80*/  FFMA R89, R36, R45.reuse, R19 ;  /* 0x0000002d24597223 */ /* 0x080fe20000000013 */
[----:B------:R-:W5:Y:S01]  /*3e90*/  LDS R28, [R25+UR4+-0x524] ;  /* 0xfffadc04191c7984 */ /* 0x000f620008000800 */
[-C--:B------:R-:W-:Y:S01]  /*3ea0*/  FFMA R93, R38, R45.reuse, R17 ;  /* 0x0000002d265d7223 */ /* 0x080fe20000000011 */
[CC--:B------:R-:W-:Y:S01]  /*3eb0*/  FFMA R60, R37.reuse, R44.reuse, R60 ;  /* 0x0000002c253c7223 */ /* 0x0c0fe2000000003c */
[-C--:B------:R-:W-:Y:S01]  /*3ec0*/  FFMA R36, R37, R45.reuse, R18 ;  /* 0x0000002d25247223 */ /* 0x080fe20000000012 */
[----:B------:R-:W-:Y:S01]  /*3ed0*/  LDS R33, [R24+-0x8f8] ;  /* 0xfff7080018217984 */ /* 0x000fe20000000800 */
[C---:B------:R-:W-:Y:S01]  /*3ee0*/  FFMA R44, R39.reuse, R44, R58 ;  /* 0x0000002c272c7223 */ /* 0x040fe2000000003a */
[----:B------:R-:W-:Y:S01]  /*3ef0*/  FFMA R38, R39, R45, R16 ;  /* 0x0000002d27267223 */ /* 0x000fe20000000010 */
[-C--:B0-----:R-:W-:Y:S01]  /*3f00*/  FFMA R49, R32, R41.reuse, R49 ;  /* 0x0000002920317223 */ /* 0x081fe20000000031 */
[----:B------:R-:W0:Y:S01]  /*3f10*/  LDS R22, [R25+UR4+-0x580] ;  /* 0xfffa800419167984 */ /* 0x000e220008000800 */
[----:B-1----:R-:W-:Y:S01]  /*3f20*/  FFMA R69, R30, R41, R69 ;  /* 0x000000291e457223 */ /* 0x002fe20000000045 */
[-C--:B--2---:R-:W-:Y:S01]  /*3f30*/  FFMA R51, R32, R43.reuse, R51 ;  /* 0x0000002b20337223 */ /* 0x084fe20000000033 */
[----:B------:R-:W-:Y:S01]  /*3f40*/  FFMA R55, R30, R43, R55 ;  /* 0x0000002b1e377223 */ /* 0x000fe20000000037 */
[----:B------:R-:W1:Y:S01]  /*3f50*/  LDS R21, [R25+UR4+-0x568] ;  /* 0xfffa980419157984 */ /* 0x000e620008000800 */
[C---:B------:R-:W-:Y:S01]  /*3f60*/  FFMA R66, R27.reuse, R41, R66 ;  /* 0x000000291b427223 */ /* 0x040fe20000000042 */
[-C--:B---3--:R-:W-:Y:S01]  /*3f70*/  FFMA R61, R32, R47.reuse, R61 ;  /* 0x0000002f203d7223 */ /* 0x088fe2000000003d */
[----:B------:R-:W-:Y:S01]  /*3f80*/  FFMA R89, R30, R47, R89 ;  /* 0x0000002f1e597223 */ /* 0x000fe20000000059 */
[----:B------:R-:W2:Y:S01]  /*3f90*/  LDS R19, [R25+UR4+-0x538] ;  /* 0xfffac80419137984 */ /* 0x000ea20008000800 */
[C---:B------:R-:W-:Y:S01]  /*3fa0*/  FFMA R42, R27.reuse, R43, R42 ;  /* 0x0000002b1b2a7223 */ /* 0x040fe2000000002a */
[----:B------:R-:W-:Y:S01]  /*3fb0*/  FFMA R56, R27, R47, R38 ;  /* 0x0000002f1b387223 */ /* 0x000fe20000000026 */
[C---:B----4-:R-:W-:Y:S01]  /*3fc0*/  FFMA R71, R26.reuse, R41, R71 ;  /* 0x000000291a477223 */ /* 0x050fe20000000047 */
[----:B------:R-:W3:Y:S01]  /*3fd0*/  LDS R17, [R25+UR4+-0x508] ;  /* 0xfffaf80419117984 */ /* 0x000ee20008000800 */
[C---:B------:R-:W-:Y:S01]  /*3fe0*/  FFMA R57, R26.reuse, R43, R57 ;  /* 0x0000002b1a397223 */ /* 0x040fe20000000039 */
[----:B------:R-:W-:-:S02]  /*3ff0*/  FFMA R59, R26, R47, R59 ;  /* 0x0000002f1a3b7223 */ /* 0x000fc4000000003b */
[----:B------:R-:W4:Y:S04]  /*4000*/  LDS R35, [R24+0x8] ;  /* 0x0000080018237984 */ /* 0x000f280000000800 */
[----:B------:R-:W4:Y:S01]  /*4010*/  LDS R20, [R25+UR4+-0x550] ;  /* 0xfffab00419147984 */ /* 0x000f220008000800 */
[C---:B-----5:R-:W-:Y:S01]  /*4020*/  FFMA R46, R31.reuse, R41, R46 ;  /* 0x000000291f2e7223 */ /* 0x060fe2000000002e */
[----:B------:R-:W-:Y:S02]  /*4030*/  FFMA R40, R31, R43, R40 ;  /* 0x0000002b1f287223 */ /* 0x000fe40000000028 */
[----:B------:R-:W5:Y:S01]  /*4040*/  LDS R18, [R25+UR4+-0x520] ;  /* 0xfffae00419127984 */ /* 0x000f620008000800 */
[-C--:B------:R-:W-:Y:S01]  /*4050*/  FFMA R63, R32, R23.reuse, R63 ;  /* 0x00000017203f7223 */ /* 0x080fe2000000003f */
[-C--:B------:R-:W-:Y:S01]  /*4060*/  FFMA R73, R30, R23.reuse, R73 ;  /* 0x000000171e497223 */ /* 0x080fe20000000049 */
[-C--:B------:R-:W-:Y:S01]  /*4070*/  FFMA R54, R27, R23.reuse, R44 ;  /* 0x000000171b367223 */ /* 0x080fe2000000002c */
[----:B------:R-:W5:Y:S01]  /*4080*/  LDS R37, [R24+-0x6b8] ;  /* 0xfff9480018257984 */ /* 0x000f620000000800 */
[-C--:B------:R-:W-:Y:S01]  /*4090*/  FFMA R65, R26, R23.reuse, R65 ;  /* 0x000000171a417223 */ /* 0x080fe20000000041 */
[-C--:B------:R-:W-:Y:S01]  /*40a0*/  FFMA R62, R31, R23.reuse, R62 ;  /* 0x000000171f3e7223 */ /* 0x080fe2000000003e */
[-C--:B------:R-:W-:Y:S01]  /*40b0*/  FFMA R60, R29, R23.reuse, R60 ;  /* 0x000000171d3c7223 */ /* 0x080fe2000000003c */
[----:B------:R-:W5:Y:S01]  /*40c0*/  LDS R16, [R25+UR4+-0x598] ;  /* 0xfffa680419107984 */ /* 0x000f620008000800 */
[C---:B------:R-:W-:Y:S01]  /*40d0*/  FFMA R91, R28.reuse, R23, R91 ;  /* 0x000000171c5b7223 */ /* 0x040fe2000000005b */
[----:B------:R-:W-:Y:S01]  /*40e0*/  FFMA R44, R31, R47, R34 ;  /* 0x0000002f1f2c7223 */ /* 0x000fe20000000022 */
[C---:B------:R-:W-:Y:S01]  /*40f0*/  FFMA R48, R29.reuse, R41, R48 ;  /* 0x000000291d307223 */ /* 0x040fe20000000030 */
[----:B------:R-:W5:Y:S01]  /*4100*/  LDS R39, [R24+0x248] ;  /* 0x0002480018277984 */ /* 0x000f620000000800 */
[C---:B------:R-:W-:Y:S01]  /*4110*/  FFMA R50, R29.reuse, R43, R50 ;  /* 0x0000002b1d327223 */ /* 0x040fe20000000032 */
[----:B------:R-:W-:Y:S01]  /*4120*/  FFMA R52, R29, R47, R36 ;  /* 0x0000002f1d347223 */ /* 0x000fe20000000024 */
[C---:B------:R-:W-:Y:S01]  /*4130*/  FFMA R67, R28.reuse, R41, R67 ;  /* 0x000000291c437223 */ /* 0x040fe20000000043 */
[----:B------:R-:W-:Y:S01]  /*4140*/  LDS R32, [R24+-0x8dc] ;  /* 0xfff7240018207984 */ /* 0x000fe20000000800 */
[C---:B------:R-:W-:Y:S01]  /*4150*/  FFMA R53, R28.reuse, R43, R53 ;  /* 0x0000002b1c357223 */ /* 0x040fe20000000035 */
[----:B------:R-:W-:Y:S01]  /*4160*/  FFMA R93, R28, R47, R93 ;  /* 0x0000002f1c5d7223 */ /* 0x000fe2000000005d */
[-C--:B0-----:R-:W-:Y:S01]  /*4170*/  FFMA R64, R22, R33.reuse, R49 ;  /* 0x0000002116407223 */ /* 0x081fe20000000031 */
[----:B------:R-:W0:Y:S01]  /*4180*/  LDS R30, [R25+UR4+-0x2a0] ;  /* 0xfffd6004191e7984 */ /* 0x000e220008000800 */
[----:B-1----:R-:W-:-:S03]  /*4190*/  FFMA R41, R21, R33, R46 ;  /* 0x0000002115297223 */ /* 0x002fc6000000002e */
[----:B------:R-:W1:Y:S01]  /*41a0*/  LDS R23, [R25+UR4+-0x2d0] ;  /* 0xfffd300419177984 */ /* 0x000e620008000800 */
[----:B--2---:R-:W-:-:S03]  /*41b0*/  FFMA R45, R19, R33, R48 ;  /* 0x00000021132d7223 */ /* 0x004fc60000000030 */
[----:B------:R-:W2:Y:S01]  /*41c0*/  LDS R34, [R24+0x24] ;  /* 0x0000240018227984 */ /* 0x000ea20000000800 */
[----:B---3--:R-:W-:-:S03]  /*41d0*/  FFMA R49, R17, R33, R66 ;  /* 0x0000002111317223 */ /* 0x008fc60000000042 */
[----:B------:R-:W3:Y:S01]  /*41e0*/  LDS R29, [R25+UR4+-0x288] ;  /* 0xfffd7804191d7984 */ /* 0x000ee20008000800 */
[-C--:B----4-:R-:W-:Y:S01]  /*41f0*/  FFMA R43, R21, R35.reuse, R40 ;  /* 0x00000023152b7223 */ /* 0x090fe20000000028 */
[-C--:B------:R-:W-:Y:S01]  /*4200*/  FFMA R47, R19, R35.reuse, R50 ;  /* 0x00000023132f7223 */ /* 0x080fe20000000032 */
[-C--:B------:R-:W-:Y:S01]  /*4210*/  FFMA R48, R22, R35.reuse, R51 ;  /* 0x0000002316307223 */ /* 0x080fe20000000033 */
[----:B------:R-:W4:Y:S01]  /*4220*/  LDS R28, [R25+UR4+-0x270] ;  /* 0xfffd9004191c7984 */ /* 0x000f220008000800 */
[C---:B------:R-:W-:Y:S01]  /*4230*/  FFMA R40, R20.reuse, R35, R55 ;  /* 0x0000002314287223 */ /* 0x040fe20000000037 */
[----:B------:R-:W-:Y:S01]  /*4240*/  FFMA R68, R20, R33, R69 ;  /* 0x0000002114447223 */ /* 0x000fe20000000045 */
[-C--:B------:R-:W-:Y:S01]  /*4250*/  FFMA R51, R17, R35.reuse, R42 ;  /* 0x0000002311337223 */ /* 0x080fe2000000002a */
[----:B------:R-:W4:Y:S01]  /*4260*/  LDS R31, [R25+UR4+-0x2b8] ;  /* 0xfffd4804191f7984 */ /* 0x000f220008000800 */
[C---:B-----5:R-:W-:Y:S01]  /*4270*/  FFMA R50, R18.reuse, R35, R53 ;  /* 0x0000002312327223 */ /* 0x060fe20000000035 */
[----:B------:R-:W-:-:S02]  /*4280*/  FFMA R70, R18, R33, R67 ;  /* 0x0000002112467223 */ /* 0x000fc40000000043 */
[----:B------:R-:W5:Y:S01]  /*4290*/  LDS R27, [R25+UR4+-0x258] ;  /* 0xfffda804191b7984 */ /* 0x000f620008000800 */
[-C--:B------:R-:W-:Y:S01]  /*42a0*/  FFMA R66, R22, R37.reuse, R63 ;  /* 0x0000002516427223 */ /* 0x080fe2000000003f */
[-C--:B------:R-:W-:Y:S01]  /*42b0*/  FFMA R53, R21, R37.reuse, R62 ;  /* 0x0000002515357223 */ /* 0x080fe2000000003e */
[----:B------:R-:W-:Y:S01]  /*42c0*/  FFMA R63, R17, R37, R54 ;  /* 0x00000025113f7223 */ /* 0x000fe20000000036 */
[----:B------:R-:W5:Y:S01]  /*42d0*/  LDS R26, [R25+UR4+-0x240] ;  /* 0xfffdc004191a7984 */ /* 0x000f620008000800 */
[C---:B------:R-:W-:Y:S01]  /*42e0*/  FFMA R58, R16.reuse, R33, R71 ;  /* 0x00000021103a7223 */ /* 0x040fe20000000047 */
[C---:B------:R-:W-:Y:S01]  /*42f0*/  FFMA R46, R16.reuse, R35, R57 ;  /* 0x00000023102e7223 */ /* 0x040fe20000000039 */
[C---:B------:R-:W-:Y:S01]  /*4300*/  FFMA R42, R16.reuse, R37, R65 ;  /* 0x00000025102a7223 */ /* 0x040fe20000000041 */
[----:B------:R-:W5:Y:S01]  /*4310*/  LDS R38, [R24+0x264] ;  /* 0x0002640018267984 */ /* 0x000f620000000800 */
[-C--:B------:R-:W-:Y:S01]  /*4320*/  FFMA R55, R21, R39.reuse, R44 ;  /* 0x0000002715377223 */ /* 0x080fe2000000002c */
[----:B------:R-:W-:Y:S01]  /*4330*/  FFMA R54, R16, R39, R59 ;  /* 0x0000002710367223 */ /* 0x000fe2000000003b */
[C---:B------:R-:W-:Y:S01]  /*4340*/  FFMA R62, R20.reuse, R37, R73 ;  /* 0x00000025143e7223 */ /* 0x040fe20000000049 */
[----:B------:R-:W5:Y:S01]  /*4350*/  LDS R36, [R24+-0x69c] ;  /* 0xfff9640018247984 */ /* 0x000f620000000800 */
[----:B------:R-:W-:Y:S01]  /*4360*/  FFMA R44, R20, R39, R89 ;  /* 0x00000027142c7223 */ /* 0x000fe20000000059 */
[C---:B------:R-:W-:Y:S01]  /*4370*/  FFMA R57, R19.reuse, R37, R60 ;  /* 0x0000002513397223 */ /* 0x040fe2000000003c */
[----:B------:R-:W-:Y:S01]  /*4380*/  FFMA R59, R19, R39, R52 ;  /* 0x00000027133b7223 */ /* 0x000fe20000000034 */
[----:B------:R-:W-:Y:S01]  /*4390*/  LDS R33, [R24+-0x8d8] ;  /* 0xfff7280018217984 */ /* 0x000fe20000000800 */
[C---:B------:R-:W-:Y:S01]  /*43a0*/  FFMA R72, R18.reuse, R37, R91 ;  /* 0x0000002512487223 */ /* 0x040fe2000000005b */
[-C--:B------:R-:W-:Y:S01]  /*43b0*/  FFMA R52, R18, R39.reuse, R93 ;  /* 0x0000002712347223 */ /* 0x080fe2000000005d */
[-C--:B------:R-:W-:Y:S01]  /*43c0*/  FFMA R60, R22, R39.reuse, R61 ;  /* 0x00000027163c7223 */ /* 0x080fe2000000003d */
[----:B------:R-:W5:Y:S01]  /*43d0*/  LDS R21, [R25+UR4+-0x29c] ;  /* 0xfffd640419157984 */ /* 0x000f620008000800 */
[----:B------:R-:W-:Y:S01]  /*43e0*/  FFMA R61, R17, R39, R56 ;  /* 0x00000027113d7223 */ /* 0x000fe20000000038 */
[CC--:B0-----:R-:W-:Y:S01]  /*43f0*/  FFMA R56, R30.reuse, R32.reuse, R41 ;  /* 0x000000201e387223 */ /* 0x0c1fe20000000029 */
[C---:B-1----:R-:W-:Y:S01]  /*4400*/  FFMA R65, R23.reuse, R32, R58 ;  /* 0x0000002017417223 */ /* 0x042fe2000000003a */
[----:B------:R-:W-:Y:S01]  /*4410*/  LDS R16, [R25+UR4+-0x2cc] ;  /* 0xfffd340419107984 */ /* 0x000fe20008000800 */
[-C--:B--2---:R-:W-:Y:S01]  /*4420*/  FFMA R41, R23, R34.reuse, R46 ;  /* 0x0000002217297223 */ /* 0x084fe2000000002e */
[----:B------:R-:W-:-:S02]  /*4430*/  FFMA R46, R30, R34, R43 ;  /* 0x000000221e2e7223 */ /* 0x000fc4000000002b */
[----:B------:R-:W0:Y:S01]  /*4440*/  LDS R35, [R24+0x28] ;  /* 0x0000280018237984 */ /* 0x000e220000000800 */
[C---:B---3--:R-:W-:Y:S01]  /*4450*/  FFMA R43, R29.reuse, R34, R40 ;  /* 0x000000221d2b7223 */ /* 0x048fe20000000028 */
[----:B------:R-:W-:Y:S02]  /*4460*/  FFMA R69, R29, R32, R68 ;  /* 0x000000201d457223 */ /* 0x000fe40000000044 */
[----:B------:R-:W1:Y:S01]  /*4470*/  LDS R20, [R25+UR4+-0x284] ;  /* 0xfffd7c0419147984 */ /* 0x000e620008000800 */
[C---:B----4-:R-:W-:Y:S01]  /*4480*/  FFMA R40, R28.reuse, R34, R47 ;  /* 0x000000221c287223 */ /* 0x050fe2000000002f */
[-C--:B------:R-:W-:Y:S02]  /*4490*/  FFMA R58, R28, R32.reuse, R45 ;  /* 0x000000201c3a7223 */ /* 0x080fe4000000002d */
[----:B------:R-:W2:Y:S01]  /*44a0*/  LDS R19, [R25+UR4+-0x26c] ;  /* 0xfffd940419137984 */ /* 0x000ea20008000800 */
[C---:B------:R-:W-:Y:S01]  /*44b0*/  FFMA R67, R31.reuse, R32, R64 ;  /* 0x000000201f437223 */ /* 0x040fe20000000040 */
[----:B------:R-:W-:-:S02]  /*44c0*/  FFMA R45, R31, R34, R48 ;  /* 0x000000221f2d7223 */ /* 0x000fc40000000030 */
[----:B------:R-:W3:Y:S01]  /*44d0*/  LDS R18, [R25+UR4+-0x254] ;  /* 0xfffdac0419127984 */ /* 0x000ee20008000800 */
[C---:B-----5:R-:W-:Y:S01]  /*44e0*/  FFMA R47, R27.reuse, R34, R50 ;  /* 0x000000221b2f7223 */ /* 0x060fe20000000032 */
[-C--:B------:R-:W-:Y:S02]  /*44f0*/  FFMA R71, R27, R32.reuse, R70 ;  /* 0x000000201b477223 */ /* 0x080fe40000000046 */
[----:B------:R-:W4:Y:S01]  /*4500*/  LDS R22, [R25+UR4+-0x2b4] ;  /* 0xfffd4c0419167984 */ /* 0x000f220008000800 */
[C---:B------:R-:W-:Y:S01]  /*4510*/  FFMA R64, R26.reuse, R32, R49 ;  /* 0x000000201a407223 */ /* 0x040fe20000000031 */
[----:B------:R-:W-:Y:S02]  /*4520*/  FFMA R48, R26, R34, R51 ;  /* 0x000000221a307223 */ /* 0x000fe40000000033 */
[----:B------:R-:W5:Y:S01]  /*4530*/  LDS R37, [R24+-0x698] ;  /* 0xfff9680018257984 */ /* 0x000f620000000800 */
[CC--:B------:R-:W-:Y:S01]  /*4540*/  FFMA R50, R30.reuse, R38.reuse, R55 ;  /* 0x000000261e327223 */ /* 0x0c0fe20000000037 */
[-C--:B------:R-:W-:Y:S01]  /*4550*/  FFMA R55, R29, R38.reuse, R44 ;  /* 0x000000261d377223 */ /* 0x080fe2000000002c */
[C---:B------:R-:W-:Y:S01]  /*4560*/  FFMA R51, R23.reuse, R38, R54 ;  /* 0x0000002617337223 */ /* 0x040fe20000000036 */
[----:B------:R-:W5:Y:S01]  /*4570*/  LDS R17, [R25+UR4+-0x23c] ;  /* 0xfffdc40419117984 */ /* 0x000f620008000800 */
[-C--:B------:R-:W-:Y:S01]  /*4580*/  FFMA R49, R23, R36.reuse, R42 ;  /* 0x0000002417317223 */ /* 0x080fe2000000002a */
[-C--:B------:R-:W-:Y:S01]  /*4590*/  FFMA R42, R30, R36.reuse, R53 ;  /* 0x000000241e2a7223 */ /* 0x080fe20000000035 */
[----:B------:R-:W-:Y:S01]  /*45a0*/  FFMA R89, R29, R36, R62 ;  /* 0x000000241d597223 */ /* 0x000fe2000000003e */
[----:B------:R-:W5:Y:S01]  /*45b0*/  LDS R39, [R24+0x268] ;  /* 0x0002680018277984 */ /* 0x000f620000000800 */
[C---:B------:R-:W-:Y:S01]  /*45c0*/  FFMA R44, R28.reuse, R38, R59 ;  /* 0x000000261c2c7223 */ /* 0x040fe2000000003b */
[CC--:B------:R-:W-:Y:S01]  /*45d0*/  FFMA R73, R31.reuse, R36.reuse, R66 ;  /* 0x000000241f497223 */ /* 0x0c0fe20000000042 */
[----:B------:R-:W-:Y:S01]  /*45e0*/  FFMA R62, R28, R36, R57 ;  /* 0x000000241c3e7223 */ /* 0x000fe20000000039 */
[-C--:B------:R-:W-:Y:S01]  /*45f0*/  FFMA R53, R31, R38.reuse, R60 ;  /* 0x000000261f357223 */ /* 0x080fe2000000003c */
[C---:B------:R-:W-:Y:S01]  /*4600*/  FFMA R59, R27.reuse, R38, R52 ;  /* 0x000000261b3b7223 */ /* 0x040fe20000000034 */
[----:B------:R-:W-:Y:S01]  /*4610*/  LDS R23, [R25+UR4+-0x2c8] ;  /* 0xfffd380419177984 */ /* 0x000fe20008000800 */
[-C--:B------:R-:W-:Y:S01]  /*4620*/  FFMA R57, R27, R36.reuse, R72 ;  /* 0x000000241b397223 */ /* 0x080fe20000000048 */
[C---:B------:R-:W-:Y:S01]  /*4630*/  FFMA R66, R26.reuse, R36, R63 ;  /* 0x000000241a427223 */ /* 0x040fe2000000003f */
[----:B------:R-:W-:Y:S01]  /*4640*/  FFMA R52, R26, R38, R61 ;  /* 0x000000261a347223 */ /* 0x000fe2000000003d */
[----:B------:R-:W5:Y:S01]  /*4650*/  LDS R32, [R24+-0x8d4] ;  /* 0xfff72c0018207984 */ /* 0x000f620000000800 */
[C---:B------:R-:W-:Y:S01]  /*4660*/  FFMA R61, R21.reuse, R33, R56 ;  /* 0x00000021153d7223 */ /* 0x040fe20000000038 */
[CC--:B0-----:R-:W-:Y:S01]  /*4670*/  FFMA R56, R16.reuse, R35.reuse, R41 ;  /* 0x0000002310387223 */ /* 0x0c1fe20000000029 */
[----:B------:R-:W-:Y:S01]  /*4680*/  FFMA R41, R21, R35, R46 ;  /* 0x0000002315297223 */ /* 0x000fe2000000002e */
[----:B------:R-:W0:Y:S01]  /*4690*/  LDS R31, [R25+UR4+-0x2b0] ;  /* 0xfffd5004191f7984 */ /* 0x000e220008000800 */
[----:B------:R-:W-:Y:S01]  /*46a0*/  FFMA R54, R16, R33, R65 ;  /* 0x0000002110367223 */ /* 0x000fe20000000041 */
[C---:B-1----:R-:W-:Y:S01]  /*46b0*/  FFMA R46, R20.reuse, R35, R43 ;  /* 0x00000023142e7223 */ /* 0x042fe2000000002b */
[----:B------:R-:W-:Y:S01]  /*46c0*/  FFMA R68, R20, R33, R69 ;  /* 0x0000002114447223 */ /* 0x000fe20000000045 */
[----:B------:R-:W1:Y:S01]  /*46d0*/  LDS R28, [R25+UR4+-0x268] ;  /* 0xfffd9804191c7984 */ /* 0x000e620008000800 */
[C---:B--2---:R-:W-:Y:S01]  /*46e0*/  FFMA R43, R19.reuse, R35, R40 ;  /* 0x00000023132b7223 */ /* 0x044fe20000000028 */
[----:B------:R-:W-:-:S02]  /*46f0*/  FFMA R63, R19, R33, R58 ;  /* 0x00000021133f7223 */ /* 0x000fc4000000003a */
[----:B------:R-:W2:Y:S01]  /*4700*/  LDS R30, [R25+UR4+-0x298] ;  /* 0xfffd6804191e7984 */ /* 0x000ea20008000800 */
[C---:B---3--:R-:W-:Y:S01]  /*4710*/  FFMA R40, R18.reuse, R35, R47 ;  /* 0x0000002312287223 */ /* 0x048fe2000000002f */
[----:B------:R-:W-:Y:S02]  /*4720*/  FFMA R70, R18, R33, R71 ;  /* 0x0000002112467223 */ /* 0x000fe40000000047 */
[----:B------:R-:W3:Y:S01]  /*4730*/  LDS R29, [R25+UR4+-0x280] ;  /* 0xfffd8004191d7984 */ /* 0x000ee20008000800 */
[C---:B----4-:R-:W-:Y:S01]  /*4740*/  FFMA R58, R22.reuse, R35, R45 ;  /* 0x00000023163a7223 */ /* 0x050fe2000000002d */
[----:B------:R-:W-:Y:S02]  /*4750*/  FFMA R60, R22, R33, R67 ;  /* 0x00000021163c7223 */ /* 0x000fe40000000043 */
[----:B------:R-:W4:Y:S01]  /*4760*/  LDS R27, [R25+UR4+-0x250] ;  /* 0xfffdb004191b7984 */ /* 0x000f220008000800 */
[-C--:B-----5:R-:W-:Y:S01]  /*4770*/  FFMA R47, R21, R37.reuse, R42 ;  /* 0x00000025152f7223 */ /* 0x0a0fe2000000002a */
[----:B------:R-:W-:-:S02]  /*4780*/  FFMA R67, R19, R37, R62 ;  /* 0x0000002513437223 */ /* 0x000fc4000000003e */
[----:B------:R-:W5:Y:S01]  /*4790*/  LDS R26, [R25+UR4+-0x238] ;  /* 0xfffdc804191a7984 */ /* 0x000f620008000800 */
[----:B------:R-:W-:Y:S01]  /*47a0*/  FFMA R90, R18, R37, R57 ;  /* 0x00000025125a7223 */ /* 0x000fe20000000039 */
[C---:B------:R-:W-:Y:S01]  /*47b0*/  FFMA R45, R17.reuse, R35, R48 ;  /* 0x00000023112d7223 */ /* 0x040fe20000000030 */
[C---:B------:R-:W-:Y:S01]  /*47c0*/  FFMA R48, R16.reuse, R37, R49 ;  /* 0x0000002510307223 */ /* 0x040fe20000000031 */
[----:B------:R-:W5:Y:S01]  /*47d0*/  LDS R34, [R24+0x2c] ;  /* 0x00002c0018227984 */ /* 0x000f620000000800 */
[----:B------:R-:W-:Y:S01]  /*47e0*/  FFMA R65, R17, R33, R64 ;  /* 0x0000002111417223 */ /* 0x000fe20000000040 */
[-C--:B------:R-:W-:Y:S01]  /*47f0*/  FFMA R42, R16, R39.reuse, R51 ;  /* 0x00000027102a7223 */ /* 0x080fe20000000033 */
[-C--:B------:R-:W-:Y:S01]  /*4800*/  FFMA R51, R19, R39.reuse, R44 ;  /* 0x0000002713337223 */ /* 0x080fe2000000002c */
[----:B------:R-:W5:Y:S01]  /*4810*/  LDS R36, [R24+-0x694] ;  /* 0xfff96c0018247984 */ /* 0x000f620000000800 */
[-C--:B------:R-:W-:Y:S01]  /*4820*/  FFMA R62, R22, R39.reuse, R53 ;  /* 0x00000027163e7223 */ /* 0x080fe20000000035 */
[-C--:B------:R-:W-:Y:S01]  /*4830*/  FFMA R49, R21, R39.reuse, R50 ;  /* 0x0000002715317223 */ /* 0x080fe20000000032 */
[----:B------:R-:W-:Y:S01]  /*4840*/  FFMA R44, R18, R39, R59 ;  /* 0x00000027122c7223 */ /* 0x000fe2000000003b */
[----:B------:R-:W5:Y:S01]  /*4850*/  LDS R38, [R24+0x26c] ;  /* 0x00026c0018267984 */ /* 0x000f620000000800 */
[-C--:B------:R-:W-:Y:S01]  /*4860*/  FFMA R64, R22, R37.reuse, R73 ;  /* 0x0000002516407223 */ /* 0x080fe20000000049 */
[CC--:B------:R-:W-:Y:S01]  /*4870*/  FFMA R72, R20.reuse, R37.reuse, R89 ;  /* 0x0000002514487223 */ /* 0x0c0fe20000000059 */
[C---:B------:R-:W-:Y:S01]  /*4880*/  FFMA R57, R17.reuse, R37, R66 ;  /* 0x0000002511397223 */ /* 0x040fe20000000042 */
[-C--:B------:R-:W-:Y:S01]  /*4890*/  FFMA R50, R20, R39.reuse, R55 ;  /* 0x0000002714327223 */ /* 0x080fe20000000037 */
[----:B------:R-:W-:Y:S01]  /*48a0*/  FFMA R53, R17, R39, R52 ;  /* 0x0000002711357223 */ /* 0x000fe20000000034 */
[----:B------:R-:W-:Y:S01]  /*48b0*/  LDS R16, [R25+UR4] ;  /* 0x0000000419107984 */ /* 0x000fe20008000800 */
[-C--:B------:R-:W-:Y:S01]  /*48c0*/  FFMA R55, R23, R32.reuse, R54 ;  /* 0x0000002017377223 */ /* 0x080fe20000000036 */
[----:B0-----:R-:W-:-:S02]  /*48d0*/  FFMA R69, R31, R32, R60 ;  /* 0x000000201f457223 */ /* 0x001fc4000000003c */
[----:B------:R-:W0:Y:S01]  /*48e0*/  LDS R33, [R24+-0x8b8] ;  /* 0xfff7480018217984 */ /* 0x000e220000000800 */
[----:B-1----:R-:W-:-:S03]  /*48f0*/  FFMA R54, R28, R32, R63 ;  /* 0x000000201c367223 */ /* 0x002fc6000000003f */
[----:B------:R-:W1:Y:S01]  /*4900*/  LDS R18, [R25+UR4+0x78] ;  /* 0x0000780419127984 */ /* 0x000e620008000800 */
[----:B--2---:R-:W-:-:S03]  /*4910*/  FFMA R52, R30, R32, R61 ;  /* 0x000000201e347223 */ /* 0x004fc6000000003d */
[----:B------:R-:W2:Y:S01]  /*4920*/  LDS R22, [R25+UR4+0x18] ;  /* 0x0000180419167984 */ /* 0x000ea20008000800 */
[----:B---3--:R-:W-:-:S03]  /*4930*/  FFMA R71, R29, R32, R68 ;  /* 0x000000201d477223 */ /* 0x008fc60000000044 */
[----:B------:R-:W3:Y:S01]  /*4940*/  LDS R21, [R25+UR4+0x30] ;  /* 0x0000300419157984 */ /* 0x000ee20008000800 */
[----:B----4-:R-:W-:-:S03]  /*4950*/  FFMA R63, R27, R32, R70 ;  /* 0x000000201b3f7223 */ /* 0x010fc60000000046 */
[----:B------:R-:W4:Y:S01]  /*4960*/  LDS R20, [R25+UR4+0x48] ;  /* 0x0000480419147984 */ /* 0x000f220008000800 */
[----:B-----5:R-:W-:-:S03]  /*4970*/  FFMA R60, R26, R32, R65 ;  /* 0x000000201a3c7223 */ /* 0x020fc60000000041 */
[----:B------:R-:W5:Y:S01]  /*4980*/  LDS R19, [R25+UR4+0x60] ;  /* 0x0000600419137984 */ /* 0x000f620008000800 */
[-C--:B------:R-:W-:Y:S01]  /*4990*/  FFMA R32, R30, R34.reuse, R41 ;  /* 0x000000221e207223 */ /* 0x080fe20000000029 */
[-C--:B------:R-:W-:Y:S02]  /*49a0*/  FFMA R41, R29, R34.reuse, R46 ;  /* 0x000000221d297223 */ /* 0x080fe4000000002e */
[----:B------:R-:W5:Y:S01]  /*49b0*/  LDS R17, [R25+UR4+0x90] ;  /* 0x0000900419117984 */ /* 0x000f620008000800 */
[-C--:B------:R-:W-:Y:S01]  /*49c0*/  FFMA R46, R28, R34.reuse, R43 ;  /* 0x000000221c2e7223 */ /* 0x080fe2000000002b */
[-C--:B------:R-:W-:Y:S01]  /*49d0*/  FFMA R43, R27, R34.reuse, R40 ;  /* 0x000000221b2b7223 */ /* 0x080fe20000000028 */
[----:B------:R-:W-:Y:S01]  /*49e0*/  FFMA R40, R26, R34, R45 ;  /* 0x000000221a287223 */ /* 0x000fe2000000002d */
[----:B------:R-:W5:Y:S01]  /*49f0*/  LDS R35, [R24+0x48] ;  /* 0x0000480018237984 */ /* 0x000f620000000800 */
[CC--:B------:R-:W-:Y:S01]  /*4a00*/  FFMA R45, R23.reuse, R36.reuse, R48 ;  /* 0x00000024172d7223 */ /* 0x0c0fe20000000030 */
[C---:B------:R-:W-:Y:S01]  /*4a10*/  FFMA R48, R30.reuse, R36, R47 ;  /* 0x000000241e307223 */ /* 0x040fe2000000002f */
[CC--:B------:R-:W-:Y:S01]  /*4a20*/  FFMA R47, R23.reuse, R38.reuse, R42 ;  /* 0x00000026172f7223 */ /* 0x0c0fe2000000002a */
[----:B------:R-:W5:Y:S01]  /*4a30*/  LDS R37, [R24+-0x678] ;  /* 0xfff9880018257984 */ /* 0x000f620000000800 */
[----:B------:R-:W-:Y:S01]  /*4a40*/  FFMA R42, R30, R38, R49 ;  /* 0x000000261e2a7223 */ /* 0x000fe20000000031 */
[----:B------:R-:W-:Y:S01]  /*4a50*/  FFMA R59, R23, R34, R56 ;  /* 0x00000022173b7223 */ /* 0x000fe20000000038 */
[----:B------:R-:W-:Y:S01]  /*4a60*/  FFMA R49, R29, R38, R50 ;  /* 0x000000261d317223 */ /* 0x000fe20000000032 */
[----:B------:R-:W-:Y:S01]  /*4a70*/  FFMA R61, R31, R34, R58 ;  /* 0x000000221f3d7223 */ /* 0x000fe2000000003a */
[C---:B------:R-:W-:Y:S01]  /*4a80*/  FFMA R56, R28.reuse, R36, R67 ;  /* 0x000000241c387223 */ /* 0x040fe20000000043 */
[----:B------:R-:W5:Y:S01]  /*4a90*/  LDS R39, [R24+0x288] ;  /* 0x0002880018277984 */ /* 0x000f620000000800 */
[----:B------:R-:W-:Y:S01]  /*4aa0*/  FFMA R50, R28, R38, R51 ;  /* 0x000000261c327223 */ /* 0x000fe20000000033 */
[CC--:B------:R-:W-:Y:S01]  /*4ab0*/  FFMA R67, R27.reuse, R36.reuse, R90 ;  /* 0x000000241b437223 */ /* 0x0c0fe2000000005a */
[C---:B------:R-:W-:Y:S01]  /*4ac0*/  FFMA R58, R26.reuse, R36, R57 ;  /* 0x000000241a3a7223 */ /* 0x040fe20000000039 */
[-C--:B------:R-:W-:Y:S01]  /*4ad0*/  FFMA R51, R27, R38.reuse, R44 ;  /* 0x000000261b337223 */ /* 0x080fe2000000002c */
[CC--:B------:R-:W-:Y:S01]  /*4ae0*/  FFMA R57, R31.reuse, R38.reuse, R62 ;  /* 0x000000261f397223 */ /* 0x0c0fe2000000003e */
[----:B------:R-:W-:Y:S01]  /*4af0*/  FFMA R44, R26, R38, R53 ;  /* 0x000000261a2c7223 */ /* 0x000fe20000000035 */
[----:B------:R-:W-:Y:S01]  /*4b00*/  LDS R27, [R25+UR4+0x4] ;  /* 0x00000404191b7984 */ /* 0x000fe20008000800 */
[-C--:B------:R-:W-:Y:S01]  /*4b10*/  FFMA R65, R31, R36.reuse, R64 ;  /* 0x000000241f417223 */ /* 0x080fe20000000040 */
[----:B------:R-:W-:Y:S01]  /*4b20*/  FFMA R73, R29, R36, R72 ;  /* 0x000000241d497223 */ /* 0x000fe20000000048 */
[-C--:B0-----:R-:W-:Y:S01]  /*4b30*/  FFMA R62, R16, R33.reuse, R55 ;  /* 0x00000021103e7223 */ /* 0x081fe20000000037 */
[----:B------:R-:W0:Y:S01]  /*4b40*/  LDS R34, [R24+-0x8b4] ;  /* 0xfff74c0018227984 */ /* 0x000e220000000800 */
[-C--:B-1----:R-:W-:Y:S01]  /*4b50*/  FFMA R68, R18, R33.reuse, R63 ;  /* 0x0000002112447223 */ /* 0x082fe2000000003f */
[-C--:B--2---:R-:W-:Y:S01]  /*4b60*/  FFMA R64, R22, R33.reuse, R69 ;  /* 0x0000002116407223 */ /* 0x084fe20000000045 */
[-C--:B---3--:R-:W-:Y:S01]  /*4b70*/  FFMA R53, R21, R33.reuse, R52 ;  /* 0x0000002115357223 */ /* 0x088fe20000000034 */
[----:B------:R-:W1:Y:S01]  /*4b80*/  LDS R26, [R25+UR4+0x94] ;  /* 0x00009404191a7984 */ /* 0x000e620008000800 */
[----:B----4-:R-:W-:-:S03]  /*4b90*/  FFMA R66, R20, R33, R71 ;  /* 0x0000002114427223 */ /* 0x010fc60000000047 */
[----:B------:R-:W2:Y:S01]  /*4ba0*/  LDS R29, [R25+UR4+0x4c] ;  /* 0x00004c04191d7984 */ /* 0x000ea20008000800 */
[----:B-----5:R-:W-:-:S03]  /*4bb0*/  FFMA R55, R19, R33, R54 ;  /* 0x0000002113377223 */ /* 0x020fc60000000036 */
[----:B------:R-:W3:Y:S01]  /*4bc0*/  LDS R28, [R25+UR4+0x64] ;  /* 0x00006404191c7984 */ /* 0x000ee20008000800 */
[----:B------:R-:W-:-:S03]  /*4bd0*/  FFMA R63, R17, R33, R60 ;  /* 0x00000021113f7223 */ /* 0x000fc6000000003c */
[----:B------:R-:W4:Y:S01]  /*4be0*/  LDS R36, [R24+0x4c] ;  /* 0x00004c0018247984 */ /* 0x000f220000000800 */
[----:B------:R-:W-:-:S03]  /*4bf0*/  FFMA R33, R21, R35, R32 ;  /* 0x0000002315217223 */ /* 0x000fc60000000020 */
[----:B------:R-:W5:Y:S01]  /*4c00*/  LDS R31, [R25+UR4+0x1c] ;  /* 0x00001c04191f7984 */ /* 0x000f620008000800 */
[-C--:B------:R-:W-:Y:S01]  /*4c10*/  FFMA R60, R20, R35.reuse, R41 ;  /* 0x00000023143c7223 */ /* 0x080fe20000000029 */
[-C--:B------:R-:W-:Y:S01]  /*4c20*/  FFMA R41, R19, R35.reuse, R46 ;  /* 0x0000002313297223 */ /* 0x080fe2000000002e */
[-C--:B------:R-:W-:Y:S01]  /*4c30*/  FFMA R46, R18, R35.reuse, R43 ;  /* 0x00000023122e7223 */ /* 0x080fe2000000002b */
[----:B------:R-:W5:Y:S01]  /*4c40*/  LDS R30, [R25+UR4+0x34] ;  /* 0x00003404191e7984 */ /* 0x000f620008000800 */
[----:B------:R-:W-:Y:S01]  /*4c50*/  FFMA R43, R17, R35, R40 ;  /* 0x00000023112b7223 */ /* 0x000fe20000000028 */
[C---:B------:R-:W-:Y:S01]  /*4c60*/  FFMA R40, R16.reuse, R37, R45 ;  /* 0x0000002510287223 */ /* 0x040fe2000000002d */
[C---:B------:R-:W-:Y:S01]  /*4c70*/  FFMA R52, R16.reuse, R35, R59 ;  /* 0x0000002310347223 */ /* 0x040fe2000000003b */
[----:B------:R-:W5:Y:S01]  /*4c80*/  LDS R38, [R24+-0x674] ;  /* 0xfff98c0018267984 */ /* 0x000f620000000800 */
[-C--:B------:R-:W-:Y:S01]  /*4c90*/  FFMA R45, R21, R37.reuse, R48 ;  /* 0x00000025152d7223 */ /* 0x080fe20000000030 */
[----:B------:R-:W-:Y:S01]  /*4ca0*/  FFMA R59, R19, R37, R56 ;  /* 0x00000025133b7223 */ /* 0x000fe20000000038 */
[----:B------:R-:W-:Y:S01]  /*4cb0*/  FFMA R48, R16, R39, R47 ;  /* 0x0000002710307223 */ /* 0x000fe2000000002f */
[----:B------:R-:W5:Y:S01]  /*4cc0*/  LDS R32, [R24+0x28c] ;  /* 0x00028c0018207984 */ /* 0x000f620000000800 */
[C---:B------:R-:W-:Y:S01]  /*4cd0*/  FFMA R54, R22.reuse, R35, R61 ;  /* 0x0000002316367223 */ /* 0x040fe2000000003d */
[-C--:B------:R-:W-:Y:S01]  /*4ce0*/  FFMA R56, R22, R39.reuse, R57 ;  /* 0x0000002716387223 */ /* 0x080fe20000000039 */
[-C--:B------:R-:W-:Y:S01]  /*4cf0*/  FFMA R47, R21, R39.reuse, R42 ;  /* 0x00000027152f7223 */ /* 0x080fe2000000002a */
[----:B------:R-:W5:Y:S01]  /*4d00*/  LDS R23, [R25+UR4+0x7c] ;  /* 0x00007c0419177984 */ /* 0x000f620008000800 */
[----:B------:R-:W-:Y:S01]  /*4d10*/  FFMA R42, R20, R39, R49 ;  /* 0x00000027142a7223 */ /* 0x000fe20000000031 */
[----:B------:R-:W-:Y:S01]  /*4d20*/  FFMA R61, R17, R37, R58 ;  /* 0x00000025113d7223 */ /* 0x000fe2000000003a */
[----:B------:R-:W-:Y:S01]  /*4d30*/  FFMA R49, R19, R39, R50 ;  /* 0x0000002713317223 */ /* 0x000fe20000000032 */
[-C--:B0-----:R-:W-:Y:S01]  /*4d40*/  FFMA R57, R27, R34.reuse, R62 ;  /* 0x000000221b397223 */ /* 0x081fe2000000003e */
[-C--:B------:R-:W-:Y:S01]  /*4d50*/  FFMA R70, R22, R37.reuse, R65 ;  /* 0x0000002516467223 */ /* 0x080fe20000000041 */
[-C--:B------:R-:W-:Y:S01]  /*4d60*/  FFMA R72, R20, R37.reuse, R73 ;  /* 0x0000002514487223 */ /* 0x080fe20000000049 */
[----:B------:R-:W-:Y:S01]  /*4d70*/  FFMA R90, R18, R37, R67 ;  /* 0x00000025125a7223 */ /* 0x000fe20000000043 */
[-C--:B-1----:R-:W-:Y:S01]  /*4d80*/  FFMA R62, R26, R34.reuse, R63 ;  /* 0x000000221a3e7223 */ /* 0x082fe2000000003f */
[-C--:B------:R-:W-:Y:S01]  /*4d90*/  FFMA R50, R18, R39.reuse, R51 ;  /* 0x0000002712327223 */ /* 0x080fe20000000033 */
[----:B------:R-:W-:Y:S01]  /*4da0*/  FFMA R51, R17, R39, R44 ;  /* 0x0000002711337223 */ /* 0x000fe2000000002c */
[----:B------:R-:W-:Y:S01]  /*4db0*/  LDS R16, [R25+UR4+0x8] ;  /* 0x0000080419107984 */ /* 0x000fe20008000800 */
[----:B--2---:R-:W-:-:S03]  /*4dc0*/  FFMA R67, R29, R34, R66 ;  /* 0x000000221d437223 */ /* 0x004fc60000000042 */
[----:B------:R-:W0:Y:S01]  /*4dd0*/  LDS R35, [R24+-0x8b0] ;  /* 0xfff7500018237984 */ /* 0x000e220000000800 */
[----:B---3--:R-:W-:-:S03]  /*4de0*/  FFMA R58, R28, R34, R55 ;  /* 0x000000221c3a7223 */ /* 0x008fc60000000037 */
[----:B------:R-:W1:Y:S01]  /*4df0*/  LDS R22, [R25+UR4+0x20] ;  /* 0x0000200419167984 */ /* 0x000e620008000800 */
[----:B----4-:R-:W-:-:S03]  /*4e00*/  FFMA R63, R29, R36, R60 ;  /* 0x000000241d3f7223 */ /* 0x010fc6000000003c */
[----:B------:R-:W2:Y:S01]  /*4e10*/  LDS R21, [R25+UR4+0x38] ;  /* 0x0000380419157984 */ /* 0x000ea20008000800 */
[CC--:B-----5:R-:W-:Y:S01]  /*4e20*/  FFMA R55, R31.reuse, R36.reuse, R54 ;  /* 0x000000241f377223 */ /* 0x0e0fe20000000036 */
[----:B------:R-:W-:Y:S01]  /*4e30*/  FFMA R54, R28, R36, R41 ;  /* 0x000000241c367223 */ /* 0x000fe20000000029 */
[-C--:B------:R-:W-:Y:S01]  /*4e40*/  FFMA R65, R31, R34.reuse, R64 ;  /* 0x000000221f417223 */ /* 0x080fe20000000040 */
[----:B------:R-:W3:Y:S01]  /*4e50*/  LDS R20, [R25+UR4+0x50] ;  /* 0x0000500419147984 */ /* 0x000ee20008000800 */
[C---:B------:R-:W-:Y:S01]  /*4e60*/  FFMA R44, R30.reuse, R34, R53 ;  /* 0x000000221e2c7223 */ /* 0x040fe20000000035 */
[-C--:B------:R-:W-:Y:S01]  /*4e70*/  FFMA R53, R27, R36.reuse, R52 ;  /* 0x000000241b357223 */ /* 0x080fe20000000034 */
[C---:B------:R-:W-:Y:S01]  /*4e80*/  FFMA R52, R30.reuse, R36, R33 ;  /* 0x000000241e347223 */ /* 0x040fe20000000021 */
[----:B------:R-:W4:Y:S01]  /*4e90*/  LDS R19, [R25+UR4+0x68] ;  /* 0x0000680419137984 */ /* 0x000f220008000800 */
[CC--:B------:R-:W-:Y:S01]  /*4ea0*/  FFMA R60, R30.reuse, R38.reuse, R45 ;  /* 0x000000261e3c7223 */ /* 0x0c0fe2000000002d */
[-C--:B------:R-:W-:Y:S01]  /*4eb0*/  FFMA R89, R29, R38.reuse, R72 ;  /* 0x000000261d597223 */ /* 0x080fe20000000048 */
[----:B------:R-:W-:Y:S01]  /*4ec0*/  FFMA R73, R31, R38, R70 ;  /* 0x000000261f497223 */ /* 0x000fe20000000046 */
[----:B------:R-:W5:Y:S01]  /*4ed0*/  LDS R18, [R25+UR4+0x80] ;  /* 0x0000800419127984 */ /* 0x000f620008000800 */
[-C--:B------:R-:W-:Y:S01]  /*4ee0*/  FFMA R45, R27, R32.reuse, R48 ;  /* 0x000000201b2d7223 */ /* 0x080fe20000000030 */
[-C--:B------:R-:W-:Y:S01]  /*4ef0*/  FFMA R48, R30, R32.reuse, R47 ;  /* 0x000000201e307223 */ /* 0x080fe2000000002f */
[----:B------:R-:W-:Y:S01]  /*4f00*/  FFMA R47, R29, R32, R42 ;  /* 0x000000201d2f7223 */ /* 0x000fe2000000002a */
[----:B------:R-:W5:Y:S01]  /*4f10*/  LDS R17, [R25+UR4+0x98] ;  /* 0x0000980419117984 */ /* 0x000f620008000800 */
[CC--:B------:R-:W-:Y:S01]  /*4f20*/  FFMA R71, R23.reuse, R36.reuse, R46 ;  /* 0x0000002417477223 */ /* 0x0c0fe2000000002e */
[----:B------:R-:W-:Y:S01]  /*4f30*/  FFMA R46, R26, R36, R43 ;  /* 0x000000241a2e7223 */ /* 0x000fe2000000002b */
[----:B------:R-:W-:Y:S01]  /*4f40*/  FFMA R69, R23, R34, R68 ;  /* 0x0000002217457223 */ /* 0x000fe20000000044 */
[----:B------:R-:W5:Y:S01]  /*4f50*/  LDS R37, [R24+0x50] ;  /* 0x0000500018257984 */ /* 0x000f620000000800 */
[-C--:B------:R-:W-:Y:S01]  /*4f60*/  FFMA R43, R27, R38.reuse, R40 ;  /* 0x000000261b2b7223 */ /* 0x080fe20000000028 */
[-C--:B------:R-:W-:Y:S01]  /*4f70*/  FFMA R64, R28, R38.reuse, R59 ;  /* 0x000000261c407223 */ /* 0x080fe2000000003b */
[-C--:B------:R-:W-:Y:S01]  /*4f80*/  FFMA R91, R23, R38.reuse, R90 ;  /* 0x00000026175b7223 */ /* 0x080fe2000000005a */
[----:B------:R-:W5:Y:S01]  /*4f90*/  LDS R39, [R24+-0x670] ;  /* 0xfff9900018277984 */ /* 0x000f620000000800 */
[----:B------:R-:W-:Y:S01]  /*4fa0*/  FFMA R66, R26, R38, R61 ;  /* 0x000000261a427223 */ /* 0x000fe2000000003d */
[-C--:B------:R-:W-:Y:S01]  /*4fb0*/  FFMA R42, R28, R32.reuse, R49 ;  /* 0x000000201c2a7223 */ /* 0x080fe20000000031 */
[-C--:B------:R-:W-:Y:S01]  /*4fc0*/  FFMA R59, R31, R32.reuse, R56 ;  /* 0x000000201f3b7223 */ /* 0x080fe20000000038 */
[----:B------:R-:W5:Y:S01]  /*4fd0*/  LDS R41, [R24+0x290] ;  /* 0x0002900018297984 */ /* 0x000f620000000800 */
[-C--:B------:R-:W-:Y:S01]  /*4fe0*/  FFMA R23, R23, R32.reuse, R50 ;  /* 0x0000002017177223 */ /* 0x080fe20000000032 */
[----:B------:R-:W-:-:S02]  /*4ff0*/  FFMA R32, R26, R32, R51 ;  /* 0x000000201a207223 */ /* 0x000fc40000000033 */
[----:B------:R-:W-:Y:S01]  /*5000*/  LDS R36, [R24+-0x894] ;  /* 0xfff76c0018247984 */ /* 0x000fe20000000800 */
[----:B0-----:R-:W-:-:S03]  /*5010*/  FFMA R57, R16, R35, R57 ;  /* 0x0000002310397223 */ /* 0x001fc60000000039 */
[----:B------:R-:W0:Y:S01]  /*5020*/  LDS R29, [R25+UR4+0x300] ;  /* 0x00030004191d7984 */ /* 0x000e220008000800 */
[----:B-1----:R-:W-:-:S03]  /*5030*/  FFMA R50, R22, R35, R65 ;  /* 0x0000002316327223 */ /* 0x002fc60000000041 */
[----:B------:R-:W1:Y:S01]  /*5040*/  LDS R34, [R25+UR4+0x318] ;  /* 0x0003180419227984 */ /* 0x000e620008000800 */
[----:B--2---:R-:W-:-:S03]  /*5050*/  FFMA R56, R21, R35, R44 ;  /* 0x0000002315387223 */ /* 0x004fc6000000002c */
[----:B------:R-:W2:Y:S01]  /*5060*/  LDS R28, [R25+UR4+0x360] ;  /* 0x00036004191c7984 */ /* 0x000ea20008000800 */
[----:B---3--:R-:W-:-:S03]  /*5070*/  FFMA R67, R20, R35, R67 ;  /* 0x0000002314437223 */ /* 0x008fc60000000043 */
[----:B------:R-:W3:Y:S01]  /*5080*/  LDS R38, [R24+0x6c] ;  /* 0x00006c0018267984 */ /* 0x000ee20000000800 */
[----:B----4-:R-:W-:-:S03]  /*5090*/  FFMA R58, R19, R35, R58 ;  /* 0x00000023133a7223 */ /* 0x010fc6000000003a */
[----:B------:R-:W4:Y:S01]  /*50a0*/  LDS R40, [R24+-0x654] ;  /* 0xfff9ac0018287984 */ /* 0x000f220000000800 */
[----:B-----5:R-:W-:-:S03]  /*50b0*/  FFMA R68, R18, R35, R69 ;  /* 0x0000002312447223 */ /* 0x020fc60000000045 */
[----:B------:R-:W5:Y:S01]  /*50c0*/  LDS R31, [R25+UR4+0x330] ;  /* 0x00033004191f7984 */ /* 0x000f620008000800 */
[----:B------:R-:W-:-:S03]  /*50d0*/  FFMA R35, R17, R35, R62 ;  /* 0x0000002311237223 */ /* 0x000fc6000000003e */
[----:B------:R-:W5:Y:S01]  /*50e0*/  LDS R26, [R24+0x2ac] ;  /* 0x0002ac00181a7984 */ /* 0x000f620000000800 */
[-C--:B------:R-:W-:Y:S01]  /*50f0*/  FFMA R53, R16, R37.reuse, R53 ;  /* 0x0000002510357223 */ /* 0x080fe20000000035 */
[-C--:B------:R-:W-:Y:S01]  /*5100*/  FFMA R52, R21, R37.reuse, R52 ;  /* 0x0000002515347223 */ /* 0x080fe20000000034 */
[----:B------:R-:W-:Y:S01]  /*5110*/  FFMA R44, R22, R37, R55 ;  /* 0x00000025162c7223 */ /* 0x000fe20000000037 */
[----:B------:R-:W5:Y:S01]  /*5120*/  LDS R30, [R25+UR4+0x2d0] ;  /* 0x0002d004191e7984 */ /* 0x000f620008000800 */
[----:B------:R-:W-:Y:S01]  /*5130*/  FFMA R43, R16, R39, R43 ;  /* 0x00000027102b7223 */ /* 0x000fe2000000002b */
[-C--:B------:R-:W-:Y:S01]  /*5140*/  FFMA R63, R20, R37.reuse, R63 ;  /* 0x00000025143f7223 */ /* 0x080fe2000000003f */
[----:B------:R-:W-:Y:S01]  /*5150*/  FFMA R54, R19, R37, R54 ;  /* 0x0000002513367223 */ /* 0x000fe20000000036 */
[----:B------:R-:W5:Y:S01]  /*5160*/  LDS R33, [R25+UR4+0x2e8] ;  /* 0x0002e80419217984 */ /* 0x000f620008000800 */
[----:B------:R-:W-:Y:S01]  /*5170*/  FFMA R45, R16, R41, R45 ;  /* 0x00000029102d7223 */ /* 0x000fe2000000002d */
[-C--:B------:R-:W-:Y:S01]  /*5180*/  FFMA R62, R18, R37.reuse, R71 ;  /* 0x00000025123e7223 */ /* 0x080fe20000000047 */
[----:B------:R-:W-:Y:S01]  /*5190*/  FFMA R49, R17, R37, R46 ;  /* 0x0000002511317223 */ /* 0x000fe2000000002e */
[----:B------:R-:W5:Y:S01]  /*51a0*/  LDS R27, [R25+UR4+0x348] ;  /* 0x00034804191b7984 */ /* 0x000f620008000800 */
[-C--:B------:R-:W-:Y:S01]  /*51b0*/  FFMA R60, R21, R39.reuse, R60 ;  /* 0x00000027153c7223 */ /* 0x080fe2000000003c */
[----:B------:R-:W-:Y:S01]  /*51c0*/  FFMA R51, R17, R39, R66 ;  /* 0x0000002711337223 */ /* 0x000fe20000000042 */
[-C--:B------:R-:W-:Y:S01]  /*51d0*/  FFMA R16, R22, R41.reuse, R59 ;  /* 0x0000002916107223 */ /* 0x080fe2000000003b */
[----:B------:R-:W-:Y:S01]  /*51e0*/  FFMA R48, R21, R41, R48 ;  /* 0x0000002915307223 */ /* 0x000fe20000000030 */
[C---:B------:R-:W-:Y:S01]  /*51f0*/  FFMA R89, R20.reuse, R39, R89 ;  /* 0x0000002714597223 */ /* 0x040fe20000000059 */
[----:B------:R-:W-:Y:S01]  /*5200*/  FFMA R47, R20, R41, R47 ;  /* 0x00000029142f7223 */ /* 0x000fe2000000002f */
[-C--:B0-----:R-:W-:Y:S01]  /*5210*/  FFMA R59, R29, R36.reuse, R56 ;  /* 0x000000241d3b7223 */ /* 0x081fe20000000038 */
[----:B------:R-:W-:Y:S01]  /*5220*/  LDS R37, [R24+-0x890] ;  /* 0xfff7700018257984 */ /* 0x000fe20000000800 */
[-C--:B------:R-:W-:Y:S01]  /*5230*/  FFMA R46, R22, R39.reuse, R73 ;  /* 0x00000027162e7223 */ /* 0x080fe20000000049 */
[CC--:B------:R-:W-:Y:S01]  /*5240*/  FFMA R64, R19.reuse, R39.reuse, R64 ;  /* 0x0000002713407223 */ /* 0x0c0fe20000000040 */
[C---:B------:R-:W-:Y:S01]  /*5250*/  FFMA R70, R18.reuse, R39, R91 ;  /* 0x0000002712467223 */ /* 0x040fe2000000005b */
[----:B------:R-:W0:Y:S01]  /*5260*/  LDS R21, [R25+UR4+0x31c] ;  /* 0x00031c0419157984 */ /* 0x000e220008000800 */
[-C--:B------:R-:W-:Y:S01]  /*5270*/  FFMA R42, R19, R41.reuse, R42 ;  /* 0x00000029132a7223 */ /* 0x080fe2000000002a */
[-C--:B------:R-:W-:Y:S01]  /*5280*/  FFMA R66, R18, R41.reuse, R23 ;  /* 0x0000002912427223 */ /* 0x080fe20000000017 */
[----:B------:R-:W-:Y:S01]  /*5290*/  FFMA R55, R17, R41, R32 ;  /* 0x0000002911377223 */ /* 0x000fe20000000020 */
[-C--:B-1----:R-:W-:Y:S01]  /*52a0*/  FFMA R56, R34, R36.reuse, R67 ;  /* 0x0000002422387223 */ /* 0x082fe20000000043 */
[----:B------:R-:W1:Y:S01]  /*52b0*/  LDS R20, [R25+UR4+0x334] ;  /* 0x0003340419147984 */ /* 0x000e620008000800 */
[----:B--2---:R-:W-:Y:S01]  /*52c0*/  FFMA R67, R28, R36, R35 ;  /* 0x000000241c437223 */ /* 0x004fe20000000023 */
[-C--:B---3--:R-:W-:Y:S01]  /*52d0*/  FFMA R61, R29, R38.reuse, R52 ;  /* 0x000000261d3d7223 */ /* 0x088fe20000000034 */
[----:B------:R-:W-:Y:S01]  /*52e0*/  FFMA R52, R34, R38, R63 ;  /* 0x0000002622347223 */ /* 0x000fe2000000003f */
[----:B------:R-:W2:Y:S01]  /*52f0*/  LDS R32, [R25+UR4+0x2d4] ;  /* 0x0002d40419207984 */ /* 0x000ea20008000800 */
[C---:B----4-:R-:W-:Y:S01]  /*5300*/  FFMA R73, R28.reuse, R40, R51 ;  /* 0x000000281c497223 */ /* 0x050fe20000000033 */
[-C--:B------:R-:W-:Y:S01]  /*5310*/  FFMA R49, R28, R38.reuse, R49 ;  /* 0x000000261c317223 */ /* 0x080fe20000000031 */
[C---:B-----5:R-:W-:Y:S01]  /*5320*/  FFMA R63, R31.reuse, R38, R54 ;  /* 0x000000261f3f7223 */ /* 0x060fe20000000036 */
[----:B------:R-:W3:Y:S01]  /*5330*/  LDS R23, [R25+UR4+0x2ec] ;  /* 0x0002ec0419177984 */ /* 0x000ee20008000800 */
[C---:B------:R-:W-:Y:S01]  /*5340*/  FFMA R54, R34.reuse, R40, R89 ;  /* 0x0000002822367223 */ /* 0x040fe20000000059 */
[----:B------:R-:W-:Y:S01]  /*5350*/  FFMA R65, R31, R36, R58 ;  /* 0x000000241f417223 */ /* 0x000fe2000000003a */
[CC--:B------:R-:W-:Y:S01]  /*5360*/  FFMA R51, R29.reuse, R26.reuse, R48 ;  /* 0x0000001a1d337223 */ /* 0x0c0fe20000000030 */
[----:B------:R-:W4:Y:S01]  /*5370*/  LDS R22, [R25+UR4+0x304] ;  /* 0x0003040419167984 */ /* 0x000f220008000800 */
[----:B------:R-:W-:Y:S01]  /*5380*/  FFMA R48, R34, R26, R47 ;  /* 0x0000001a22307223 */ /* 0x000fe2000000002f */
[----:B------:R-:W-:Y:S01]  /*5390*/  FFMA R69, R29, R40, R60 ;  /* 0x000000281d457223 */ /* 0x000fe2000000003c */
[C---:B------:R-:W-:Y:S01]  /*53a0*/  FFMA R53, R30.reuse, R38, R53 ;  /* 0x000000261e357223 */ /* 0x040fe20000000035 */
[----:B------:R-:W5:Y:S01]  /*53b0*/  LDS R19, [R25+UR4+0x34c] ;  /* 0x00034c0419137984 */ /* 0x000f620008000800 */
[C---:B------:R-:W-:Y:S01]  /*53c0*/  FFMA R57, R30.reuse, R36, R57 ;  /* 0x000000241e397223 */ /* 0x040fe20000000039 */
[C---:B------:R-:W-:Y:S01]  /*53d0*/  FFMA R43, R30.reuse, R40, R43 ;  /* 0x000000281e2b7223 */ /* 0x040fe2000000002b */
[C---:B------:R-:W-:Y:S01]  /*53e0*/  FFMA R44, R33.reuse, R38, R44 ;  /* 0x00000026212c7223 */ /* 0x040fe2000000002c */
[----:B------:R-:W5:Y:S01]  /*53f0*/  LDS R18, [R25+UR4+0x364] ;  /* 0x0003640419127984 */ /* 0x000f620008000800 */
[C---:B------:R-:W-:Y:S01]  /*5400*/  FFMA R50, R33.reuse, R36, R50 ;  /* 0x0000002421327223 */ /* 0x040fe20000000032 */
[----:B------:R-:W-:Y:S01]  /*5410*/  FFMA R46, R33, R40, R46 ;  /* 0x00000028212e7223 */ /* 0x000fe2000000002e */
[C---:B------:R-:W-:Y:S01]  /*5420*/  FFMA R62, R27.reuse, R38, R62 ;  /* 0x000000261b3e7223 */ /* 0x040fe2000000003e */
[----:B------:R-:W5:Y:S01]  /*5430*/  LDS R35, [R24+0x70] ;  /* 0x0000700018237984 */ /* 0x000f620000000800 */
[----:B------:R-:W-:Y:S01]  /*5440*/  FFMA R68, R27, R36, R68 ;  /* 0x000000241b447223 */ /* 0x000fe20000000044 */
[-C--:B------:R-:W-:Y:S01]  /*5450*/  FFMA R71, R31, R40.reuse, R64 ;  /* 0x000000281f477223 */ /* 0x080fe20000000040 */
[----:B------:R-:W-:Y:S01]  /*5460*/  FFMA R70, R27, R40, R70 ;  /* 0x000000281b467223 */ /* 0x000fe20000000046 */
[----:B------:R-:W5:Y:S01]  /*5470*/  LDS R39, [R24+-0x650] ;  /* 0xfff9b00018277984 */ /* 0x000f620000000800 */
[-C--:B------:R-:W-:Y:S01]  /*5480*/  FFMA R45, R30, R26.reuse, R45 ;  /* 0x0000001a1e2d7223 */ /* 0x080fe2000000002d */
[-C--:B------:R-:W-:Y:S01]  /*5490*/  FFMA R40, R33, R26.reuse, R16 ;  /* 0x0000001a21287223 */ /* 0x080fe20000000010 */
[-C--:B------:R-:W-:Y:S01]  /*54a0*/  FFMA R47, R31, R26.reuse, R42 ;  /* 0x0000001a1f2f7223 */ /* 0x080fe2000000002a */
[----:B------:R-:W5:Y:S01]  /*54b0*/  LDS R41, [R24+0x2b0] ;  /* 0x0002b00018297984 */ /* 0x000f620000000800 */
[-C--:B------:R-:W-:Y:S01]  /*54c0*/  FFMA R66, R27, R26.reuse, R66 ;  /* 0x0000001a1b427223 */ /* 0x080fe20000000042 */
[----:B------:R-:W-:Y:S01]  /*54d0*/  FFMA R55, R28, R26, R55 ;  /* 0x0000001a1c377223 */ /* 0x000fe20000000037 */
[-C--:B0-----:R-:W-:Y:S01]  /*54e0*/  FFMA R27, R21, R37.reuse, R56 ;  /* 0x00000025151b7223 */ /* 0x081fe20000000038 */
[----:B------:R-:W-:Y:S04]  /*54f0*/  LDS R34, [R25+UR4+0x2d8] ;  /* 0x0002d80419227984 */ /* 0x000fe80008000800 */
[----:B------:R-:W0:Y:S01]  /*5500*/  LDS R38, [R24+-0x88c] ;  /* 0xfff7740018267984 */ /* 0x000e220000000800 */
[----:B-1----:R-:W-:-:S03]  /*5510*/  FFMA R56, R20, R37, R65 ;  /* 0x0000002514387223 */ /* 0x002fc60000000041 */
[----:B------:R-:W1:Y:S01]  /*5520*/  LDS R36, [R24+0x74] ;  /* 0x0000740018247984 */ /* 0x000e620000000800 */
        /* <DEDUP_REMOVED lines=8> */
[----:B------:R-:W-:-:S03]  /*55b0*/  FFMA R65, R18, R37, R67 ;  /* 0x0000002512417223 */ /* 0x000fc60000000043 */
[----:B------:R-:W5:Y:S01]  /*55c0*/  LDS R30, [R25+UR4+0x320] ;  /* 0x00032004191e7984 */ /* 0x000f620008000800 */
[-C--:B------:R-:W-:Y:S01]  /*55d0*/  FFMA R53, R32, R35.reuse, R53 ;  /* 0x0000002320357223 */ /* 0x080fe20000000035 */
[-C--:B------:R-:W-:Y:S01]  /*55e0*/  FFMA R37, R21, R35.reuse, R52 ;  /* 0x0000002315257223 */ /* 0x080fe20000000034 */
[-C--:B------:R-:W-:Y:S01]  /*55f0*/  FFMA R52, R20, R35.reuse, R63 ;  /* 0x0000002314347223 */ /* 0x080fe2000000003f */
[----:B------:R-:W5:Y:S01]  /*5600*/  LDS R58, [R24+-0x64c] ;  /* 0xfff9b400183a7984 */ /* 0x000f620000000800 */
[-C--:B------:R-:W-:Y:S01]  /*5610*/  FFMA R44, R23, R35.reuse, R44 ;  /* 0x00000023172c7223 */ /* 0x080fe2000000002c */
[-C--:B------:R-:W-:Y:S01]  /*5620*/  FFMA R42, R22, R35.reuse, R61 ;  /* 0x00000023162a7223 */ /* 0x080fe2000000003d */
[-C--:B------:R-:W-:Y:S01]  /*5630*/  FFMA R62, R19, R35.reuse, R62 ;  /* 0x00000023133e7223 */ /* 0x080fe2000000003e */
[----:B------:R-:W5:Y:S01]  /*5640*/  LDS R16, [R25+UR4+0x368] ;  /* 0x0003680419107984 */ /* 0x000f620008000800 */
[----:B------:R-:W-:Y:S01]  /*5650*/  UIADD3 UR4, UPT, UPT, UR4, 0x18, URZ ;  /* 0x0000001804047890 */ /* 0x000fe2000fffe0ff */
[----:B------:R-:W-:Y:S01]  /*5660*/  FFMA R49, R18, R35, R49 ;  /* 0x0000002312317223 */ /* 0x000fe20000000031 */
[-C--:B------:R-:W-:Y:S01]  /*5670*/  FFMA R90, R20, R39.reuse, R71 ;  /* 0x00000027145a7223 */ /* 0x080fe20000000047 */
[----:B------:R4:W5:Y:S01]  /*5680*/  LDS R26, [R24+0x2b4] ;  /* 0x0002b400181a7984 */ /* 0x0009620000000800 */
[----:B------:R-:W-:Y:S01]  /*5690*/  UISETP.NE.AND UP0, UPT, UR4, 0x5e8, UPT ;  /* 0x000005e80400788c */ /* 0x000fe2000bf05270 */
[-C--:B------:R-:W-:Y:S01]  /*56a0*/  FFMA R43, R32, R39.reuse, R43 ;  /* 0x00000027202b7223 */ /* 0x080fe2000000002b */
[-C--:B------:R-:W-:Y:S01]  /*56b0*/  FFMA R46, R23, R39.reuse, R46 ;  /* 0x00000027172e7223 */ /* 0x080fe2000000002e */
[-C--:B------:R-:W-:Y:S01]  /*56c0*/  FFMA R72, R22, R39.reuse, R69 ;  /* 0x0000002716487223 */ /* 0x080fe20000000045 */
[-C--:B------:R-:W-:Y:S01]  /*56d0*/  FFMA R61, R21, R39.reuse, R54 ;  /* 0x00000027153d7223 */ /* 0x080fe20000000036 */
[----:B------:R-:W-:Y:S01]  /*56e0*/  FFMA R92, R19, R39, R70 ;  /* 0x00000027135c7223 */ /* 0x000fe20000000046 */
[-C--:B------:R-:W-:Y:S01]  /*56f0*/  FFMA R45, R32, R41.reuse, R45 ;  /* 0x00000029202d7223 */ /* 0x080fe2000000002d */
[----:B------:R-:W-:Y:S01]  /*5700*/  FFMA R35, R21, R41, R48 ;  /* 0x0000002915237223 */ /* 0x000fe20000000030 */
[----:B0-----:R-:W-:Y:S01]  /*5710*/  FFMA R71, R34, R38, R57 ;  /* 0x0000002622477223 */ /* 0x001fe20000000039 */
[----:B------:R-:W-:Y:S01]  /*5720*/  FFMA R73, R18, R39, R73 ;  /* 0x0000002712497223 */ /* 0x000fe20000000049 */
[-C--:B------:R-:W-:Y:S01]  /*5730*/  FFMA R40, R23, R41.reuse, R40 ;  /* 0x0000002917287223 */ /* 0x080fe20000000028 */
[-C--:B------:R-:W-:Y:S01]  /*5740*/  FFMA R32, R22, R41.reuse, R51 ;  /* 0x0000002916207223 */ /* 0x080fe20000000033 */
[-C--:B------:R-:W-:Y:S01]  /*5750*/  FFMA R48, R20, R41.reuse, R47 ;  /* 0x0000002914307223 */ /* 0x080fe2000000002f */
[-C--:B------:R-:W-:Y:S01]  /*5760*/  FFMA R94, R19, R41.reuse, R66 ;  /* 0x00000029135e7223 */ /* 0x080fe20000000042 */
[-C--:B-1----:R-:W-:Y:S01]  /*5770*/  FFMA R57, R34, R36.reuse, R53 ;  /* 0x0000002422397223 */ /* 0x082fe20000000035 */
[----:B------:R-:W-:Y:S01]  /*5780*/  FFMA R41, R18, R41, R55 ;  /* 0x0000002912297223 */ /* 0x000fe20000000037 */
[----:B--2---:R-:W-:Y:S01]  /*5790*/  FFMA R53, R29, R36, R52 ;  /* 0x000000241d357223 */ /* 0x004fe20000000034 */
[C---:B---3--:R-:W-:Y:S01]  /*57a0*/  FFMA R66, R17.reuse, R38, R60 ;  /* 0x0000002611427223 */ /* 0x048fe2000000003c */
[----:B------:R-:W-:Y:S01]  /*57b0*/  FFMA R52, R17, R36, R62 ;  /* 0x0000002411347223 */ /* 0x000fe2000000003e */
[-C--:B------:R-:W-:Y:S01]  /*57c0*/  FFMA R67, R29, R38.reuse, R56 ;  /* 0x000000261d437223 */ /* 0x080fe20000000038 */
[C---:B----4-:R-:W-:Y:S01]  /*57d0*/  FFMA R70, R33.reuse, R38, R50 ;  /* 0x0000002621467223 */ /* 0x050fe20000000032 */
[----:B------:R-:W-:Y:S01]  /*57e0*/  FFMA R56, R33, R36, R44 ;  /* 0x0000002421387223 */ /* 0x000fe2000000002c */
[----:B------:R-:W-:-:S02]  /*57f0*/  VIADD R24, R24, 0xc ;  /* 0x0000000c18187836 */ /* 0x000fc40000000000 */
[C---:B-----5:R-:W-:Y:S01]  /*5800*/  FFMA R69, R31.reuse, R38, R28 ;  /* 0x000000261f457223 */ /* 0x060fe2000000001c */
[----:B------:R-:W-:Y:S01]  /*5810*/  FFMA R55, R31, R36, R42 ;  /* 0x000000241f377223 */ /* 0x000fe2000000002a */
[C---:B------:R-:W-:Y:S01]  /*5820*/  FFMA R68, R30.reuse, R38, R27 ;  /* 0x000000261e447223 */ /* 0x040fe2000000001b */
[----:B------:R-:W-:Y:S01]  /*5830*/  FFMA R54, R30, R36, R37 ;  /* 0x000000241e367223 */ /* 0x000fe20000000025 */
[-C--:B------:R-:W-:Y:S01]  /*5840*/  FFMA R64, R34, R58.reuse, R43 ;  /* 0x0000003a22407223 */ /* 0x080fe2000000002b */
[-C--:B------:R-:W-:Y:S01]  /*5850*/  FFMA R63, R33, R58.reuse, R46 ;  /* 0x0000003a213f7223 */ /* 0x080fe2000000002e */
[-C--:B------:R-:W-:Y:S01]  /*5860*/  FFMA R62, R31, R58.reuse, R72 ;  /* 0x0000003a1f3e7223 */ /* 0x080fe20000000048 */
[-C--:B------:R-:W-:Y:S01]  /*5870*/  FFMA R61, R30, R58.reuse, R61 ;  /* 0x0000003a1e3d7223 */ /* 0x080fe2000000003d */
[-C--:B------:R-:W-:Y:S01]  /*5880*/  FFMA R60, R29, R58.reuse, R90 ;  /* 0x0000003a1d3c7223 */ /* 0x080fe2000000005a */
[----:B------:R-:W-:Y:S01]  /*5890*/  FFMA R59, R17, R58, R92 ;  /* 0x0000003a113b7223 */ /* 0x000fe2000000005c */
[C---:B------:R-:W-:Y:S01]  /*58a0*/  FFMA R65, R16.reuse, R38, R65 ;  /* 0x0000002610417223 */ /* 0x040fe20000000041 */
[C---:B------:R-:W-:Y:S01]  /*58b0*/  FFMA R23, R16.reuse, R36, R49 ;  /* 0x0000002410177223 */ /* 0x040fe20000000031 */
        /* <DEDUP_REMOVED lines=8> */
[----:B------:R-:W-:Y:S06]  /*5940*/  BRA.U UP0, `(.L_x_21) ;  /* 0xffffffe100a07547 */ /* 0x000fec000b83ffff */
[----:B------:R-:W-:-:S04]  /*5950*/  IADD3 R88, PT, PT, R88, 0x1, RZ ;  /* 0x0000000158587810 */ /* 0x000fc80007ffe0ff */
[----:B------:R-:W-:-:S13]  /*5960*/  ISETP.NE.AND P6, PT, R88, 0x4, PT ;  /* 0x000000045800780c */ /* 0x000fda0003fc5270 */
[----:B------:R-:W-:Y:S05]  /*5970*/  @P6 BRA `(.L_x_22) ;  /* 0xffffffe000586947 */ /* 0x000fea000383ffff */
[----:B------:R-:W-:Y:S01]  /*5980*/  HFMA2 R39, -RZ, RZ, 0, 5.9604644775390625e-08 ;  /* 0x00000001ff277431 */ /* 0x000fe200000001ff */
[----:B------:R-:W-:Y:S01]  /*5990*/  UPLOP3.LUT UP0, UPT, UPT, UPT, UPT, 0x40, 0x4 ;  /* 0x000000000004789c */ /* 0x000fe20003f0e870 */
[----:B------:R-:W-:Y:S10]  /*59a0*/  BRA.U UP1, `(.L_x_23) ;  /* 0xffffffc101887547 */ /* 0x000ff4000b83ffff */
[----:B------:R-:W0:Y:S01]  /*59b0*/  S2R R0, SR_TID.Z ;  /* 0x0000000000007919 */ /* 0x000e220000002300 */
[----:B------:R-:W1:Y:S01]  /*59c0*/  LDC.64 R2, c[0x0][0x390] ;  /* 0x0000e400ff027b82 */ /* 0x000e620000000a00 */
[----:B------:R-:W0:Y:S01]  /*59d0*/  S2R R11, SR_TID.X ;  /* 0x00000000000b7919 */ /* 0x000e220000002100 */
[----:B------:R-:W2:Y:S01]  /*59e0*/  S2R R5, SR_CTAID.Z ;  /* 0x0000000000057919 */ /* 0x000ea20000002700 */
[----:B------:R-:W3:Y:S01]  /*59f0*/  S2R R9, SR_TID.Y ;  /* 0x0000000000097919 */ /* 0x000ee20000002200 */
[----:B------:R-:W4:Y:S01]  /*5a00*/  S2R R7, SR_CTAID.X ;  /* 0x0000000000077919 */ /* 0x000f220000002500 */
[----:B0-----:R-:W-:-:S04]  /*5a10*/  IMAD R0, R0, 0x620, R11 ;  /* 0x0000062000007824 */ /* 0x001fc800078e020b */
[----:B--2---:R-:W-:-:S04]  /*5a20*/  IMAD R0, R5, 0x1880, R0 ;  /* 0x0000188005007824 */ /* 0x004fc800078e0200 */
[----:B---3--:R-:W-:-:S05]  /*5a30*/  IMAD R0, R9, 0xc4, R0 ;  /* 0x000000c409007824 */ /* 0x008fca00078e0200 */
[----:B----4-:R-:W-:-:S05]  /*5a40*/  LEA R5, R7, R0, 0x2 ;  /* 0x0000000007057211 */ /* 0x010fca00078e10ff */
        /* <DEDUP_REMOVED lines=30> */
.L_x_24:
        /* <DEDUP_REMOVED lines=13> */
.L_x_255:


//--------------------- .text.conv_256_256_7_7    --------------------------
	.section	.text.conv_256_256_7_7,"ax",@progbits
	.align	128
        .global         conv_256_256_7_7
        .type           conv_256_256_7_7,@function
        .size           conv_256_256_7_7,(.L_x_256 - conv_256_256_7_7)
        .other          conv_256_256_7_7,@"STO_CUDA_ENTRY STV_DEFAULT"
conv_256_256_7_7:
.text.conv_256_256_7_7:
[----:B------:R-:W-:Y:S01]  /*0000*/  LDC R1, c[0x0][0x37c] ;  /* 0x0000df00ff017b82 */ /* 0x000fe20000000800 */
[----:B------:R-:W0:Y:S01]  /*0010*/  S2R R11, SR_TID.X ;  /* 0x00000000000b7919 */ /* 0x000e220000002100 */
[----:B------:R-:W-:Y:S02]  /*0020*/  IMAD.MOV.U32 R2, RZ, RZ, RZ ;  /* 0x000000ffff027224 */ /* 0x000fe400078e00ff */
[----:B------:R-:W-:Y:S02]  /*0030*/  HFMA2 R6, -RZ, RZ, 0, 0 ;  /* 0x00000000ff067431 */ /* 0x000fe400000001ff */
[----:B------:R-:W-:Y:S01]  /*0040*/  IMAD.MOV.U32 R4, RZ, RZ, RZ ;  /* 0x000000ffff047224 */ /* 0x000fe200078e00ff */
[----:B------:R-:W1:Y:S01]  /*0050*/  S2R R10, SR_TID.Z ;  /* 0x00000000000a7919 */ /* 0x000e620000002300 */
[----:B------:R-:W-:Y:S01]  /*0060*/  LOP3.LUT R0, R0, 0xdfffffff, RZ, 0xc0, !PT ;  /* 0xdfffffff00007812 */ /* 0x000fe200078ec0ff */
[----:B------:R-:W2:Y:S01]  /*0070*/  S2UR UR4, SR_CTAID.Y ;  /* 0x00000000000479c3 */ /* 0x000ea20000002600 */
[----:B------:R-:W-:Y:S01]  /*0080*/  MOV R101, 0x620 ;  /* 0x0000062000657802 */ /* 0x000fe20000000f00 */
[----:B------:R-:W3:Y:S01]  /*0090*/  LDCU.64 UR6, c[0x0][0x358] ;  /* 0x00006b00ff0677ac */ /* 0x000ee20008000a00 */
[C---:B0-----:R-:W-:Y:S01]  /*00a0*/  IMAD R119, R11.reuse, 0x7c, RZ ;  /* 0x0000007c0b777824 */ /* 0x041fe200078e02ff */
[C---:B------:R-:W-:Y:S01]  /*00b0*/  ISETP.GT.U32.AND P2, PT, R11.reuse, 0x5, PT ;  /* 0x000000050b00780c */ /* 0x040fe20003f44070 */
[----:B------:R-:W-:-:S02]  /*00c0*/  IMAD R11, R11, 0x53, RZ ;  /* 0x000000530b0b7824 */ /* 0x000fc400078e02ff */
[C---:B-1----:R-:W-:Y:S01]  /*00d0*/  IMAD R3, R10.reuse, 0x60, RZ ;  /* 0x000000600a037824 */ /* 0x042fe200078e02ff */
[C---:B------:R-:W-:Y:S01]  /*00e0*/  IADD3 R99, PT, PT, R119.reuse, 0x7b, RZ ;  /* 0x0000007b77637810 */ /* 0x040fe20007ffe0ff */
[C---:B------:R-:W-:Y:S01]  /*00f0*/  IMAD R5, R10.reuse, 0xc0, RZ ;  /* 0x000000c00a057824 */ /* 0x040fe200078e02ff */
[C---:B------:R-:W-:Y:S01]  /*0100*/  IADD3 R57, PT, PT, R119.reuse, 0x78, RZ ;  /* 0x0000007877397810 */ /* 0x040fe20007ffe0ff */
[C---:B------:R-:W-:Y:S01]  /*0110*/  IMAD R101, R10.reuse, R101, -0x8 ;  /* 0xfffffff80a657424 */ /* 0x040fe200078e0265 */
[----:B------:R-:W-:Y:S01]  /*0120*/  IADD3 R71, PT, PT, R119, 0x79, RZ ;  /* 0x0000007977477810 */ /* 0x000fe20007ffe0ff */
[--C-:B------:R-:W-:Y:S01]  /*0130*/  IMAD.HI.U32 R12, R99, 0x1c71c71d, R2.reuse ;  /* 0x1c71c71d630c7827 */ /* 0x100fe200078e0002 */
[----:B------:R-:W-:Y:S02]  /*0140*/  IADD3 R85, PT, PT, R119, 0x7a, RZ ;  /* 0x0000007a77557810 */ /* 0x000fe40007ffe0ff */
[----:B------:R-:W-:Y:S01]  /*0150*/  SHF.L.U32 R7, R10, 0x6, RZ ;  /* 0x000000060a077819 */ /* 0x000fe200000006ff */
[----:B------:R-:W-:Y:S01]  /*0160*/  IMAD.HI.U32 R8, R57, 0x1c71c71d, R2 ;  /* 0x1c71c71d39087827 */ /* 0x000fe200078e0002 */
[----:B------:R-:W-:-:S02]  /*0170*/  ISETP.GT.U32.AND P3, PT, R12, 0xbf, PT ;  /* 0x000000bf0c00780c */ /* 0x000fc40003f64070 */
[----:B------:R-:W-:Y:S01]  /*0180*/  IADD3 R95, PT, PT, R119, 0x9, RZ ;  /* 0x00000009775f7810 */ /* 0x000fe20007ffe0ff */
[--C-:B------:R-:W-:Y:S01]  /*0190*/  IMAD.HI.U32 R9, R71, 0x1c71c71d, R2.reuse ;  /* 0x1c71c71d47097827 */ /* 0x100fe200078e0002 */
[----:B------:R-:W-:Y:S02]  /*01a0*/  ISETP.GT.U32.AND P5, PT, R8, 0xbf, PT ;  /* 0x000000bf0800780c */ /* 0x000fe40003fa4070 */
[----:B------:R-:W-:Y:S01]  /*01b0*/  IADD3 R17, PT, PT, R119, 0x73, RZ ;  /* 0x0000007377117810 */ /* 0x000fe20007ffe0ff */
[----:B------:R-:W-:Y:S01]  /*01c0*/  IMAD.HI.U32 R2, R85, 0x1c71c71d, R2 ;  /* 0x1c71c71d55027827 */ /* 0x000fe200078e0002 */
[----:B------:R-:W-:Y:S02]  /*01d0*/  ISETP.GT.U32.AND P4, PT, R9, 0xbf, PT ;  /* 0x000000bf0900780c */ /* 0x000fe40003f84070 */
[----:B------:R-:W-:Y:S01]  /*01e0*/  IADD3 R9, PT, PT, R119, 0x5a, RZ ;  /* 0x0000005a77097810 */ /* 0x000fe20007ffe0ff */
[----:B------:R-:W-:Y:S01]  /*01f0*/  IMAD.HI.U32 R57, R57, 0x97b425f, RZ ;  /* 0x097b425f39397827 */ /* 0x000fe200078e00ff */
[----:B------:R-:W-:-:S02]  /*0200*/  ISETP.GT.U32.AND P1, PT, R2, 0xbf, PT ;  /* 0x000000bf0200780c */ /* 0x000fc40003f24070 */
[----:B------:R-:W-:Y:S01]  /*0210*/  IADD3 R21, PT, PT, R119, 0x49, RZ ;  /* 0x0000004977157810 */ /* 0x000fe20007ffe0ff */
[----:B------:R-:W-:Y:S01]  /*0220*/  IMAD.HI.U32 R13, R11, 0x55555556, R4 ;  /* 0x555555560b0d7827 */ /* 0x000fe200078e0004 */
[C---:B------:R-:W-:Y:S02]  /*0230*/  LEA R2, R10.reuse, R57, 0x5 ;  /* 0x000000390a027211 */ /* 0x040fe400078e28ff */
[----:B------:R-:W-:Y:S01]  /*0240*/  IADD3 R155, PT, PT, R119, 0x10, RZ ;  /* 0x00000010779b7810 */ /* 0x000fe20007ffe0ff */
[----:B------:R-:W-:Y:S01]  /*0250*/  IMAD R4, R10, 0x360, R119 ;  /* 0x000003600a047824 */ /* 0x000fe200078e0277 */
[----:B------:R-:W-:Y:S01]  /*0260*/  ISETP.GT.U32.OR P5, PT, R2, 0x3f, P5 ;  /* 0x0000003f0200780c */ /* 0x000fe20002fa4470 */
[----:B------:R-:W-:Y:S01]  /*0270*/  IMAD.HI.U32 R71, R71, 0x97b425f, RZ ;  /* 0x097b425f47477827 */ /* 0x000fe200078e00ff */
[----:B------:R-:W-:Y:S02]  /*0280*/  IADD3 R156, PT, PT, R119, 0x19, RZ ;  /* 0x00000019779c7810 */ /* 0x000fe40007ffe0ff */
[----:B------:R-:W-:Y:S01]  /*0290*/  ISETP.GT.U32.OR P6, PT, R4, 0x647, P2 ;  /* 0x000006470400780c */ /* 0x000fe200017c4470 */
[----:B------:R-:W-:Y:S01]  /*02a0*/  IMAD.HI.U32 R85, R85, 0x97b425f, RZ ;  /* 0x097b425f55557827 */ /* 0x000fe200078e00ff */
[----:B------:R-:W-:-:S02]  /*02b0*/  LEA R3, R10, R71, 0x5 ;  /* 0x000000470a037211 */ /* 0x000fc400078e28ff */
[----:B------:R-:W-:Y:S01]  /*02c0*/  PLOP3.LUT P6, PT, P5, P6, PT, 0xf8, 0x8f ;  /* 0x00000000008f781c */ /* 0x000fe20002fcdf70 */
[----:B------:R-:W-:Y:S01]  /*02d0*/  IMAD.HI.U32 R6, R11, 0x1c71c71d, R6 ;  /* 0x1c71c71d0b067827 */ /* 0x000fe200078e0006 */
[----:B------:R-:W-:Y:S02]  /*02e0*/  ISETP.GT.U32.OR P4, PT, R3, 0x3f, P4 ;  /* 0x0000003f0300780c */ /* 0x000fe40002784470 */
[----:B------:R-:W-:Y:S01]  /*02f0*/  ISETP.GT.U32.OR P5, PT, R4, 0x646, P2 ;  /* 0x000006460400780c */ /* 0x000fe200017a4470 */
[----:B------:R-:W-:Y:S01]  /*0300*/  VIADD R2, R11, 0x51 ;  /* 0x000000510b027836 */ /* 0x000fe20000000000 */
[----:B------:R-:W-:Y:S01]  /*0310*/  LEA R3, R10, R85, 0x5 ;  /* 0x000000550a037211 */ /* 0x000fe200078e28ff */
[----:B------:R-:W-:Y:S01]  /*0320*/  IMAD.HI.U32 R99, R99, 0x97b425f, RZ ;  /* 0x097b425f63637827 */ /* 0x000fe200078e00ff */
[----:B------:R-:W-:Y:S02]  /*0330*/  PLOP3.LUT P5, PT, P4, P5, PT, 0xf8, 0x8f ;  /* 0x00000000008f781c */ /* 0x000fe400027abf70 */
[----:B------:R-:W-:Y:S01]  /*0340*/  ISETP.GT.U32.OR P1, PT, R3, 0x3f, P1 ;  /* 0x0000003f0300780c */ /* 0x000fe20000f24470 */
[----:B------:R-:W-:Y:S01]  /*0350*/  IMAD.HI.U32 R3, R2, 0x38e38e39, RZ ;  /* 0x38e38e3902037827 */ /* 0x000fe200078e00ff */
[----:B------:R-:W-:-:S02]  /*0360*/  ISETP.GT.U32.OR P4, PT, R4, 0x645, P2 ;  /* 0x000006450400780c */ /* 0x000fc40001784470 */
[----:B------:R-:W-:Y:S01]  /*0370*/  @P6 LOP3.LUT R0, R0, 0x20000000, RZ, 0xfc, !PT ;  /* 0x2000000000006812 */ /* 0x000fe200078efcff */
[----:B------:R-:W-:Y:S01]  /*0380*/  IMAD R8, R10, 0x240, R11 ;  /* 0x000002400a087824 */ /* 0x000fe200078e020b */
[----:B------:R-:W-:Y:S01]  /*0390*/  ISETP.GT.U32.AND P0, PT, R6, 0x76, PT ;  /* 0x000000760600780c */ /* 0x000fe20003f04070 */
[----:B------:R-:W-:Y:S01]  /*03a0*/  VIADD R96, R119, 0x12 ;  /* 0x0000001277607836 */ /* 0x000fe20000000000 */
[----:B------:R-:W-:Y:S01]  /*03b0*/  LEA R6, R10, R99, 0x5 ;  /* 0x000000630a067211 */ /* 0x000fe200078e28ff */
[----:B------:R-:W-:Y:S01]  /*03c0*/  IMAD.HI.U32 R108, R9, 0x97b425f, RZ ;  /* 0x097b425f096c7827 */ /* 0x000fe200078e00ff */
[----:B------:R-:W-:Y:S02]  /*03d0*/  PLOP3.LUT P4, PT, P1, P4, PT, 0xf8, 0x8f ;  /* 0x00000000008f781c */ /* 0x000fe40000f89f70 */
[----:B------:R-:W-:Y:S01]  /*03e0*/  LOP3.LUT R0, R0, 0xefffffff, RZ, 0xc0, !PT ;  /* 0xefffffff00007812 */ /* 0x000fe200078ec0ff */
[----:B------:R-:W-:Y:S01]  /*03f0*/  IMAD.HI.U32 R118, R96, 0x97b425f, RZ ;  /* 0x097b425f60767827 */ /* 0x000fe200078e00ff */
[----:B------:R-:W-:-:S02]  /*0400*/  LEA.HI R3, R3, R10, RZ, 0x19 ;  /* 0x0000000a03037211 */ /* 0x000fc400078fc8ff */
[----:B------:R-:W-:Y:S01]  /*0410*/  ISETP.GT.U32.OR P1, PT, R4, 0x644, P2 ;  /* 0x000006440400780c */ /* 0x000fe20001724470 */
[----:B------:R-:W-:Y:S01]  /*0420*/  IMAD R96, R118, -0x1b, R96 ;  /* 0xffffffe576607824 */ /* 0x000fe200078e0260 */
[----:B------:R-:W-:Y:S01]  /*0430*/  ISETP.GT.U32.OR P3, PT, R6, 0x3f, P3 ;  /* 0x0000003f0600780c */ /* 0x000fe20001f64470 */
[----:B------:R-:W-:Y:S01]  /*0440*/  IMAD.HI.U32 R26, R17, 0x97b425f, RZ ;  /* 0x097b425f111a7827 */ /* 0x000fe200078e00ff */
[----:B------:R-:W-:Y:S02]  /*0450*/  @P5 LOP3.LUT R0, R0, 0x10000000, RZ, 0xfc, !PT ;  /* 0x1000000000005812 */ /* 0x000fe400078efcff */
[----:B------:R-:W-:Y:S01]  /*0460*/  IADD3 R2, PT, PT, R11, 0x4e, RZ ;  /* 0x0000004e0b027810 */ /* 0x000fe20007ffe0ff */
[----:B------:R-:W-:Y:S01]  /*0470*/  IMAD.HI.U32 R33, R21, 0x97b425f, RZ ;  /* 0x097b425f15217827 */ /* 0x000fe200078e00ff */
[----:B------:R-:W-:Y:S02]  /*0480*/  ISETP.GT.U32.OR P0, PT, R3, 0x1, P0 ;  /* 0x000000010300780c */ /* 0x000fe40000704470 */
[----:B------:R-:W-:Y:S01]  /*0490*/  PLOP3.LUT P3, PT, P3, P1, PT, 0xf8, 0x8f ;  /* 0x00000000008f781c */ /* 0x000fe20001f63f70 */
[----:B------:R-:W-:Y:S01]  /*04a0*/  IMAD.HI.U32 R3, R2, 0x38e38e39, RZ ;  /* 0x38e38e3902037827 */ /* 0x000fe200078e00ff */
[----:B------:R-:W-:-:S02]  /*04b0*/  LOP3.LUT R0, R0, 0xf7ffffff, RZ, 0xc0, !PT ;  /* 0xf7ffffff00007812 */ /* 0x000fc400078ec0ff */
[----:B------:R-:W-:Y:S01]  /*04c0*/  ISETP.GT.U32.OR P1, PT, R8, 0x42e, P2 ;  /* 0x0000042e0800780c */ /* 0x000fe20001724470 */
[----:B------:R-:W-:Y:S01]  /*04d0*/  IMAD.HI.U32 R153, R156, 0x97b425f, RZ ;  /* 0x097b425f9c997827 */ /* 0x000fe200078e00ff */
[----:B------:R-:W-:Y:S02]  /*04e0*/  ISETP.GT.U32.OR P0, PT, R13, 0x164, P0 ;  /* 0x000001640d00780c */ /* 0x000fe40000704470 */
[----:B------:R-:W-:Y:S01]  /*04f0*/  @P4 LOP3.LUT R0, R0, 0x8000000, RZ, 0xfc, !PT ;  /* 0x0800000000004812 */ /* 0x000fe200078efcff */
[----:B------:R-:W-:Y:S01]  /*0500*/  IMAD R156, R153, -0x1b, R156 ;  /* 0xffffffe5999c7824 */ /* 0x000fe200078e029c */
[----:B------:R-:W-:Y:S01]  /*0510*/  PLOP3.LUT P1, PT, P0, P1, PT, 0xf8, 0x8f ;  /* 0x00000000008f781c */ /* 0x000fe20000723f70 */
[C---:B------:R-:W-:Y:S01]  /*0520*/  VIADD R150, R119.reuse, 0xa ;  /* 0x0000000a77967836 */ /* 0x040fe20000000000 */
[----:B------:R-:W-:Y:S01]  /*0530*/  LOP3.LUT R0, R0, 0xfbffffff, RZ, 0xc0, !PT ;  /* 0xfbffffff00007812 */ /* 0x000fe200078ec0ff */
[----:B------:R-:W-:Y:S01]  /*0540*/  VIADD R36, R119, 0x65 ;  /* 0x0000006577247836 */ /* 0x000fe20000000000 */
[----:B------:R-:W-:Y:S01]  /*0550*/  LEA.HI R2, R3, R7, RZ, 0x1f ;  /* 0x0000000703027211 */ /* 0x000fe200078ff8ff */
[----:B------:R-:W-:Y:S01]  /*0560*/  VIADD R148, R119, 0xb ;  /* 0x0000000b77947836 */ /* 0x000fe20000000000 */
[----:B------:R-:W-:Y:S01]  /*0570*/  @P3 LOP3.LUT R0, R0, 0x4000000, RZ, 0xfc, !PT ;  /* 0x0400000000003812 */ /* 0x000fe200078efcff */
[----:B------:R-:W-:Y:S01]  /*0580*/  IMAD.HI.U32 R50, R36, 0x97b425f, RZ ;  /* 0x097b425f24327827 */ /* 0x000fe200078e00ff */
[----:B------:R-:W-:-:S02]  /*0590*/  ISETP.GT.U32.AND P0, PT, R2, 0x7f, PT ;  /* 0x0000007f0200780c */ /* 0x000fc40003f04070 */
[----:B------:R-:W-:Y:S01]  /*05a0*/  LEA.HI R3, R3, R10, RZ, 0x19 ;  /* 0x0000000a03037211 */ /* 0x000fe200078fc8ff */
[C---:B------:R-:W-:Y:S01]  /*05b0*/  VIADD R51, R119.reuse, 0x66 ;  /* 0x0000006677337836 */ /* 0x040fe20000000000 */
[----:B------:R-:W-:Y:S01]  /*05c0*/  LOP3.LUT R0, R0, 0xffbfffff, RZ, 0xc0, !PT ;  /* 0xffbfffff00007812 */ /* 0x000fe200078ec0ff */
[----:B------:R-:W-:Y:S01]  /*05d0*/  VIADD R143, R119, 0x4 ;  /* 0x00000004778f7836 */ /* 0x000fe20000000000 */
[----:B------:R-:W-:Y:S01]  /*05e0*/  ISETP.GT.U32.OR P0, PT, R3, 0x1, P0 ;  /* 0x000000010300780c */ /* 0x000fe20000704470 */
[----:B------:R-:W-:Y:S01]  /*05f0*/  IMAD.HI.U32 R67, R51, 0x97b425f, RZ ;  /* 0x097b425f33437827 */ /* 0x000fe200078e00ff */
[----:B------:R-:W-:Y:S02]  /*0600*/  @P1 LOP3.LUT R0, R0, 0x400000, RZ, 0xfc, !PT ;  /* 0x0040000000001812 */ /* 0x000fe400078efcff */
[----:B------:R-:W-:Y:S01]  /*0610*/  ISETP.GT.U32.OR P0, PT, R13, 0x165, P0 ;  /* 0x000001650d00780c */ /* 0x000fe20000704470 */
[C---:B------:R-:W-:Y:S01]  /*0620*/  VIADD R64, R119.reuse, 0x43 ;  /* 0x0000004377407836 */ /* 0x040fe20000000000 */
[----:B------:R-:W-:Y:S01]  /*0630*/  ISETP.GT.U32.OR P1, PT, R8, 0x431, P2 ;  /* 0x000004310800780c */ /* 0x000fe20001724470 */
[----:B------:R-:W-:Y:S01]  /*0640*/  VIADD R76, R119, 0x3b ;  /* 0x0000003b774c7836 */ /* 0x000fe20000000000 */
[----:B------:R-:W-:Y:S01]  /*0650*/  IADD3 R2, PT, PT, R11, 0x4f, RZ ;  /* 0x0000004f0b027810 */ /* 0x000fe20007ffe0ff */
[----:B------:R-:W-:Y:S01]  /*0660*/  IMAD.HI.U32 R73, R64, 0x97b425f, RZ ;  /* 0x097b425f40497827 */ /* 0x000fe200078e00ff */
[----:B------:R-:W-:-:S02]  /*0670*/  PLOP3.LUT P0, PT, P0, P1, PT, 0xf8, 0x8f ;  /* 0x00000000008f781c */ /* 0x000fc40000703f70 */
[----:B------:R-:W-:Y:S01]  /*0680*/  LOP3.LUT R0, R0, 0xfdffffff, RZ, 0xc0, !PT ;  /* 0xfdffffff00007812 */ /* 0x000fe200078ec0ff */
[----:B------:R-:W-:Y:S01]  /*0690*/  IMAD.HI.U32 R3, R2, 0x38e38e39, RZ ;  /* 0x38e38e3902037827 */ /* 0x000fe200078e00ff */
[----:B------:R-:W-:Y:S02]  /*06a0*/  ISETP.GT.U32.OR P1, PT, R8, 0x430, P2 ;  /* 0x000004300800780c */ /* 0x000fe40001724470 */
[----:B------:R-:W-:Y:S01]  /*06b0*/  IADD3 R9, PT, PT, R119, 0x46, RZ ;  /* 0x0000004677097810 */ /* 0x000fe20007ffe0ff */
[----:B------:R-:W-:Y:S01]  /*06c0*/  IMAD.HI.U32 R4, R2, -0x55555555, RZ ;  /* 0xaaaaaaab02047827 */ /* 0x000fe200078e00ff */
[C---:B------:R-:W-:Y:S02]  /*06d0*/  LEA.HI R6, R3.reuse, R7, RZ, 0x1f ;  /* 0x0000000703067211 */ /* 0x040fe400078ff8ff */
[----:B------:R-:W-:Y:S01]  /*06e0*/  LEA.HI R3, R3, R10, RZ, 0x19 ;  /* 0x0000000a03037211 */ /* 0x000fe200078fc8ff */
[----:B------:R-:W-:Y:S01]  /*06f0*/  VIADD R2, R11, 0x50 ;  /* 0x000000500b027836 */ /* 0x000fe20000000000 */
[----:B------:R-:W-:Y:S01]  /*0700*/  LEA.HI R4, R4, R5, RZ, 0x1f ;  /* 0x0000000504047211 */ /* 0x000fe200078ff8ff */
[----:B------:R-:W-:Y:S01]  /*0710*/  IMAD.HI.U32 R16, R9, 0x97b425f, RZ ;  /* 0x097b425f09107827 */ /* 0x000fe200078e00ff */
[----:B------:R-:W-:-:S02]  /*0720*/  @P0 LOP3.LUT R0, R0, 0x2000000, RZ, 0xfc, !PT ;  /* 0x0200000000000812 */ /* 0x000fc400078efcff */
[----:B------:R-:W-:Y:S01]  /*0730*/  ISETP.GT.U32.AND P0, PT, R6, 0x7f, PT ;  /* 0x0000007f0600780c */ /* 0x000fe20003f04070 */
[C---:B------:R-:W-:Y:S01]  /*0740*/  VIADD R82, R119.reuse, 0x5f ;  /* 0x0000005f77527836 */ /* 0x040fe20000000000 */
[----:B------:R-:W-:Y:S01]  /*0750*/  LOP3.LUT R0, R0, 0xfeffffff, RZ, 0xc0, !PT ;  /* 0xfeffffff00007812 */ /* 0x000fe200078ec0ff */
[----:B------:R-:W-:Y:S01]  /*0760*/  VIADD R141, R119, 0x17 ;  /* 0x00000017778d7836 */ /* 0x000fe20000000000 */
[----:B------:R-:W-:Y:S01]  /*0770*/  ISETP.GT.U32.OR P0, PT, R3, 0x1, P0 ;  /* 0x000000010300780c */ /* 0x000fe20000704470 */
[----:B------:R-:W-:Y:S01]  /*0780*/  IMAD.HI.U32 R3, R2, 0x38e38e39, RZ ;  /* 0x38e38e3902037827 */ /* 0x000fe200078e00ff */
[----:B------:R-:W-:Y:S02]  /*0790*/  IADD3 R11, PT, PT, R11, 0x52, RZ ;  /* 0x000000520b0b7810 */ /* 0x000fe40007ffe0ff */
[----:B------:R-:W-:Y:S01]  /*07a0*/  ISETP.GT.U32.OR P0, PT, R4, 0x17f, P0 ;  /* 0x0000017f0400780c */ /* 0x000fe20000704470 */
[----:B------:R-:W-:Y:S01]  /*07b0*/  IMAD.HI.U32 R4, R2, -0x55555555, RZ ;  /* 0xaaaaaaab02047827 */ /* 0x000fe200078e00ff */
[----:B------:R-:W-:-:S02]  /*07c0*/  LEA.HI R6, R3, R7, RZ, 0x1f ;  /* 0x0000000703067211 */ /* 0x000fc400078ff8ff */
[----:B------:R-:W-:Y:S01]  /*07d0*/  PLOP3.LUT P0, PT, P0, P1, PT, 0xf8, 0x8f ;  /* 0x00000000008f781c */ /* 0x000fe20000703f70 */
[----:B------:R-:W-:Y:S01]  /*07e0*/  IMAD.HI.U32 R2, R119, 0x1c71c71d, RZ ;  /* 0x1c71c71d77027827 */ /* 0x000fe200078e00ff */
[----:B------:R-:W-:Y:S02]  /*07f0*/  LEA.HI R3, R3, R10, RZ, 0x19 ;  /* 0x0000000a03037211 */ /* 0x000fe400078fc8ff */
[----:B------:R-:W-:Y:S01]  /*0800*/  LEA.HI R4, R4, R5, RZ, 0x1f ;  /* 0x0000000504047211 */ /* 0x000fe200078ff8ff */
[----:B------:R-:W-:Y:S01]  /*0810*/  IMAD R2, R2, -0x9, R119 ;  /* 0xfffffff702027824 */ /* 0x000fe200078e0277 */
[----:B------:R-:W-:Y:S01]  /*0820*/  ISETP.GT.U32.OR P1, PT, R8, 0x42f, P2 ;  /* 0x0000042f0800780c */ /* 0x000fe20001724470 */
[----:B------:R-:W-:Y:S01]  /*0830*/  IMAD.HI.U32 R93, R82, 0x97b425f, RZ ;  /* 0x097b425f525d7827 */ /* 0x000fe200078e00ff */
[C---:B------:R-:W-:Y:S02]  /*0840*/  IADD3 R13, PT, PT, R119.reuse, 0x58, RZ ;  /* 0x00000058770d7810 */ /* 0x040fe40007ffe0ff */
[C---:B------:R-:W-:Y:S01]  /*0850*/  IADD3 R17, PT, PT, R119.reuse, 0x1c, RZ ;  /* 0x0000001c77117810 */ /* 0x040fe20007ffe0ff */
[----:B------:R-:W-:Y:S01]  /*0860*/  IMAD.IADD R109, R2, 0x1, R101 ;  /* 0x00000001026d7824 */ /* 0x000fe200078e0265 */
[----:B------:R-:W-:Y:S01]  /*0870*/  IADD3 R19, PT, PT, R119, 0x2e, RZ ;  /* 0x0000002e77137810 */ /* 0x000fe20007ffe0ff */
[----:B------:R-:W-:Y:S01]  /*0880*/  IMAD.HI.U32 R20, R13, 0x97b425f, RZ ;  /* 0x097b425f0d147827 */ /* 0x000fe200078e00ff */
[----:B------:R-:W-:-:S02]  /*0890*/  @P0 LOP3.LUT R0, R0, 0x1000000, RZ, 0xfc, !PT ;  /* 0x0100000000000812 */ /* 0x000fc400078efcff */
[----:B------:R-:W-:Y:S01]  /*08a0*/  ISETP.GT.U32.AND P0, PT, R6, 0x7f, PT ;  /* 0x0000007f0600780c */ /* 0x000fe20003f04070 */
[--C-:B------:R-:W-:Y:S01]  /*08b0*/  IMAD R118, R118, 0x31, R109.reuse ;  /* 0x0000003176767824 */ /* 0x100fe200078e026d */
[----:B------:R-:W-:Y:S01]  /*08c0*/  LOP3.LUT R0, R0, 0xff7fffff, RZ, 0xc0, !PT ;  /* 0xff7fffff00007812 */ /* 0x000fe200078ec0ff */
[----:B------:R-:W-:Y:S01]  /*08d0*/  IMAD R108, R108, 0x31, R109 ;  /* 0x000000316c6c7824 */ /* 0x000fe200078e026d */
[----:B------:R-:W-:Y:S01]  /*08e0*/  ISETP.GT.U32.OR P0, PT, R3, 0x1, P0 ;  /* 0x000000010300780c */ /* 0x000fe20000704470 */
[----:B------:R-:W-:Y:S01]  /*08f0*/  IMAD.HI.U32 R3, R11, 0x38e38e39, RZ ;  /* 0x38e38e390b037827 */ /* 0x000fe200078e00ff */
[----:B------:R-:W-:Y:S02]  /*0900*/  IADD3 R27, PT, PT, R119, 0x6d, RZ ;  /* 0x0000006d771b7810 */ /* 0x000fe40007ffe0ff */
[----:B------:R-:W-:Y:S01]  /*0910*/  ISETP.GT.U32.OR P0, PT, R4, 0x17f, P0 ;  /* 0x0000017f0400780c */ /* 0x000fe20000704470 */
[----:B------:R-:W-:Y:S01]  /*0920*/  IMAD.HI.U32 R11, R11, -0x55555555, RZ ;  /* 0xaaaaaaab0b0b7827 */ /* 0x000fe200078e00ff */
[----:B------:R-:W-:-:S02]  /*0930*/  LEA.HI R6, R3, R7, RZ, 0x1f ;  /* 0x0000000703067211 */ /* 0x000fc400078ff8ff */
[----:B------:R-:W-:Y:S01]  /*0940*/  PLOP3.LUT P0, PT, P0, P1, PT, 0xf8, 0x8f ;  /* 0x00000000008f781c */ /* 0x000fe20000703f70 */
[----:B------:R-:W-:Y:S01]  /*0950*/  VIADD R7, R119, 0x48 ;  /* 0x0000004877077836 */ /* 0x000fe20000000000 */
[----:B------:R-:W-:Y:S01]  /*0960*/  LEA.HI R3, R3, R10, RZ, 0x19 ;  /* 0x0000000a03037211 */ /* 0x000fe200078fc8ff */
[----:B------:R-:W-:Y:S01]  /*0970*/  IMAD.HI.U32 R21, R17, 0x97b425f, RZ ;  /* 0x097b425f11157827 */ /* 0x000fe200078e00ff */
[----:B------:R-:W-:Y:S02]  /*0980*/  IADD3 R10, PT, PT, R119, 0x63, RZ ;  /* 0x00000063770a7810 */ /* 0x000fe40007ffe0ff */
[----:B------:R-:W-:Y:S01]  /*0990*/  LEA.HI R11, R11, R5, RZ, 0x1f ;  /* 0x000000050b0b7211 */ /* 0x000fe200078ff8ff */
[----:B------:R-:W-:Y:S01]  /*09a0*/  IMAD.HI.U32 R116, R7, 0x97b425f, RZ ;  /* 0x097b425f07747827 */ /* 0x000fe200078e00ff */
[C---:B------:R-:W-:Y:S02]  /*09b0*/  IADD3 R7, PT, PT, R119.reuse, 0x7, RZ ;  /* 0x0000000777077810 */ /* 0x040fe40007ffe0ff */
[C---:B------:R-:W-:Y:S01]  /*09c0*/  IADD3 R4, PT, PT, R119.reuse, 0x2d, RZ ;  /* 0x0000002d77047810 */ /* 0x040fe20007ffe0ff */
[----:B------:R-:W-:Y:S01]  /*09d0*/  IMAD.HI.U32 R10, R10, 0x97b425f, RZ ;  /* 0x097b425f0a0a7827 */ /* 0x000fe200078e00ff */
[----:B------:R-:W-:-:S02]  /*09e0*/  IADD3 R5, PT, PT, R119, 0x3f, RZ ;  /* 0x0000003f77057810 */ /* 0x000fc40007ffe0ff */
[----:B------:R-:W-:Y:S01]  /*09f0*/  @P0 LOP3.LUT R0, R0, 0x800000, RZ, 0xfc, !PT ;  /* 0x0080000000000812 */ /* 0x000fe200078efcff */
[----:B------:R-:W-:Y:S01]  /*0a00*/  IMAD.HI.U32 R114, R7, 0x1c71c71d, RZ ;  /* 0x1c71c71d07727827 */ /* 0x000fe200078e00ff */
[----:B------:R-:W-:Y:S02]  /*0a10*/  ISETP.GT.U32.AND P0, PT, R6, 0x7f, PT ;  /* 0x0000007f0600780c */ /* 0x000fe40003f04070 */
[----:B------:R-:W-:Y:S01]  /*0a20*/  ISETP.GT.U32.OR P1, PT, R8, 0x42d, P2 ;  /* 0x0000042d0800780c */ /* 0x000fe20001724470 */
[----:B------:R-:W-:Y:S01]  /*0a30*/  IMAD.HI.U32 R6, R4, 0x97b425f, RZ ;  /* 0x097b425f04067827 */ /* 0x000fe200078e00ff */
[----:B------:R-:W-:Y:S02]  /*0a40*/  ISETP.GT.U32.OR P0, PT, R3, 0x1, P0 ;  /* 0x000000010300780c */ /* 0x000fe40000704470 */
[----:B------:R-:W-:Y:S01]  /*0a50*/  IADD3 R3, PT, PT, R119, 0x24, RZ ;  /* 0x0000002477037810 */ /* 0x000fe20007ffe0ff */
[----:B------:R-:W-:Y:S01]  /*0a60*/  IMAD R117, R10, 0x31, R109 ;  /* 0x000000310a757824 */ /* 0x000fe200078e026d */
[----:B------:R-:W-:Y:S01]  /*0a70*/  ISETP.GT.U32.OR P0, PT, R11, 0x17f, P0 ;  /* 0x0000017f0b00780c */ /* 0x000fe20000704470 */
[----:B------:R-:W-:Y:S01]  /*0a80*/  IMAD R114, R114, -0x9, R7 ;  /* 0xfffffff772727824 */ /* 0x000fe200078e0207 */
[----:B------:R-:W-:Y:S01]  /*0a90*/  IADD3 R11, PT, PT, R119, 0x75, RZ ;  /* 0x00000075770b7810 */ /* 0x000fe20007ffe0ff */
[----:B------:R-:W-:Y:S01]  /*0aa0*/  IMAD.HI.U32 R8, R5, 0x97b425f, RZ ;  /* 0x097b425f05087827 */ /* 0x000fe200078e00ff */
[----:B------:R-:W-:-:S02]  /*0ab0*/  IADD3 R10, PT, PT, R119, 0x61, RZ ;  /* 0x00000061770a7810 */ /* 0x000fc40007ffe0ff */
[----:B------:R-:W-:Y:S01]  /*0ac0*/  IADD3 R5, PT, PT, R119, 0x34, RZ ;  /* 0x0000003477057810 */ /* 0x000fe20007ffe0ff */
[----:B------:R-:W-:Y:S01]  /*0ad0*/  IMAD.HI.U32 R4, R95, 0x97b425f, RZ ;  /* 0x097b425f5f047827 */ /* 0x000fe200078e00ff */
[C---:B------:R-:W-:Y:S02]  /*0ae0*/  IADD3 R25, PT, PT, R119.reuse, 0x5b, RZ ;  /* 0x0000005b77197810 */ /* 0x040fe40007ffe0ff */
[----:B------:R-:W-:Y:S01]  /*0af0*/  IADD3 R154, PT, PT, R119, 0x13, RZ ;  /* 0x00000013779a7810 */ /* 0x000fe20007ffe0ff */
[----:B------:R-:W-:Y:S01]  /*0b00*/  IMAD.HI.U32 R106, R3, 0x97b425f, RZ ;  /* 0x097b425f036a7827 */ /* 0x000fe200078e00ff */
[C---:B------:R-:W-:Y:S02]  /*0b10*/  IADD3 R3, PT, PT, R119.reuse, 0x22, RZ ;  /* 0x0000002277037810 */ /* 0x040fe40007ffe0ff */
[----:B------:R-:W-:Y:S01]  /*0b20*/  IADD3 R28, PT, PT, R119, 0x76, RZ ;  /* 0x00000076771c7810 */ /* 0x000fe20007ffe0ff */
[----:B------:R-:W-:Y:S01]  /*0b30*/  IMAD.HI.U32 R12, R11, 0x97b425f, RZ ;  /* 0x097b425f0b0c7827 */ /* 0x000fe200078e00ff */
[----:B------:R-:W-:-:S02]  /*0b40*/  IADD3 R11, PT, PT, R119, 0x4f, RZ ;  /* 0x0000004f770b7810 */ /* 0x000fc40007ffe0ff */
[----:B------:R-:W-:Y:S01]  /*0b50*/  IADD3 R147, PT, PT, R119, 0x2, RZ ;  /* 0x0000000277937810 */ /* 0x000fe20007ffe0ff */
[----:B------:R-:W-:Y:S01]  /*0b60*/  IMAD.IADD R15, R101, 0x1, R114 ;  /* 0x00000001650f7824 */ /* 0x000fe200078e0272 */
[C---:B------:R-:W-:Y:S01]  /*0b70*/  IADD3 R34, PT, PT, R119.reuse, 0x41, RZ ;  /* 0x0000004177227810 */ /* 0x040fe20007ffe0ff */
[C---:B------:R-:W-:Y:S01]  /*0b80*/  IMAD R95, R4.reuse, -0x1b, R95 ;  /* 0xffffffe5045f7824 */ /* 0x040fe200078e025f */
[C---:B------:R-:W-:Y:S01]  /*0b90*/  IADD3 R45, PT, PT, R119.reuse, 0x30, RZ ;  /* 0x00000030772d7810 */ /* 0x040fe20007ffe0ff */
[--C-:B------:R-:W-:Y:S01]  /*0ba0*/  IMAD R105, R4, 0x31, R109.reuse ;  /* 0x0000003104697824 */ /* 0x100fe200078e026d */
[C---:B------:R-:W-:Y:S01]  /*0bb0*/  IADD3 R32, PT, PT, R119.reuse, 0x2f, RZ ;  /* 0x0000002f77207810 */ /* 0x040fe20007ffe0ff */
[----:B------:R-:W-:Y:S01]  /*0bc0*/  IMAD R115, R6, 0x31, R109 ;  /* 0x0000003106737824 */ /* 0x000fe200078e026d */
[C---:B------:R-:W-:Y:S01]  /*0bd0*/  IADD3 R6, PT, PT, R119.reuse, 0x3d, RZ ;  /* 0x0000003d77067810 */ /* 0x040fe20007ffe0ff */
[C---:B------:R-:W-:Y:S01]  /*0be0*/  VIADD R4, R119.reuse, 0x2b ;  /* 0x0000002b77047836 */ /* 0x040fe20000000000 */
[C---:B------:R-:W-:Y:S01]  /*0bf0*/  IADD3 R146, PT, PT, R119.reuse, 0x3, RZ ;  /* 0x0000000377927810 */ /* 0x040fe20007ffe0ff */
[----:B------:R-:W-:Y:S01]  /*0c00*/  IMAD.HI.U32 R22, R10, 0x97b425f, RZ ;  /* 0x097b425f0a167827 */ /* 0x000fe200078e00ff */
[----:B------:R-:W-:-:S02]  /*0c10*/  IADD3 R149, PT, PT, R119, 0x14, RZ ;  /* 0x0000001477957810 */ /* 0x000fc40007ffe0ff */
[C---:B------:R-:W-:Y:S01]  /*0c20*/  IADD3 R40, PT, PT, R119.reuse, 0x6e, RZ ;  /* 0x0000006e77287810 */ /* 0x040fe20007ffe0ff */
[--C-:B------:R-:W-:Y:S01]  /*0c30*/  IMAD R106, R106, 0x31, R109.reuse ;  /* 0x000000316a6a7824 */ /* 0x100fe200078e026d */
[C---:B------:R-:W-:Y:S01]  /*0c40*/  IADD3 R49, PT, PT, R119.reuse, 0x4b, RZ ;  /* 0x0000004b77317810 */ /* 0x040fe20007ffe0ff */
[--C-:B------:R-:W-:Y:S01]  /*0c50*/  IMAD R107, R8, 0x31, R109.reuse ;  /* 0x00000031086b7824 */ /* 0x100fe200078e026d */
[C---:B------:R-:W-:Y:S01]  /*0c60*/  IADD3 R53, PT, PT, R119.reuse, 0x6f, RZ ;  /* 0x0000006f77357810 */ /* 0x040fe20007ffe0ff */
[--C-:B------:R-:W-:Y:S01]  /*0c70*/  IMAD R116, R116, 0x31, R109.reuse ;  /* 0x0000003174747824 */ /* 0x100fe200078e026d */
[----:B------:R-:W-:Y:S01]  /*0c80*/  IADD3 R151, PT, PT, R119, 0x15, RZ ;  /* 0x0000001577977810 */ /* 0x000fe20007ffe0ff */
[----:B------:R-:W-:Y:S01]  /*0c90*/  IMAD.HI.U32 R10, R5, 0x97b425f, RZ ;  /* 0x097b425f050a7827 */ /* 0x000fe200078e00ff */
[C---:B------:R-:W-:Y:S02]  /*0ca0*/  IADD3 R142, PT, PT, R119.reuse, 0xc, RZ ;  /* 0x0000000c778e7810 */ /* 0x040fe40007ffe0ff */
[C---:B------:R-:W-:Y:S01]  /*0cb0*/  IADD3 R137, PT, PT, R119.reuse, 0x5, RZ ;  /* 0x0000000577897810 */ /* 0x040fe20007ffe0ff */
[----:B------:R-:W-:Y:S01]  /*0cc0*/  IMAD R109, R12, 0x31, R109 ;  /* 0x000000310c6d7824 */ /* 0x000fe200078e026d */
[C---:B------:R-:W-:Y:S01]  /*0cd0*/  IADD3 R68, PT, PT, R119.reuse, 0x5e, RZ ;  /* 0x0000005e77447810 */ /* 0x040fe20007ffe0ff */
[----:B------:R-:W-:Y:S01]  /*0ce0*/  IMAD R5, R16, 0x31, R15 ;  /* 0x0000003110057824 */ /* 0x000fe200078e020f */
[C---:B------:R-:W-:Y:S01]  /*0cf0*/  IADD3 R16, PT, PT, R119.reuse, 0x1, RZ ;  /* 0x0000000177107810 */ /* 0x040fe20007ffe0ff */
[C---:B------:R-:W-:Y:S01]  /*0d00*/  VIADD R12, R119.reuse, 0x6a ;  /* 0x0000006a770c7836 */ /* 0x040fe20000000000 */
[C---:B------:R-:W-:Y:S01]  /*0d10*/  IADD3 R60, PT, PT, R119.reuse, 0x31, RZ ;  /* 0x00000031773c7810 */ /* 0x040fe20007ffe0ff */
[----:B------:R-:W-:Y:S01]  /*0d20*/  IMAD.HI.U32 R8, R4, 0x97b425f, RZ ;  /* 0x097b425f04087827 */ /* 0x000fe200078e00ff */
[----:B------:R-:W-:-:S02]  /*0d30*/  IADD3 R74, PT, PT, R119, 0x32, RZ ;  /* 0x00000032774a7810 */ /* 0x000fc40007ffe0ff */
[----:B------:R-:W-:Y:S01]  /*0d40*/  IADD3 R66, PT, PT, R119, 0x55, RZ ;  /* 0x0000005577427810 */ /* 0x000fe20007ffe0ff */
[----:B------:R-:W-:Y:S01]  /*0d50*/  IMAD.HI.U32 R4, R7, 0x97b425f, RZ ;  /* 0x097b425f07047827 */ /* 0x000fe200078e00ff */
[C---:B------:R-:W-:Y:S02]  /*0d60*/  IADD3 R140, PT, PT, R119.reuse, 0x6, RZ ;  /* 0x00000006778c7810 */ /* 0x040fe40007ffe0ff */
[C---:B------:R-:W-:Y:S01]  /*0d70*/  IADD3 R62, PT, PT, R119.reuse, 0x3a, RZ ;  /* 0x0000003a773e7810 */ /* 0x040fe20007ffe0ff */
[----:B------:R-:W-:Y:S01]  /*0d80*/  IMAD.HI.U32 R14, R6, 0x97b425f, RZ ;  /* 0x097b425f060e7827 */ /* 0x000fe200078e00ff */
[C---:B------:R-:W-:Y:S02]  /*0d90*/  IADD3 R80, PT, PT, R119.reuse, 0x56, RZ ;  /* 0x0000005677507810 */ /* 0x040fe40007ffe0ff */
[----:B------:R-:W-:Y:S01]  /*0da0*/  IADD3 R78, PT, PT, R119, 0x44, RZ ;  /* 0x00000044774e7810 */ /* 0x000fe20007ffe0ff */
[----:B------:R-:W-:Y:S01]  /*0db0*/  IMAD.HI.U32 R18, R11, 0x97b425f, RZ ;  /* 0x097b425f0b127827 */ /* 0x000fe200078e00ff */
[----:B------:R-:W-:-:S02]  /*0dc0*/  IADD3 R88, PT, PT, R119, 0x2a, RZ ;  /* 0x0000002a77587810 */ /* 0x000fc40007ffe0ff */
[C---:B------:R-:W-:Y:S01]  /*0dd0*/  IADD3 R92, PT, PT, R119.reuse, 0x45, RZ ;  /* 0x00000045775c7810 */ /* 0x040fe20007ffe0ff */
[----:B------:R-:W-:Y:S01]  /*0de0*/  IMAD.HI.U32 R24, R12, 0x97b425f, RZ ;  /* 0x097b425f0c187827 */ /* 0x000fe200078e00ff */
[C---:B------:R-:W-:Y:S02]  /*0df0*/  IADD3 R98, PT, PT, R119.reuse, 0x60, RZ ;  /* 0x0000006077627810 */ /* 0x040fe40007ffe0ff */
[----:B------:R-:W-:Y:S01]  /*0e00*/  IADD3 R134, PT, PT, R119, 0x8, RZ ;  /* 0x0000000877867810 */ /* 0x000fe20007ffe0ff */
[----:B------:R-:W-:Y:S01]  /*0e10*/  IMAD.HI.U32 R6, R155, 0x97b425f, RZ ;  /* 0x097b425f9b067827 */ /* 0x000fe200078e00ff */
[C---:B------:R-:W-:Y:S02]  /*0e20*/  IADD3 R90, PT, PT, R119.reuse, 0x3c, RZ ;  /* 0x0000003c775a7810 */ /* 0x040fe40007ffe0ff */
[----:B------:R-:W-:Y:S01]  /*0e30*/  IADD3 R130, PT, PT, R119, 0x6b, RZ ;  /* 0x0000006b77827810 */ /* 0x000fe20007ffe0ff */
[----:B------:R-:W-:Y:S01]  /*0e40*/  IMAD.HI.U32 R12, R3, 0x97b425f, RZ ;  /* 0x097b425f030c7827 */ /* 0x000fe200078e00ff */
[----:B------:R-:W-:-:S02]  /*0e50*/  PRMT R156, R156, 0x9910, RZ ;  /* 0x000099109c9c7816 */ /* 0x000fc400000000ff */
[----:B------:R-:W-:Y:S01]  /*0e60*/  PLOP3.LUT P0, PT, P0, P1, PT, 0xf8, 0x8f ;  /* 0x00000000008f781c */ /* 0x000fe20000703f70 */
[----:B------:R-:W-:Y:S01]  /*0e70*/  IMAD.HI.U32 R17, R16, 0x1c71c71d, RZ ;  /* 0x1c71c71d10117827 */ /* 0x000fe200078e00ff */
[C---:B------:R-:W-:Y:S02]  /*0e80*/  IADD3 R104, PT, PT, R119.reuse, 0x3e, RZ ;  /* 0x0000003e77687810 */ /* 0x040fe40007ffe0ff */
[C---:B------:R-:W-:Y:S01]  /*0e90*/  IADD3 R110, PT, PT, R119.reuse, 0x47, RZ ;  /* 0x00000047776e7810 */ /* 0x040fe20007ffe0ff */
[C---:B------:R-:W-:Y:S01]  /*0ea0*/  IMAD R7, R4.reuse, -0x1b, R7 ;  /* 0xffffffe504077824 */ /* 0x040fe200078e0207 */
[C---:B------:R-:W-:Y:S01]  /*0eb0*/  IADD3 R112, PT, PT, R119.reuse, 0x50, RZ ;  /* 0x0000005077707810 */ /* 0x040fe20007ffe0ff */
[--C-:B------:R-:W-:Y:S01]  /*0ec0*/  IMAD R11, R4, 0x31, R15.reuse ;  /* 0x00000031040b7824 */ /* 0x100fe200078e020f */
[----:B------:R-:W-:Y:S01]  /*0ed0*/  LOP3.LUT R0, R0, 0xffdfffff, RZ, 0xc0, !PT ;  /* 0xffdfffff00007812 */ /* 0x000fe200078ec0ff */
[--C-:B------:R-:W-:Y:S01]  /*0ee0*/  IMAD R4, R8, 0x31, R15.reuse ;  /* 0x0000003108047824 */ /* 0x100fe200078e020f */
[C---:B------:R-:W-:Y:S01]  /*0ef0*/  IADD3 R145, PT, PT, R119.reuse, 0x16, RZ ;  /* 0x0000001677917810 */ /* 0x040fe20007ffe0ff */
[----:B------:R-:W-:Y:S01]  /*0f00*/  IMAD R13, R14, 0x31, R15 ;  /* 0x000000310e0d7824 */ /* 0x000fe200078e020f */
[C---:B------:R-:W-:Y:S01]  /*0f10*/  IADD3 R144, PT, PT, R119.reuse, 0xd, RZ ;  /* 0x0000000d77907810 */ /* 0x040fe20007ffe0ff */
[----:B------:R-:W-:Y:S01]  /*0f20*/  IMAD R155, R6, -0x1b, R155 ;  /* 0xffffffe5069b7824 */ /* 0x000fe200078e029b */
[----:B------:R-:W-:Y:S01]  /*0f30*/  @P0 LOP3.LUT R0, R0, 0x200000, RZ, 0xfc, !PT ;  /* 0x0020000000000812 */ /* 0x000fe200078efcff */
[--C-:B------:R-:W-:Y:S01]  /*0f40*/  IMAD R3, R6, 0x31, R15.reuse ;  /* 0x0000003106037824 */ /* 0x100fe200078e020f */
[----:B------:R-:W-:Y:S01]  /*0f50*/  IADD3 R138, PT, PT, R119, 0xe, RZ ;  /* 0x0000000e778a7810 */ /* 0x000fe20007ffe0ff */
[--C-:B------:R-:W-:Y:S01]  /*0f60*/  IMAD R8, R10, 0x31, R15.reuse ;  /* 0x000000310a087824 */ /* 0x100fe200078e020f */
[----:B------:R-:W-:Y:S01]  /*0f70*/  PRMT R155, R155, 0x9910, RZ ;  /* 0x000099109b9b7816 */ /* 0x000fe200000000ff */
[--C-:B------:R-:W-:Y:S01]  /*0f80*/  IMAD R9, R18, 0x31, R15.reuse ;  /* 0x0000003112097824 */ /* 0x100fe200078e020f */
[C---:B------:R-:W-:Y:S01]  /*0f90*/  IADD3 R18, PT, PT, R119.reuse, 0x25, RZ ;  /* 0x0000002577127810 */ /* 0x040fe20007ffe0ff */
[--C-:B------:R-:W-:Y:S01]  /*0fa0*/  IMAD R14, R20, 0x31, R15.reuse ;  /* 0x00000031140e7824 */ /* 0x100fe200078e020f */
[----:B------:R-:W-:Y:S01]  /*0fb0*/  IADD3 R20, PT, PT, R119, 0x37, RZ ;  /* 0x0000003777147810 */ /* 0x000fe20007ffe0ff */
[--C-:B------:R-:W-:Y:S01]  /*0fc0*/  IMAD R153, R153, 0x31, R15.reuse ;  /* 0x0000003199997824 */ /* 0x100fe200078e020f */
[----:B------:R-:W-:Y:S01]  /*0fd0*/  LOP3.LUT R0, R0, 0xfffffeff, RZ, 0xc0, !PT ;  /* 0xfffffeff00007812 */ /* 0x000fe200078ec0ff */
[--C-:B------:R-:W-:Y:S01]  /*0fe0*/  IMAD R6, R22, 0x31, R15.reuse ;  /* 0x0000003116067824 */ /* 0x100fe200078e020f */
[C---:B------:R-:W-:Y:S01]  /*0ff0*/  IADD3 R22, PT, PT, R119.reuse, 0x40, RZ ;  /* 0x0000004077167810 */ /* 0x040fe20007ffe0ff */
[--C-:B------:R-:W-:Y:S01]  /*1000*/  IMAD R10, R24, 0x31, R15.reuse ;  /* 0x00000031180a7824 */ /* 0x100fe200078e020f */
[C---:B------:R-:W-:Y:S01]  /*1010*/  IADD3 R24, PT, PT, R119.reuse, 0x52, RZ ;  /* 0x0000005277187810 */ /* 0x040fe20007ffe0ff */
[--C-:B------:R-:W-:Y:S01]  /*1020*/  IMAD R12, R12, 0x31, R15.reuse ;  /* 0x000000310c0c7824 */ /* 0x100fe200078e020f */
[----:B------:R-:W-:Y:S01]  /*1030*/  IADD3 R139, PT, PT, R119, 0x18, RZ ;  /* 0x00000018778b7810 */ /* 0x000fe20007ffe0ff */
[----:B------:R-:W-:Y:S01]  /*1040*/  IMAD R124, R17, -0x9, R16 ;  /* 0xfffffff7117c7824 */ /* 0x000fe200078e0210 */
[C---:B------:R-:W-:Y:S01]  /*1050*/  IADD3 R135, PT, PT, R119.reuse, 0x11, RZ ;  /* 0x0000001177877810 */ /* 0x040fe20007ffe0ff */
[----:B------:R-:W-:Y:S01]  /*1060*/  IMAD R15, R26, 0x31, R15 ;  /* 0x000000311a0f7824 */ /* 0x000fe200078e020f */
[C---:B------:R-:W-:Y:S01]  /*1070*/  IADD3 R120, PT, PT, R119.reuse, 0x59, RZ ;  /* 0x0000005977787810 */ /* 0x040fe20007ffe0ff */
[C---:B------:R-:W-:Y:S01]  /*1080*/  VIADD R26, R119.reuse, 0x64 ;  /* 0x00000064771a7836 */ /* 0x040fe20000000000 */
[----:B------:R-:W-:Y:S01]  /*1090*/  IADD3 R102, PT, PT, R119, 0x2c, RZ ;  /* 0x0000002c77667810 */ /* 0x000fe20007ffe0ff */
[----:B------:R-:W-:-:S04]  /*10a0*/  IMAD.HI.U32 R23, R19, 0x97b425f, RZ ;  /* 0x097b425f13177827 */ /* 0x000fc800078e00ff */
[----:B------:R-:W-:-:S04]  /*10b0*/  IMAD.HI.U32 R41, R27, 0x97b425f, RZ ;  /* 0x097b425f1b297827 */ /* 0x000fc800078e00ff */
[----:B------:R-:W-:-:S04]  /*10c0*/  IMAD.HI.U32 R37, R25, 0x97b425f, RZ ;  /* 0x097b425f19257827 */ /* 0x000fc800078e00ff */
[----:B------:R-:W-:-:S04]  /*10d0*/  IMAD.HI.U32 R17, R16, 0x97b425f, RZ ;  /* 0x097b425f10117827 */ /* 0x000fc800078e00ff */
[----:B------:R-:W-:Y:S01]  /*10e0*/  IMAD.IADD R30, R101, 0x1, R124 ;  /* 0x00000001651e7824 */ /* 0x000fe200078e027c */
[----:B------:R-:W-:Y:S01]  /*10f0*/  IADD3 R124, PT, PT, R124, -0x8, RZ ;  /* 0xfffffff87c7c7810 */ /* 0x000fe20007ffe0ff */
[----:B------:R-:W-:-:S04]  /*1100*/  IMAD.HI.U32 R29, R20, 0x97b425f, RZ ;  /* 0x097b425f141d7827 */ /* 0x000fc800078e00ff */
[----:B------:R-:W-:-:S04]  /*1110*/  IMAD.HI.U32 R27, R18, 0x97b425f, RZ ;  /* 0x097b425f121b7827 */ /* 0x000fc800078e00ff */
[----:B------:R-:W-:-:S04]  /*1120*/  IMAD.HI.U32 R19, R154, 0x97b425f, RZ ;  /* 0x097b425f9a137827 */ /* 0x000fc800078e00ff */
[----:B------:R-:W-:-:S04]  /*1130*/  IMAD.HI.U32 R25, R150, 0x97b425f, RZ ;  /* 0x097b425f96197827 */ /* 0x000fc800078e00ff */
[----:B------:R-:W-:-:S04]  /*1140*/  IMAD.HI.U32 R39, R26, 0x97b425f, RZ ;  /* 0x097b425f1a277827 */ /* 0x000fc800078e00ff */
[----:B------:R-:W-:-:S04]  /*1150*/  IMAD.HI.U32 R35, R24, 0x97b425f, RZ ;  /* 0x097b425f18237827 */ /* 0x000fc800078e00ff */
[----:B------:R-:W-:-:S04]  /*1160*/  IMAD.HI.U32 R31, R22, 0x97b425f, RZ ;  /* 0x097b425f161f7827 */ /* 0x000fc800078e00ff */
[----:B------:R-:W-:-:S04]  /*1170*/  IMAD.HI.U32 R43, R28, 0x97b425f, RZ ;  /* 0x097b425f1c2b7827 */ /* 0x000fc800078e00ff */
[C---:B------:R-:W-:Y:S02]  /*1180*/  IMAD R16, R17.reuse, -0x1b, R16 ;  /* 0xffffffe511107824 */ /* 0x040fe400078e0210 */
[----:B------:R-:W-:Y:S02]  /*1190*/  IMAD R20, R17, 0x31, R30 ;  /* 0x0000003111147824 */ /* 0x000fe400078e021e */
[----:B------:R-:W-:Y:S02]  /*11a0*/  IMAD R154, R19, -0x1b, R154 ;  /* 0xffffffe5139a7824 */ /* 0x000fe400078e029a */
[----:B------:R-:W-:Y:S02]  /*11b0*/  IMAD R150, R25, -0x1b, R150 ;  /* 0xffffffe519967824 */ /* 0x000fe400078e0296 */
[--C-:B------:R-:W-:Y:S01]  /*11c0*/  IMAD R152, R19, 0x31, R30.reuse ;  /* 0x0000003113987824 */ /* 0x100fe200078e021e */
[----:B------:R-:W-:Y:S01]  /*11d0*/  PRMT R154, R154, 0x9910, RZ ;  /* 0x000099109a9a7816 */ /* 0x000fe200000000ff */
[----:B------:R-:W-:-:S02]  /*11e0*/  IMAD R17, R23, 0x31, R30 ;  /* 0x0000003117117824 */ /* 0x000fc400078e021e */
[--C-:B------:R-:W-:Y:S02]  /*11f0*/  IMAD R22, R29, 0x31, R30.reuse ;  /* 0x000000311d167824 */ /* 0x100fe400078e021e */
[--C-:B------:R-:W-:Y:S02]  /*1200*/  IMAD R26, R27, 0x31, R30.reuse ;  /* 0x000000311b1a7824 */ /* 0x100fe400078e021e */
[--C-:B------:R-:W-:Y:S01]  /*1210*/  IMAD R18, R33, 0x31, R30.reuse ;  /* 0x0000003121127824 */ /* 0x100fe200078e021e */
[----:B------:R-:W-:Y:S01]  /*1220*/  IADD3 R33, PT, PT, R119, 0x38, RZ ;  /* 0x0000003877217810 */ /* 0x000fe20007ffe0ff */
[--C-:B------:R-:W-:Y:S01]  /*1230*/  IMAD R19, R39, 0x31, R30.reuse ;  /* 0x0000003127137824 */ /* 0x100fe200078e021e */
[----:B------:R-:W-:Y:S01]  /*1240*/  IADD3 R39, PT, PT, R119, 0x5c, RZ ;  /* 0x0000005c77277810 */ /* 0x000fe20007ffe0ff */
[--C-:B------:R-:W-:Y:S02]  /*1250*/  IMAD R21, R21, 0x31, R30.reuse ;  /* 0x0000003115157824 */ /* 0x100fe400078e021e */
[--C-:B------:R-:W-:Y:S01]  /*1260*/  IMAD R23, R35, 0x31, R30.reuse ;  /* 0x0000003123177824 */ /* 0x100fe200078e021e */
[----:B------:R-:W-:Y:S01]  /*1270*/  IADD3 R35, PT, PT, R119, 0x4a, RZ ;  /* 0x0000004a77237810 */ /* 0x000fe20007ffe0ff */
[--C-:B------:R-:W-:Y:S01]  /*1280*/  IMAD R24, R41, 0x31, R30.reuse ;  /* 0x0000003129187824 */ /* 0x100fe200078e021e */
[----:B------:R-:W-:Y:S01]  /*1290*/  IADD3 R41, PT, PT, R119, 0x77, RZ ;  /* 0x0000007777297810 */ /* 0x000fe20007ffe0ff */
[----:B------:R-:W-:-:S02]  /*12a0*/  IMAD R25, R25, 0x31, R30 ;  /* 0x0000003119197824 */ /* 0x000fc400078e021e */
[--C-:B------:R-:W-:Y:S01]  /*12b0*/  IMAD R27, R31, 0x31, R30.reuse ;  /* 0x000000311f1b7824 */ /* 0x100fe200078e021e */
[----:B------:R-:W-:Y:S01]  /*12c0*/  IADD3 R31, PT, PT, R119, 0x26, RZ ;  /* 0x00000026771f7810 */ /* 0x000fe20007ffe0ff */
[--C-:B------:R-:W-:Y:S01]  /*12d0*/  IMAD R28, R37, 0x31, R30.reuse ;  /* 0x00000031251c7824 */ /* 0x100fe200078e021e */
[----:B------:R-:W-:Y:S01]  /*12e0*/  IADD3 R37, PT, PT, R119, 0x53, RZ ;  /* 0x0000005377257810 */ /* 0x000fe20007ffe0ff */
[----:B------:R-:W-:Y:S01]  /*12f0*/  IMAD R29, R43, 0x31, R30 ;  /* 0x000000312b1d7824 */ /* 0x000fe200078e021e */
[----:B------:R-:W-:Y:S01]  /*1300*/  IADD3 R30, PT, PT, R119, 0x1d, RZ ;  /* 0x0000001d771e7810 */ /* 0x000fe20007ffe0ff */
[----:B------:R-:W-:-:S04]  /*1310*/  IMAD.HI.U32 R42, R34, 0x97b425f, RZ ;  /* 0x097b425f222a7827 */ /* 0x000fc800078e00ff */
[----:B------:R-:W-:-:S04]  /*1320*/  IMAD.HI.U32 R36, R30, 0x97b425f, RZ ;  /* 0x097b425f1e247827 */ /* 0x000fc800078e00ff */
[----:B------:R-:W-:-:S04]  /*1330*/  IMAD.HI.U32 R30, R147, 0x1c71c71d, RZ ;  /* 0x1c71c71d931e7827 */ /* 0x000fc800078e00ff */
[----:B------:R-:W-:Y:S02]  /*1340*/  IMAD R125, R30, -0x9, R147 ;  /* 0xfffffff71e7d7824 */ /* 0x000fe400078e0293 */
        /* <DEDUP_REMOVED lines=15> */
[--C-:B------:R-:W-:Y:S02]  /*1440*/  IMAD R35, R36, 0x31, R43.reuse ;  /* 0x0000003124237824 */ /* 0x100fe400078e022b */
[--C-:B------:R-:W-:Y:S02]  /*1450*/  IMAD R41, R42, 0x31, R43.reuse ;  /* 0x000000312a297824 */ /* 0x100fe400078e022b */
[--C-:B------:R-:W-:Y:S02]  /*1460*/  IMAD R31, R32, 0x31, R43.reuse ;  /* 0x00000031201f7824 */ /* 0x100fe400078e022b */
[--C-:B------:R-:W-:Y:S02]  /*1470*/  IMAD R36, R38, 0x31, R43.reuse ;  /* 0x0000003126247824 */ /* 0x100fe400078e022b */
[----:B------:R-:W-:Y:S01]  /*1480*/  IMAD R42, R48, 0x31, R43 ;  /* 0x00000031302a7824 */ /* 0x000fe200078e022b */
[----:B------:R-:W-:Y:S01]  /*1490*/  IADD3 R48, PT, PT, R119, 0x39, RZ ;  /* 0x0000003977307810 */ /* 0x000fe20007ffe0ff */
[----:B------:R-:W-:-:S02]  /*14a0*/  IMAD R126, R45, -0x9, R146 ;  /* 0xfffffff72d7e7824 */ /* 0x000fc400078e0292 */
[----:B------:R-:W-:Y:S02]  /*14b0*/  IMAD R147, R34, -0x1b, R147 ;  /* 0xffffffe522937824 */ /* 0x000fe400078e0293 */
[----:B------:R-:W-:Y:S01]  /*14c0*/  IMAD R149, R30, -0x1b, R149 ;  /* 0xffffffe51e957824 */ /* 0x000fe200078e0295 */
[----:B------:R-:W-:Y:S01]  /*14d0*/  IADD3 R58, PT, PT, R101, R126, RZ ;  /* 0x0000007e653a7210 */ /* 0x000fe20007ffe0ff */
[----:B------:R-:W-:Y:S01]  /*14e0*/  IMAD R148, R39, -0x1b, R148 ;  /* 0xffffffe527947824 */ /* 0x000fe200078e0294 */
[----:B------:R-:W-:Y:S01]  /*14f0*/  PRMT R147, R147, 0x9910, RZ ;  /* 0x0000991093937816 */ /* 0x000fe200000000ff */
[--C-:B------:R-:W-:Y:S01]  /*1500*/  IMAD R32, R44, 0x31, R43.reuse ;  /* 0x000000312c207824 */ /* 0x100fe200078e022b */
[C---:B------:R-:W-:Y:S01]  /*1510*/  IADD3 R44, PT, PT, R119.reuse, 0x1e, RZ ;  /* 0x0000001e772c7810 */ /* 0x040fe20007ffe0ff */
[--C-:B------:R-:W-:Y:S01]  /*1520*/  IMAD R38, R52, 0x31, R43.reuse ;  /* 0x0000003134267824 */ /* 0x100fe200078e022b */
[----:B------:R-:W-:Y:S01]  /*1530*/  IADD3 R52, PT, PT, R119, 0x54, RZ ;  /* 0x0000005477347810 */ /* 0x000fe20007ffe0ff */
[--C-:B------:R-:W-:Y:S01]  /*1540*/  IMAD R34, R34, 0x31, R43.reuse ;  /* 0x0000003122227824 */ /* 0x100fe200078e022b */
[----:B------:R-:W-:Y:S01]  /*1550*/  PRMT R149, R149, 0x9910, RZ ;  /* 0x0000991095957816 */ /* 0x000fe200000000ff */
[--C-:B------:R-:W-:Y:S01]  /*1560*/  IMAD R30, R30, 0x31, R43.reuse ;  /* 0x000000311e1e7824 */ /* 0x100fe200078e022b */
[----:B------:R-:W-:Y:S01]  /*1570*/  IADD3 R126, PT, PT, R126, -0x8, RZ ;  /* 0xfffffff87e7e7810 */ /* 0x000fe20007ffe0ff */
[--C-:B------:R-:W-:Y:S01]  /*1580*/  IMAD R33, R50, 0x31, R43.reuse ;  /* 0x0000003132217824 */ /* 0x100fe200078e022b */
[----:B------:R-:W-:Y:S01]  /*1590*/  IADD3 R50, PT, PT, R119, 0x42, RZ ;  /* 0x0000004277327810 */ /* 0x000fe20007ffe0ff */
[----:B------:R-:W-:-:S02]  /*15a0*/  IMAD R37, R46, 0x31, R43 ;  /* 0x000000312e257824 */ /* 0x000fc400078e022b */
[--C-:B------:R-:W-:Y:S02]  /*15b0*/  IMAD R39, R39, 0x31, R43.reuse ;  /* 0x0000003127277824 */ /* 0x100fe400078e022b */
[--C-:B------:R-:W-:Y:S02]  /*15c0*/  IMAD R40, R40, 0x31, R43.reuse ;  /* 0x0000003128287824 */ /* 0x100fe400078e022b */
[----:B------:R-:W-:Y:S01]  /*15d0*/  IMAD R43, R54, 0x31, R43 ;  /* 0x00000031362b7824 */ /* 0x000fe200078e022b */
[C---:B------:R-:W-:Y:S01]  /*15e0*/  IADD3 R54, PT, PT, R119.reuse, 0x5d, RZ ;  /* 0x0000005d77367810 */ /* 0x040fe20007ffe0ff */
[----:B------:R-:W-:Y:S02]  /*15f0*/  VIADD R46, R119, 0x27 ;  /* 0x00000027772e7836 */ /* 0x000fe40000000000 */
        /* <DEDUP_REMOVED lines=11> */
[----:B------:R-:W-:Y:S02]  /*16b0*/  IMAD R50, R51, 0x31, R58 ;  /* 0x0000003133327824 */ /* 0x000fe400078e023a */
[C---:B------:R-:W-:Y:S02]  /*16c0*/  IMAD R146, R45.reuse, -0x1b, R146 ;  /* 0xffffffe52d927824 */ /* 0x040fe400078e0292 */
[--C-:B------:R-:W-:Y:S02]  /*16d0*/  IMAD R48, R45, 0x31, R58.reuse ;  /* 0x000000312d307824 */ /* 0x100fe400078e023a */
[----:B------:R-:W-:Y:S01]  /*16e0*/  IMAD R51, R63, 0x31, R58 ;  /* 0x000000313f337824 */ /* 0x000fe200078e023a */
[----:B------:R-:W-:Y:S01]  /*16f0*/  IADD3 R63, PT, PT, R119, 0x4c, RZ ;  /* 0x0000004c773f7810 */ /* 0x000fe20007ffe0ff */
[----:B------:R-:W-:Y:S02]  /*1700*/  IMAD R151, R44, -0x1b, R151 ;  /* 0xffffffe52c977824 */ /* 0x000fe400078e0297 */
[----:B------:R-:W-:-:S02]  /*1710*/  IMAD R142, R53, -0x1b, R142 ;  /* 0xffffffe5358e7824 */ /* 0x000fc400078e028e */
[--C-:B------:R-:W-:Y:S01]  /*1720*/  IMAD R45, R47, 0x31, R58.reuse ;  /* 0x000000312f2d7824 */ /* 0x100fe200078e023a */
[----:B------:R-:W-:Y:S01]  /*1730*/  PRMT R151, R151, 0x9910, RZ ;  /* 0x0000991097977816 */ /* 0x000fe200000000ff */
[--C-:B------:R-:W-:Y:S02]  /*1740*/  IMAD R54, R55, 0x31, R58.reuse ;  /* 0x0000003137367824 */ /* 0x100fe400078e023a */
[--C-:B------:R-:W-:Y:S02]  /*1750*/  IMAD R44, R44, 0x31, R58.reuse ;  /* 0x000000312c2c7824 */ /* 0x100fe400078e023a */
[--C-:B------:R-:W-:Y:S02]  /*1760*/  IMAD R46, R61, 0x31, R58.reuse ;  /* 0x000000313d2e7824 */ /* 0x100fe400078e023a */
[--C-:B------:R-:W-:Y:S01]  /*1770*/  IMAD R47, R67, 0x31, R58.reuse ;  /* 0x00000031432f7824 */ /* 0x100fe200078e023a */
[----:B------:R-:W-:Y:S01]  /*1780*/  IADD3 R67, PT, PT, R119, 0x70, RZ ;  /* 0x0000007077437810 */ /* 0x000fe20007ffe0ff */
[----:B------:R-:W-:-:S02]  /*1790*/  IMAD R49, R49, 0x31, R58 ;  /* 0x0000003131317824 */ /* 0x000fc400078e023a */
[--C-:B------:R-:W-:Y:S02]  /*17a0*/  IMAD R52, R69, 0x31, R58.reuse ;  /* 0x0000003145347824 */ /* 0x100fe400078e023a */
[--C-:B------:R-:W-:Y:S01]  /*17b0*/  IMAD R55, R59, 0x31, R58.reuse ;  /* 0x000000313b377824 */ /* 0x100fe200078e023a */
[----:B------:R-:W-:Y:S01]  /*17c0*/  IADD3 R59, PT, PT, R119, 0x28, RZ ;  /* 0x00000028773b7810 */ /* 0x000fe20007ffe0ff */
[--C-:B------:R-:W-:Y:S01]  /*17d0*/  IMAD R56, R65, 0x31, R58.reuse ;  /* 0x0000003141387824 */ /* 0x100fe200078e023a */
[----:B------:R-:W-:Y:S01]  /*17e0*/  IADD3 R65, PT, PT, R119, 0x67, RZ ;  /* 0x0000006777417810 */ /* 0x000fe20007ffe0ff */
[--C-:B------:R-:W-:Y:S02]  /*17f0*/  IMAD R53, R53, 0x31, R58.reuse ;  /* 0x0000003135357824 */ /* 0x100fe400078e023a */
[----:B------:R-:W-:Y:S02]  /*1800*/  IMAD R57, R57, 0x31, R58 ;  /* 0x0000003139397824 */ /* 0x000fe400078e023a */
[----:B------:R-:W-:-:S02]  /*1810*/  VIADD R58, R119, 0x1f ;  /* 0x0000001f773a7836 */ /* 0x000fc40000000000 */
[----:B------:R-:W-:-:S04]  /*1820*/  IMAD.HI.U32 R75, R63, 0x97b425f, RZ ;  /* 0x097b425f3f4b7827 */ /* 0x000fc800078e00ff */
[----:B------:R-:W-:-:S04]  /*1830*/  IMAD.HI.U32 R63, R58, 0x97b425f, RZ ;  /* 0x097b425f3a3f7827 */ /* 0x000fc800078e00ff */
[----:B------:R-:W-:-:S04]  /*1840*/  IMAD.HI.U32 R58, R143, 0x1c71c71d, RZ ;  /* 0x1c71c71d8f3a7827 */ /* 0x000fc800078e00ff */
[----:B------:R-:W-:Y:S02]  /*1850*/  IMAD R127, R58, -0x9, R143 ;  /* 0xfffffff73a7f7824 */ /* 0x000fe400078e028f */
[----:B------:R-:W-:-:S03]  /*1860*/  IMAD.HI.U32 R128, R137, 0x1c71c71d, RZ ;  /* 0x1c71c71d89807827 */ /* 0x000fc600078e00ff */
[----:B------:R-:W-:Y:S01]  /*1870*/  IADD3 R72, PT, PT, R101, R127, RZ ;  /* 0x0000007f65487210 */ /* 0x000fe20007ffe0ff */
[----:B------:R-:W-:Y:S01]  /*1880*/  IMAD.HI.U32 R79, R68, 0x97b425f, RZ ;  /* 0x097b425f444f7827 */ /* 0x000fe200078e00ff */
[----:B------:R-:W-:-:S03]  /*1890*/  IADD3 R127, PT, PT, R127, -0x8, RZ ;  /* 0xfffffff87f7f7810 */ /* 0x000fc60007ffe0ff */
[----:B------:R-:W-:-:S04]  /*18a0*/  IMAD.HI.U32 R69, R59, 0x97b425f, RZ ;  /* 0x097b425f3b457827 */ /* 0x000fc800078e00ff */
[----:B------:R-:W-:Y:S02]  /*18b0*/  IMAD R128, R128, -0x9, R137 ;  /* 0xfffffff780807824 */ /* 0x000fe400078e0289 */
[--C-:B------:R-:W-:Y:S01]  /*18c0*/  IMAD R70, R79, 0x31, R72.reuse ;  /* 0x000000314f467824 */ /* 0x100fe200078e0248 */
[----:B------:R-:W-:Y:S01]  /*18d0*/  IADD3 R79, PT, PT, R119, 0x68, RZ ;  /* 0x00000068774f7810 */ /* 0x000fe20007ffe0ff */
[----:B------:R-:W-:Y:S01]  /*18e0*/  IMAD R68, R69, 0x31, R72 ;  /* 0x0000003145447824 */ /* 0x000fe200078e0248 */
[----:B------:R-:W-:Y:S01]  /*18f0*/  IADD3 R86, PT, PT, R101, R128, RZ ;  /* 0x0000008065567210 */ /* 0x000fe20007ffe0ff */
[----:B------:R-:W-:-:S04]  /*1900*/  IMAD.HI.U32 R61, R60, 0x97b425f, RZ ;  /* 0x097b425f3c3d7827 */ /* 0x000fc800078e00ff */
[----:B------:R-:W-:Y:S01]  /*1910*/  IMAD R69, R73, 0x31, R72 ;  /* 0x0000003149457824 */ /* 0x000fe200078e0248 */
[----:B------:R-:W-:Y:S01]  /*1920*/  IADD3 R73, PT, PT, R119, 0x29, RZ ;  /* 0x0000002977497810 */ /* 0x000fe20007ffe0ff */
[----:B------:R-:W-:-:S04]  /*1930*/  IMAD.HI.U32 R81, R65, 0x97b425f, RZ ;  /* 0x097b425f41517827 */ /* 0x000fc800078e00ff */
[----:B------:R-:W-:-:S04]  /*1940*/  IMAD.HI.U32 R83, R67, 0x97b425f, RZ ;  /* 0x097b425f43537827 */ /* 0x000fc800078e00ff */
[----:B------:R-:W-:Y:S02]  /*1950*/  IMAD R60, R75, 0x31, R72 ;  /* 0x000000314b3c7824 */ /* 0x000fe400078e0248 */
[----:B------:R-:W-:-:S04]  /*1960*/  IMAD.HI.U32 R75, R74, 0x97b425f, RZ ;  /* 0x097b425f4a4b7827 */ /* 0x000fc800078e00ff */
[----:B------:R-:W-:-:S04]  /*1970*/  IMAD.HI.U32 R77, R66, 0x97b425f, RZ ;  /* 0x097b425f424d7827 */ /* 0x000fc800078e00ff */
[----:B------:R-:W-:Y:S02]  /*1980*/  IMAD R59, R61, 0x31, R72 ;  /* 0x000000313d3b7824 */ /* 0x000fe400078e0248 */
[----:B------:R-:W-:-:S04]  /*1990*/  IMAD.HI.U32 R97, R79, 0x97b425f, RZ ;  /* 0x097b425f4f617827 */ /* 0x000fc800078e00ff */
[--C-:B------:R-:W-:Y:S01]  /*19a0*/  IMAD R61, R81, 0x31, R72.reuse ;  /* 0x00000031513d7824 */ /* 0x100fe200078e0248 */
[----:B------:R-:W-:Y:S01]  /*19b0*/  IADD3 R81, PT, PT, R119, 0x71, RZ ;  /* 0x0000007177517810 */ /* 0x000fe20007ffe0ff */
[----:B------:R-:W-:Y:S02]  /*19c0*/  IMAD R66, R83, 0x31, R72 ;  /* 0x0000003153427824 */ /* 0x000fe400078e0248 */
[----:B------:R-:W-:-:S04]  /*19d0*/  IMAD.HI.U32 R129, R140, 0x1c71c71d, RZ ;  /* 0x1c71c71d8c817827 */ /* 0x000fc800078e00ff */
[----:B------:R-:W-:-:S04]  /*19e0*/  IMAD.HI.U32 R83, R73, 0x97b425f, RZ ;  /* 0x097b425f49537827 */ /* 0x000fc800078e00ff */
[----:B------:R-:W-:-:S04]  /*19f0*/  IMAD.HI.U32 R65, R62, 0x97b425f, RZ ;  /* 0x097b425f3e417827 */ /* 0x000fc800078e00ff */
[--C-:B------:R-:W-:Y:S02]  /*1a00*/  IMAD R73, R75, 0x31, R86.reuse ;  /* 0x000000314b497824 */ /* 0x100fe400078e0256 */
[----:B------:R-:W-:Y:S01]  /*1a10*/  IMAD R75, R97, 0x31, R86 ;  /* 0x00000031614b7824 */ /* 0x000fe200078e0256 */
[----:B------:R-:W-:Y:S01]  /*1a20*/  IADD3 R97, PT, PT, R119, 0x72, RZ ;  /* 0x0000007277617810 */ /* 0x000fe20007ffe0ff */
[----:B------:R-:W-:Y:S02]  /*1a30*/  IMAD R129, R129, -0x9, R140 ;  /* 0xfffffff781817824 */ /* 0x000fe400078e028c */
[--C-:B------:R-:W-:Y:S02]  /*1a40*/  IMAD R64, R65, 0x31, R72.reuse ;  /* 0x0000003141407824 */ /* 0x100fe400078e0248 */
[----:B------:R-:W-:Y:S01]  /*1a50*/  IMAD.HI.U32 R103, R81, 0x97b425f, RZ ;  /* 0x097b425f51677827 */ /* 0x000fe200078e00ff */
[----:B------:R-:W-:Y:S02]  /*1a60*/  IADD3 R100, PT, PT, R101, R129, RZ ;  /* 0x0000008165647210 */ /* 0x000fe40007ffe0ff */
[----:B------:R-:W-:Y:S01]  /*1a70*/  IADD3 R129, PT, PT, R129, -0x8, RZ ;  /* 0xfffffff881817810 */ /* 0x000fe20007ffe0ff */
[----:B------:R-:W-:Y:S01]  /*1a80*/  IMAD R65, R77, 0x31, R72 ;  /* 0x000000314d417824 */ /* 0x000fe200078e0248 */
[----:B------:R-:W-:Y:S01]  /*1a90*/  IADD3 R77, PT, PT, R119, 0x4d, RZ ;  /* 0x0000004d774d7810 */ /* 0x000fe20007ffe0ff */
[----:B------:R-:W-:-:S04]  /*1aa0*/  IMAD.HI.U32 R79, R76, 0x97b425f, RZ ;  /* 0x097b425f4c4f7827 */ /* 0x000fc800078e00ff */
[----:B------:R-:W-:-:S04]  /*1ab0*/  IMAD.HI.U32 R91, R80, 0x97b425f, RZ ;  /* 0x097b425f505b7827 */ /* 0x000fc800078e00ff */
        /* <DEDUP_REMOVED lines=9> */
[--C-:B------:R-:W-:Y:S02]  /*1b50*/  IMAD R82, R83, 0x31, R86.reuse ;  /* 0x0000003153527824 */ /* 0x100fe400078e0256 */
[----:B------:R-:W-:Y:S01]  /*1b60*/  IMAD R83, R87, 0x31, R86 ;  /* 0x0000003157537824 */ /* 0x000fe200078e0256 */
[----:B------:R-:W-:Y:S01]  /*1b70*/  IADD3 R87, PT, PT, R119, 0x21, RZ ;  /* 0x0000002177577810 */ /* 0x000fe20007ffe0ff */
[----:B------:R-:W-:Y:S02]  /*1b80*/  IMAD R132, R97, 0x31, R100 ;  /* 0x0000003161847824 */ /* 0x000fe400078e0264 */
[----:B------:R-:W-:-:S04]  /*1b90*/  IMAD.HI.U32 R121, R98, 0x97b425f, RZ ;  /* 0x097b425f62797827 */ /* 0x000fc800078e00ff */
[----:B------:R-:W-:Y:S02]  /*1ba0*/  IMAD R97, R103, 0x31, R100 ;  /* 0x0000003167617824 */ /* 0x000fe400078e0264 */
[----:B------:R-:W-:Y:S02]  /*1bb0*/  VIADD R103, R119, 0x35 ;  /* 0x0000003577677836 */ /* 0x000fe40000000000 */
[--C-:B------:R-:W-:Y:S02]  /*1bc0*/  IMAD R74, R89, 0x31, R86.reuse ;  /* 0x00000031594a7824 */ /* 0x100fe400078e0256 */
[----:B------:R-:W-:Y:S01]  /*1bd0*/  IMAD R84, R93, 0x31, R86 ;  /* 0x000000315d547824 */ /* 0x000fe200078e0256 */
[C---:B------:R-:W-:Y:S01]  /*1be0*/  IADD3 R93, PT, PT, R119.reuse, 0x69, RZ ;  /* 0x00000069775d7810 */ /* 0x040fe20007ffe0ff */
[----:B------:R-:W-:Y:S02]  /*1bf0*/  VIADD R89, R119, 0x33 ;  /* 0x0000003377597836 */ /* 0x000fe40000000000 */
[----:B------:R-:W-:-:S02]  /*1c00*/  IMAD R155, R155, 0x39, RZ ;  /* 0x000000399b9b7824 */ /* 0x000fc400078e02ff */
[----:B------:R-:W-:-:S03]  /*1c10*/  IMAD.HI.U32 R111, R91, 0x97b425f, RZ ;  /* 0x097b425f5b6f7827 */ /* 0x000fc600078e00ff */
[----:B------:R-:W-:Y:S01]  /*1c20*/  LOP3.LUT R155, R155, 0xffff, RZ, 0xc0, !PT ;  /* 0x0000ffff9b9b7812 */ /* 0x000fe200078ec0ff */
[----:B------:R-:W-:Y:S02]  /*1c30*/  IMAD R98, R121, 0x31, R100 ;  /* 0x0000003179627824 */ /* 0x000fe400078e0264 */
[----:B------:R-:W-:Y:S01]  /*1c40*/  IMAD.HI.U32 R91, R87, 0x97b425f, RZ ;  /* 0x097b425f575b7827 */ /* 0x000fe200078e00ff */
[----:B------:R-:W-:-:S03]  /*1c50*/  SHF.R.U32.HI R155, RZ, 0x9, R155 ;  /* 0x00000009ff9b7819 */ /* 0x000fc6000001169b */
[----:B------:R-:W-:Y:S01]  /*1c60*/  IMAD.HI.U32 R121, R103, 0x97b425f, RZ ;  /* 0x097b425f67797827 */ /* 0x000fe200078e00ff */
[----:B------:R-:W-:-:S03]  /*1c70*/  LOP3.LUT R155, R155, 0xffff, RZ, 0xc0, !PT ;  /* 0x0000ffff9b9b7812 */ /* 0x000fc600078ec0ff */
[----:B------:R-:W-:Y:S01]  /*1c80*/  IMAD.HI.U32 R87, R140, 0x97b425f, RZ ;  /* 0x097b425f8c577827 */ /* 0x000fe200078e00ff */
[----:B--2---:R-:W-:-:S03]  /*1c90*/  LOP3.LUT P0, RZ, R155, UR4, RZ, 0xfc, !PT ;  /* 0x000000049bff7c12 */ /* 0x004fc6000f80fcff */
        /* <DEDUP_REMOVED lines=8> */
[----:B------:R-:W-:Y:S02]  /*1d20*/  IMAD R156, R156, 0x39, RZ ;  /* 0x000000399c9c7824 */ /* 0x000fe400078e02ff */
[--C-:B------:R-:W-:Y:S02]  /*1d30*/  IMAD R87, R89, 0x31, R100.reuse ;  /* 0x0000003159577824 */ /* 0x100fe400078e0264 */
[----:B------:R-:W-:Y:S01]  /*1d40*/  IMAD R89, R123, 0x31, R100 ;  /* 0x000000317b597824 */ /* 0x000fe200078e0264 */
[----:B------:R-:W-:Y:S01]  /*1d50*/  LOP3.LUT R156, R156, 0xffff, RZ, 0xc0, !PT ;  /* 0x0000ffff9c9c7812 */ /* 0x000fe200078ec0ff */
[----:B------:R-:W-:-:S04]  /*1d60*/  IMAD.HI.U32 R123, R104, 0x97b425f, RZ ;  /* 0x097b425f687b7827 */ /* 0x000fc800078e00ff */
[----:B------:R-:W-:-:S04]  /*1d70*/  IMAD.HI.U32 R157, R110, 0x97b425f, RZ ;  /* 0x097b425f6e9d7827 */ /* 0x000fc800078e00ff */
[----:B------:R-:W-:Y:S01]  /*1d80*/  IMAD.IADD R104, R101, 0x1, R130 ;  /* 0x0000000165687824 */ /* 0x000fe200078e0282 */
[----:B------:R-:W-:Y:S01]  /*1d90*/  IADD3 R130, PT, PT, R130, -0x8, RZ ;  /* 0xfffffff882827810 */ /* 0x000fe20007ffe0ff */
[----:B------:R-:W-:-:S04]  /*1da0*/  IMAD.HI.U32 R159, R112, 0x97b425f, RZ ;  /* 0x097b425f709f7827 */ /* 0x000fc800078e00ff */
[----:B------:R-:W-:Y:S01]  /*1db0*/  IMAD R112, R157, 0x31, R104 ;  /* 0x000000319d707824 */ /* 0x000fe200078e0268 */
[----:B------:R-:W-:Y:S01]  /*1dc0*/  SHF.R.U32.HI R157, RZ, 0x9, R156 ;  /* 0x00000009ff9d7819 */ /* 0x000fe2000001169c */
[----:B------:R-:W-:Y:S01]  /*1dd0*/  IMAD R154, R154, 0x39, RZ ;  /* 0x000000399a9a7824 */ /* 0x000fe200078e02ff */
[----:B------:R-:W-:Y:S01]  /*1de0*/  IADD3 R156, PT, PT, R155, UR4, RZ ;  /* 0x000000049b9c7c10 */ /* 0x000fe2000fffe0ff */
[----:B------:R-:W-:Y:S01]  /*1df0*/  IMAD R147, R147, 0x39, RZ ;  /* 0x0000003993937824 */ /* 0x000fe200078e02ff */
[----:B------:R-:W-:Y:S01]  /*1e00*/  LOP3.LUT R157, R157, 0xffff, RZ, 0xc0, !PT ;  /* 0x0000ffff9d9d7812 */ /* 0x000fe200078ec0ff */
[----:B------:R-:W-:Y:S01]  /*1e10*/  IMAD.HI.U32 R62, R143, 0x97b425f, RZ ;  /* 0x097b425f8f3e7827 */ /* 0x000fe200078e00ff */
[C---:B------:R-:W-:Y:S02]  /*1e20*/  ISETP.GT.U32.OR P0, PT, R156.reuse, 0x7, !P0 ;  /* 0x000000079c00780c */ /* 0x040fe40004704470 */
[----:B------:R-:W-:Y:S01]  /*1e30*/  IADD3 R155, PT, PT, R157, UR4, RZ ;  /* 0x000000049d9b7c10 */ /* 0x000fe2000fffe0ff */
[----:B------:R-:W-:Y:S01]  /*1e40*/  IMAD R3, R156, 0x7, R3 ;  /* 0x000000079c037824 */ /* 0x000fe200078e0203 */
[----:B------:R-:W-:Y:S01]  /*1e50*/  LOP3.LUT R154, R154, 0xffff, RZ, 0xc0, !PT ;  /* 0x0000ffff9a9a7812 */ /* 0x000fe200078ec0ff */
[C---:B------:R-:W-:Y:S01]  /*1e60*/  IMAD R4, R156.reuse, 0x7, R4 ;  /* 0x000000079c047824 */ /* 0x040fe200078e0204 */
[----:B------:R-:W-:Y:S01]  /*1e70*/  LOP3.LUT R147, R147, 0xffff, RZ, 0xc0, !PT ;  /* 0x0000ffff93937812 */ /* 0x000fe200078ec0ff */
[----:B------:R-:W-:-:S02]  /*1e80*/  IMAD R5, R156, 0x7, R5 ;  /* 0x000000079c057824 */ /* 0x000fc400078e0205 */
[----:B------:R-:W-:Y:S01]  /*1e90*/  IMAD R6, R156, 0x7, R6 ;  /* 0x000000079c067824 */ /* 0x000fe200078e0206 */
[----:B------:R-:W-:Y:S01]  /*1ea0*/  PRMT R156, R7, 0x9910, RZ ;  /* 0x00009910079c7816 */ /* 0x000fe200000000ff */
[C---:B------:R-:W-:Y:S01]  /*1eb0*/  IMAD R7, R155.reuse, 0x7, R153 ;  /* 0x000000079b077824 */ /* 0x040fe200078e0299 */
[----:B------:R-:W-:Y:S01]  /*1ec0*/  SHF.R.U32.HI R147, RZ, 0x9, R147 ;  /* 0x00000009ff937819 */ /* 0x000fe20000011693 */
[C---:B------:R-:W-:Y:S01]  /*1ed0*/  IMAD R8, R155.reuse, 0x7, R8 ;  /* 0x000000079b087824 */ /* 0x040fe200078e0208 */
[----:B------:R-:W-:Y:S01]  /*1ee0*/  MOV R153, R156 ;  /* 0x0000009c00997202 */ /* 0x000fe20000000f00 */
[C---:B------:R-:W-:Y:S01]  /*1ef0*/  IMAD R9, R155.reuse, 0x7, R9 ;  /* 0x000000079b097824 */ /* 0x040fe200078e0209 */
[----:B------:R-:W-:Y:S01]  /*1f00*/  @P0 LOP3.LUT R0, R0, 0x100, RZ, 0xfc, !PT ;  /* 0x0000010000000812 */ /* 0x000fe200078efcff */
[----:B------:R-:W-:Y:S01]  /*1f10*/  IMAD R10, R155, 0x7, R10 ;  /* 0x000000079b0a7824 */ /* 0x000fe200078e020a */
[----:B------:R-:W-:Y:S01]  /*1f20*/  LOP3.LUT P0, RZ, R157, UR4, RZ, 0xfc, !PT ;  /* 0x000000049dff7c12 */ /* 0x000fe2000f80fcff */
[----:B------:R-:W-:Y:S01]  /*1f30*/  IMAD R153, R153, 0x39, RZ ;  /* 0x0000003999997824 */ /* 0x000fe200078e02ff */
[----:B------:R-:W-:Y:S01]  /*1f40*/  LOP3.LUT R0, R0, 0xffffff7f, RZ, 0xc0, !PT ;  /* 0xffffff7f00007812 */ /* 0x000fe200078ec0ff */
[----:B------:R-:W-:Y:S01]  /*1f50*/  IMAD.HI.U32 R58, R145, 0x97b425f, RZ ;  /* 0x097b425f913a7827 */ /* 0x000fe200078e00ff */
[----:B------:R-:W-:-:S02]  /*1f60*/  ISETP.GT.U32.OR P0, PT, R155, 0x7, !P0 ;  /* 0x000000079b00780c */ /* 0x000fc40004704470 */
[----:B------:R-:W-:Y:S01]  /*1f70*/  LOP3.LUT R153, R153, 0xffff, RZ, 0xc0, !PT ;  /* 0x0000ffff99997812 */ /* 0x000fe200078ec0ff */
[----:B------:R-:W-:Y:S01]  /*1f80*/  IMAD R143, R62, -0x1b, R143 ;  /* 0xffffffe53e8f7824 */ /* 0x000fe200078e028f */
[----:B------:R-:W-:Y:S01]  /*1f90*/  SHF.R.U32.HI R155, RZ, 0x9, R154 ;  /* 0x00000009ff9b7819 */ /* 0x000fe2000001169a */
[----:B------:R-:W-:Y:S01]  /*1fa0*/  IMAD R145, R58, -0x1b, R145 ;  /* 0xffffffe53a917824 */ /* 0x000fe200078e0291 */
[----:B------:R-:W-:Y:S01]  /*1fb0*/  SHF.R.U32.HI R153, RZ, 0x9, R153 ;  /* 0x00000009ff997819 */ /* 0x000fe20000011699 */
[----:B------:R-:W-:Y:S01]  /*1fc0*/  IMAD.HI.U32 R67, R144, 0x97b425f, RZ ;  /* 0x097b425f90437827 */ /* 0x000fe200078e00ff */
[----:B------:R-:W-:Y:S02]  /*1fd0*/  LOP3.LUT R155, R155, 0xffff, RZ, 0xc0, !PT ;  /* 0x0000ffff9b9b7812 */ /* 0x000fe400078ec0ff */
[----:B------:R-:W-:Y:S01]  /*1fe0*/  LOP3.LUT R153, R153, 0xffff, RZ, 0xc0, !PT ;  /* 0x0000ffff99997812 */ /* 0x000fe200078ec0ff */
[----:B------:R-:W-:Y:S01]  /*1ff0*/  IMAD R144, R67, -0x1b, R144 ;  /* 0xffffffe543907824 */ /* 0x000fe200078e0290 */
[----:B------:R-:W-:Y:S01]  /*2000*/  LOP3.LUT R147, R147, 0xffff, RZ, 0xc0, !PT ;  /* 0x0000ffff93937812 */ /* 0x000fe200078ec0ff */
[--C-:B------:R-:W-:Y:S01]  /*2010*/  IMAD R62, R62, 0x31, R72.reuse ;  /* 0x000000313e3e7824 */ /* 0x100fe200078e0248 */
[----:B------:R-:W-:Y:S01]  /*2020*/  @P0 LOP3.LUT R0, R0, 0x80, RZ, 0xfc, !PT ;  /* 0x0000008000000812 */ /* 0x000fe200078efcff */
[--C-:B------:R-:W-:Y:S01]  /*2030*/  IMAD R58, R58, 0x31, R72.reuse ;  /* 0x000000313a3a7824 */ /* 0x100fe200078e0248 */
[----:B------:R-:W-:Y:S01]  /*2040*/  IADD3 R154, PT, PT, R153, UR4, RZ ;  /* 0x00000004999a7c10 */ /* 0x000fe2000fffe0ff */
[----:B------:R-:W-:Y:S01]  /*2050*/  IMAD R63, R63, 0x31, R72 ;  /* 0x000000313f3f7824 */ /* 0x000fe200078e0248 */
[----:B------:R-:W-:Y:S01]  /*2060*/  LOP3.LUT P0, RZ, R153, UR4, RZ, 0xfc, !PT ;  /* 0x0000000499ff7c12 */ /* 0x000fe2000f80fcff */
[C---:B------:R-:W-:Y:S01]  /*2070*/  VIADD R153, R155.reuse, UR4 ;  /* 0x000000049b997c36 */ /* 0x040fe20008000000 */
[----:B------:R-:W-:Y:S01]  /*2080*/  LOP3.LUT R0, R0, 0xffff7fff, RZ, 0xc0, !PT ;  /* 0xffff7fff00007812 */ /* 0x000fe200078ec0ff */
[C---:B------:R-:W-:Y:S01]  /*2090*/  IMAD R11, R154.reuse, 0x7, R11 ;  /* 0x000000079a0b7824 */ /* 0x040fe200078e020b */
[C---:B------:R-:W-:Y:S01]  /*20a0*/  ISETP.GT.U32.OR P1, PT, R154.reuse, 0x7, !P0 ;  /* 0x000000079a00780c */ /* 0x040fe20004724470 */
[C---:B------:R-:W-:Y:S01]  /*20b0*/  IMAD R12, R154.reuse, 0x7, R12 ;  /* 0x000000079a0c7824 */ /* 0x040fe200078e020c */
[----:B------:R-:W-:Y:S01]  /*20c0*/  LOP3.LUT P0, RZ, R155, UR4, RZ, 0xfc, !PT ;  /* 0x000000049bff7c12 */ /* 0x000fe2000f80fcff */
[C---:B------:R-:W-:Y:S01]  /*20d0*/  IMAD R13, R154.reuse, 0x7, R13 ;  /* 0x000000079a0d7824 */ /* 0x040fe200078e020d */
[----:B------:R-:W-:Y:S01]  /*20e0*/  PRMT R145, R145, 0x9910, RZ ;  /* 0x0000991091917816 */ /* 0x000fe200000000ff */
[C---:B------:R-:W-:Y:S01]  /*20f0*/  IMAD R14, R154.reuse, 0x7, R14 ;  /* 0x000000079a0e7824 */ /* 0x040fe200078e020e */
[C---:B------:R-:W-:Y:S01]  /*2100*/  ISETP.GT.U32.OR P0, PT, R153.reuse, 0x7, !P0 ;  /* 0x000000079900780c */ /* 0x040fe20004704470 */
[----:B------:R-:W-:Y:S01]  /*2110*/  IMAD R15, R154, 0x7, R15 ;  /* 0x000000079a0f7824 */ /* 0x000fe200078e020f */
[----:B------:R-:W-:Y:S01]  /*2120*/  PRMT R154, R16, 0x9910, RZ ;  /* 0x00009910109a7816 */ /* 0x000fe200000000ff */
[----:B------:R-:W-:-:S02]  /*2130*/  IMAD R16, R153, 0x7, R152 ;  /* 0x0000000799107824 */ /* 0x000fc400078e0298 */
[C---:B------:R-:W-:Y:S01]  /*2140*/  IMAD R17, R153.reuse, 0x7, R17 ;  /* 0x0000000799117824 */ /* 0x040fe200078e0211 */
[----:B------:R-:W-:Y:S01]  /*2150*/  MOV R152, R154 ;  /* 0x0000009a00987202 */ /* 0x000fe20000000f00 */
[C---:B------:R-:W-:Y:S02]  /*2160*/  IMAD R18, R153.reuse, 0x7, R18 ;  /* 0x0000000799127824 */ /* 0x040fe400078e0212 */
[----:B------:R-:W-:Y:S01]  /*2170*/  IMAD R19, R153, 0x7, R19 ;  /* 0x0000000799137824 */ /* 0x000fe200078e0213 */
[----:B------:R-:W-:Y:S01]  /*2180*/  PRMT R153, R150, 0x9910, RZ ;  /* 0x0000991096997816 */ /* 0x000fe200000000ff */
[----:B------:R-:W-:Y:S02]  /*2190*/  IMAD R150, R152, 0x39, RZ ;  /* 0x0000003998967824 */ /* 0x000fe400078e02ff */
[----:B------:R-:W-:Y:S01]  /*21a0*/  @P0 LOP3.LUT R0, R0, 0x8000, RZ, 0xfc, !PT ;  /* 0x0000800000000812 */ /* 0x000fe200078efcff */
[----:B------:R-:W-:Y:S01]  /*21b0*/  IMAD R145, R145, 0x39, RZ ;  /* 0x0000003991917824 */ /* 0x000fe200078e02ff */
[----:B------:R-:W-:Y:S01]  /*21c0*/  MOV R152, R153 ;  /* 0x0000009900987202 */ /* 0x000fe20000000f00 */
[--C-:B------:R-:W-:Y:S01]  /*21d0*/  IMAD R67, R67, 0x31, R72.reuse ;  /* 0x0000003143437824 */ /* 0x100fe200078e0248 */
[----:B------:R-:W-:Y:S01]  /*21e0*/  LOP3.LUT R150, R150, 0xffff, RZ, 0xc0, !PT ;  /* 0x0000ffff96967812 */ /* 0x000fe200078ec0ff */
[----:B------:R-:W-:Y:S01]  /*21f0*/  IMAD R71, R71, 0x31, R72 ;  /* 0x0000003147477824 */ /* 0x000fe200078e0248 */
[----:B------:R-:W-:Y:S01]  /*2200*/  LOP3.LUT R0, R0, 0xffffffdf, RZ, 0xc0, !PT ;  /* 0xffffffdf00007812 */ /* 0x000fe200078ec0ff */
[----:B------:R-:W-:Y:S01]  /*2210*/  IMAD R152, R152, 0x39, RZ ;  /* 0x0000003998987824 */ /* 0x000fe200078e02ff */
[----:B------:R-:W-:Y:S01]  /*2220*/  SHF.R.U32.HI R150, RZ, 0x9, R150 ;  /* 0x00000009ff967819 */ /* 0x000fe20000011696 */
[----:B------:R-:W-:Y:S01]  /*2230*/  IMAD.HI.U32 R76, R137, 0x97b425f, RZ ;  /* 0x097b425f894c7827 */ /* 0x000fe200078e00ff */
[----:B------:R-:W-:-:S02]  /*2240*/  IADD3 R72, PT, PT, R119, 0x20, RZ ;  /* 0x0000002077487810 */ /* 0x000fc40007ffe0ff */
[----:B------:R-:W-:Y:S01]  /*2250*/  LOP3.LUT R150, R150, 0xffff, RZ, 0xc0, !PT ;  /* 0x0000ffff96967812 */ /* 0x000fe200078ec0ff */
[----:B------:R-:W-:Y:S01]  /*2260*/  IMAD.HI.U32 R81, R138, 0x97b425f, RZ ;  /* 0x097b425f8a517827 */ /* 0x000fe200078e00ff */
[----:B------:R-:W-:Y:S02]  /*2270*/  LOP3.LUT R152, R152, 0xffff, RZ, 0xc0, !PT ;  /* 0x0000ffff98987812 */ /* 0x000fe400078ec0ff */
[----:B------:R-:W-:Y:S01]  /*2280*/  IADD3 R153, PT, PT, R150, UR4, RZ ;  /* 0x0000000496997c10 */ /* 0x000fe2000fffe0ff */
[----:B------:R-:W-:Y:S01]  /*2290*/  IMAD.HI.U32 R77, R72, 0x97b425f, RZ ;  /* 0x097b425f484d7827 */ /* 0x000fe200078e00ff */
[----:B------:R-:W-:Y:S02]  /*22a0*/  LOP3.LUT P0, RZ, R150, UR4, RZ, 0xfc, !PT ;  /* 0x0000000496ff7c12 */ /* 0x000fe4000f80fcff */
[----:B------:R-:W-:Y:S01]  /*22b0*/  SHF.R.U32.HI R152, RZ, 0x9, R152 ;  /* 0x00000009ff987819 */ /* 0x000fe20000011698 */
[----:B------:R-:W-:Y:S01]  /*22c0*/  IMAD.HI.U32 R72, R141, 0x97b425f, RZ ;  /* 0x097b425f8d487827 */ /* 0x000fe200078e00ff */
[----:B------:R-:W-:-:S02]  /*22d0*/  ISETP.GT.U32.OR P0, PT, R153, 0x7, !P0 ;  /* 0x000000079900780c */ /* 0x000fc40004704470 */
[----:B------:R-:W-:Y:S01]  /*22e0*/  LOP3.LUT R152, R152, 0xffff, RZ, 0xc0, !PT ;  /* 0x0000ffff98987812 */ /* 0x000fe200078ec0ff */
[----:B------:R-:W-:Y:S02]  /*22f0*/  IMAD R141, R72, -0x1b, R141 ;  /* 0xffffffe5488d7824 */ /* 0x000fe400078e028d */
[----:B------:R-:W-:Y:S01]  /*2300*/  IMAD R137, R76, -0x1b, R137 ;  /* 0xffffffe54c897824 */ /* 0x000fe200078e0289 */
[----:B------:R-:W-:Y:S01]  /*2310*/  IADD3 R150, PT, PT, R152, UR4, RZ ;  /* 0x0000000498967c10 */ /* 0x000fe2000fffe0ff */
[----:B------:R-:W-:-:S04]  /*2320*/  IMAD.HI.U32 R136, R139, 0x97b425f, RZ ;  /* 0x097b425f8b887827 */ /* 0x000fc800078e00ff */
[----:B------:R-:W-:Y:S02]  /*2330*/  IMAD R25, R150, 0x7, R25 ;  /* 0x0000000796197824 */ /* 0x000fe400078e0219 */
[----:B------:R-:W-:Y:S01]  /*2340*/  @P0 LOP3.LUT R0, R0, 0x20, RZ, 0xfc, !PT ;  /* 0x0000002000000812 */ /* 0x000fe200078efcff */
[----:B------:R-:W-:Y:S01]  /*2350*/  IMAD R26, R150, 0x7, R26 ;  /* 0x00000007961a7824 */ /* 0x000fe200078e021a */
[----:B------:R-:W-:Y:S01]  /*2360*/  LOP3.LUT P0, RZ, R152, UR4, RZ, 0xfc, !PT ;  /* 0x0000000498ff7c12 */ /* 0x000fe2000f80fcff */
[----:B------:R-:W-:Y:S01]  /*2370*/  IMAD R27, R150, 0x7, R27 ;  /* 0x00000007961b7824 */ /* 0x000fe200078e021b */
[----:B------:R-:W-:Y:S01]  /*2380*/  LOP3.LUT R0, R0, 0xfffffffe, RZ, 0xc0, !PT ;  /* 0xfffffffe00007812 */ /* 0x000fe200078ec0ff */
[C---:B------:R-:W-:Y:S01]  /*2390*/  IMAD R28, R150.reuse, 0x7, R28 ;  /* 0x00000007961c7824 */ /* 0x040fe200078e021c */
[C---:B------:R-:W-:Y:S01]  /*23a0*/  ISETP.GT.U32.OR P0, PT, R150.reuse, 0x7, !P0 ;  /* 0x000000079600780c */ /* 0x040fe20004704470 */
[----:B------:R-:W-:Y:S01]  /*23b0*/  IMAD R29, R150, 0x7, R29 ;  /* 0x00000007961d7824 */ /* 0x000fe200078e021d */
[----:B------:R-:W-:Y:S01]  /*23c0*/  PRMT R150, R148, 0x9910, RZ ;  /* 0x0000991094967816 */ /* 0x000fe200000000ff */
[----:B------:R-:W-:-:S02]  /*23d0*/  IMAD R148, R149, 0x39, RZ ;  /* 0x0000003995947824 */ /* 0x000fc400078e02ff */
[----:B------:R-:W-:Y:S02]  /*23e0*/  IMAD R138, R81, -0x1b, R138 ;  /* 0xffffffe5518a7824 */ /* 0x000fe400078e028a */
[----:B------:R-:W-:Y:S01]  /*23f0*/  IMAD.MOV.U32 R149, RZ, RZ, R150 ;  /* 0x000000ffff957224 */ /* 0x000fe200078e0096 */
[----:B------:R-:W-:Y:S01]  /*2400*/  MOV R150, R151 ;  /* 0x0000009700967202 */ /* 0x000fe20000000f00 */
[----:B------:R-:W-:Y:S01]  /*2410*/  IMAD R139, R136, -0x1b, R139 ;  /* 0xffffffe5888b7824 */ /* 0x000fe200078e028b */
[----:B------:R-:W-:Y:S01]  /*2420*/  LOP3.LUT R151, R148, 0xffff, RZ, 0xc0, !PT ;  /* 0x0000ffff94977812 */ /* 0x000fe200078ec0ff */
[----:B------:R-:W-:Y:S02]  /*2430*/  IMAD R148, R149, 0x39, RZ ;  /* 0x0000003995947824 */ /* 0x000fe400078e02ff */
[----:B------:R-:W-:Y:S01]  /*2440*/  IMAD R150, R150, 0x39, RZ ;  /* 0x0000003996967824 */ /* 0x000fe200078e02ff */
[----:B------:R-:W-:Y:S01]  /*2450*/  SHF.R.U32.HI R149, RZ, 0x9, R151 ;  /* 0x00000009ff957819 */ /* 0x000fe20000011697 */
[--C-:B------:R-:W-:Y:S01]  /*2460*/  IMAD R72, R72, 0x31, R86.reuse ;  /* 0x0000003148487824 */ /* 0x100fe200078e0256 */
[----:B------:R-:W-:Y:S01]  /*2470*/  @P0 LOP3.LUT R0, R0, 0x1, RZ, 0xfc, !PT ;  /* 0x0000000100000812 */ /* 0x000fe200078efcff */
[--C-:B------:R-:W-:Y:S01]  /*2480*/  IMAD R76, R76, 0x31, R86.reuse ;  /* 0x000000314c4c7824 */ /* 0x100fe200078e0256 */
[----:B------:R-:W-:Y:S01]  /*2490*/  LOP3.LUT R149, R149, 0xffff, RZ, 0xc0, !PT ;  /* 0x0000ffff95957812 */ /* 0x000fe200078ec0ff */
[--C-:B------:R-:W-:Y:S01]  /*24a0*/  IMAD R77, R77, 0x31, R86.reuse ;  /* 0x000000314d4d7824 */ /* 0x100fe200078e0256 */
[----:B------:R-:W-:Y:S01]  /*24b0*/  LOP3.LUT R151, R150, 0xffff, RZ, 0xc0, !PT ;  /* 0x0000ffff96977812 */ /* 0x000fe200078ec0ff */
[--C-:B------:R-:W-:Y:S01]  /*24c0*/  IMAD R81, R81, 0x31, R86.reuse ;  /* 0x0000003151517824 */ /* 0x100fe200078e0256 */
[----:B------:R-:W-:Y:S01]  /*24d0*/  IADD3 R150, PT, PT, R149, UR4, RZ ;  /* 0x0000000495967c10 */ /* 0x000fe2000fffe0ff */
[----:B------:R-:W-:Y:S01]  /*24e0*/  IMAD R85, R85, 0x31, R86 ;  /* 0x0000003155557824 */ /* 0x000fe200078e0256 */
[----:B------:R-:W-:Y:S01]  /*24f0*/  LOP3.LUT P0, RZ, R149, UR4, RZ, 0xfc, !PT ;  /* 0x0000000495ff7c12 */ /* 0x000fe2000f80fcff */
[----:B------:R-:W-:Y:S01]  /*2500*/  VIADD R86, R119, 0xf ;  /* 0x0000000f77567836 */ /* 0x000fe20000000000 */
[----:B------:R-:W-:Y:S01]  /*2510*/  LOP3.LUT R0, R0, 0xfffffdff, RZ, 0xc0, !PT ;  /* 0xfffffdff00007812 */ /* 0x000fe200078ec0ff */
[C---:B------:R-:W-:Y:S01]  /*2520*/  IMAD R30, R150.reuse, 0x7, R30 ;  /* 0x00000007961e7824 */ /* 0x040fe200078e021e */
[C---:B------:R-:W-:Y:S01]  /*2530*/  ISETP.GT.U32.OR P0, PT, R150.reuse, 0x7, !P0 ;  /* 0x000000079600780c */ /* 0x040fe20004704470 */
[C---:B------:R-:W-:Y:S01]  /*2540*/  IMAD R31, R150.reuse, 0x7, R31 ;  /* 0x00000007961f7824 */ /* 0x040fe200078e021f */
[----:B------:R-:W-:Y:S01]  /*2550*/  IADD3 R149, PT, PT, R147, UR4, RZ ;  /* 0x0000000493957c10 */ /* 0x000fe2000fffe0ff */
[----:B------:R-:W-:Y:S01]  /*2560*/  IMAD R32, R150, 0x7, R32 ;  /* 0x0000000796207824 */ /* 0x000fe200078e0220 */
[----:B------:R-:W-:Y:S01]  /*2570*/  LOP3.LUT R148, R148, 0xffff, RZ, 0xc0, !PT ;  /* 0x0000ffff94947812 */ /* 0x000fe200078ec0ff */
[----:B------:R-:W-:Y:S01]  /*2580*/  IMAD R33, R150, 0x7, R33 ;  /* 0x0000000796217824 */ /* 0x000fe200078e0221 */
[----:B------:R-:W-:Y:S01]  /*2590*/  SHF.R.U32.HI R150, RZ, 0x9, R151 ;  /* 0x00000009ff967819 */ /* 0x000fe20000011697 */
[C---:B------:R-:W-:Y:S01]  /*25a0*/  IMAD R34, R149.reuse, 0x7, R34 ;  /* 0x0000000795227824 */ /* 0x040fe200078e0222 */
[----:B------:R-:W-:Y:S01]  /*25b0*/  SHF.R.U32.HI R148, RZ, 0x9, R148 ;  /* 0x00000009ff947819 */ /* 0x000fe20000011694 */
[----:B------:R-:W-:-:S02]  /*25c0*/  IMAD R35, R149, 0x7, R35 ;  /* 0x0000000795237824 */ /* 0x000fc400078e0223 */
[C---:B------:R-:W-:Y:S01]  /*25d0*/  IMAD R36, R149.reuse, 0x7, R36 ;  /* 0x0000000795247824 */ /* 0x040fe200078e0224 */
[----:B------:R-:W-:Y:S01]  /*25e0*/  LOP3.LUT R148, R148, 0xffff, RZ, 0xc0, !PT ;  /* 0x0000ffff94947812 */ /* 0x000fe200078ec0ff */
[C---:B------:R-:W-:Y:S01]  /*25f0*/  IMAD R37, R149.reuse, 0x7, R37 ;  /* 0x0000000795257824 */ /* 0x040fe200078e0225 */
[----:B------:R-:W-:Y:S01]  /*2600*/  @P0 LOP3.LUT R0, R0, 0x200, RZ, 0xfc, !PT ;  /* 0x0000020000000812 */ /* 0x000fe200078efcff */
[----:B------:R-:W-:Y:S01]  /*2610*/  IMAD R38, R149, 0x7, R38 ;  /* 0x0000000795267824 */ /* 0x000fe200078e0226 */
[----:B------:R-:W-:Y:S01]  /*2620*/  LOP3.LUT P0, RZ, R147, UR4, RZ, 0xfc, !PT ;  /* 0x0000000493ff7c12 */ /* 0x000fe2000f80fcff */
[----:B------:R-:W-:Y:S01]  /*2630*/  IMAD.HI.U32 R133, R86, 0x97b425f, RZ ;  /* 0x097b425f56857827 */ /* 0x000fe200078e00ff */
[----:B------:R-:W-:Y:S02]  /*2640*/  LOP3.LUT R0, R0, 0xffffffef, RZ, 0xc0, !PT ;  /* 0xffffffef00007812 */ /* 0x000fe400078ec0ff */
[----:B------:R-:W-:Y:S01]  /*2650*/  ISETP.GT.U32.OR P0, PT, R149, 0x7, !P0 ;  /* 0x000000079500780c */ /* 0x000fe20004704470 */
[----:B------:R-:W-:Y:S01]  /*2660*/  IMAD R86, R133, -0x1b, R86 ;  /* 0xffffffe585567824 */ /* 0x000fe200078e0256 */
[----:B------:R-:W-:Y:S01]  /*2670*/  LOP3.LUT R147, R150, 0xffff, RZ, 0xc0, !PT ;  /* 0x0000ffff96937812 */ /* 0x000fe200078ec0ff */
[----:B------:R-:W-:Y:S01]  /*2680*/  IMAD R136, R136, 0x31, R100 ;  /* 0x0000003188887824 */ /* 0x000fe200078e0264 */
[----:B------:R-:W-:Y:S01]  /*2690*/  IADD3 R150, PT, PT, R148, UR4, RZ ;  /* 0x0000000494967c10 */ /* 0x000fe2000fffe0ff */
[----:B------:R-:W-:Y:S01]  /*26a0*/  IMAD.HI.U32 R101, R134, 0x97b425f, RZ ;  /* 0x097b425f86657827 */ /* 0x000fe200078e00ff */
[----:B------:R-:W-:-:S03]  /*26b0*/  PRMT R149, R146, 0x9910, RZ ;  /* 0x0000991092957816 */ /* 0x000fc600000000ff */
[----:B------:R-:W-:-:S04]  /*26c0*/  IMAD.HI.U32 R110, R135, 0x97b425f, RZ ;  /* 0x097b425f876e7827 */ /* 0x000fc800078e00ff */
[----:B------:R-:W-:Y:S01]  /*26d0*/  @P0 LOP3.LUT R0, R0, 0x10, RZ, 0xfc, !PT ;  /* 0x0000001000000812 */ /* 0x000fe200078efcff */
[----:B------:R-:W-:Y:S01]  /*26e0*/  IMAD R134, R101, -0x1b, R134 ;  /* 0xffffffe565867824 */ /* 0x000fe200078e0286 */
[----:B------:R-:W-:Y:S01]  /*26f0*/  LOP3.LUT P0, RZ, R148, UR4, RZ, 0xfc, !PT ;  /* 0x0000000494ff7c12 */ /* 0x000fe2000f80fcff */
[C---:B------:R-:W-:Y:S01]  /*2700*/  VIADD R148, R147.reuse, UR4 ;  /* 0x0000000493947c36 */ /* 0x040fe20008000000 */
[----:B------:R-:W-:Y:S01]  /*2710*/  LOP3.LUT R0, R0, 0xffffbfff, RZ, 0xc0, !PT ;  /* 0xffffbfff00007812 */ /* 0x000fe200078ec0ff */
[----:B------:R-:W-:Y:S01]  /*2720*/  IMAD R135, R110, -0x1b, R135 ;  /* 0xffffffe56e877824 */ /* 0x000fe200078e0287 */
[----:B------:R-:W-:Y:S01]  /*2730*/  ISETP.GT.U32.OR P2, PT, R150, 0x7, !P0 ;  /* 0x000000079600780c */ /* 0x000fe20004744470 */
        /* <DEDUP_REMOVED lines=8> */
[----:B------:R-:W-:Y:S01]  /*27c0*/  IMAD R142, R149, 0x39, RZ ;  /* 0x00000039958e7824 */ /* 0x000fe200078e02ff */
[----:B------:R-:W-:Y:S01]  /*27d0*/  PRMT R134, R134, 0x9910, RZ ;  /* 0x0000991086867816 */ /* 0x000fe200000000ff */
[--C-:B------:R-:W-:Y:S01]  /*27e0*/  IMAD R88, R111, 0x31, R100.reuse ;  /* 0x000000316f587824 */ /* 0x100fe200078e0264 */
[----:B------:R-:W-:Y:S01]  /*27f0*/  MOV R143, R148 ;  /* 0x00000094008f7202 */ /* 0x000fe20000000f00 */
[----:B------:R-:W-:Y:S01]  /*2800*/  IMAD R133, R133, 0x31, R100 ;  /* 0x0000003185857824 */ /* 0x000fe200078e0264 */
[----:B------:R-:W-:Y:S01]  /*2810*/  LOP3.LUT R142, R142, 0xffff, RZ, 0xc0, !PT ;  /* 0x0000ffff8e8e7812 */ /* 0x000fe200078ec0ff */
[----:B------:R-:W-:Y:S01]  /*2820*/  VIADD R94, R119, 0x57 ;  /* 0x00000057775e7836 */ /* 0x000fe20000000000 */
[----:B------:R-:W-:Y:S01]  /*2830*/  PRMT R148, R144, 0x9910, RZ ;  /* 0x0000991090947816 */ /* 0x000fe200000000ff */
[----:B------:R-:W-:Y:S01]  /*2840*/  IMAD R143, R143, 0x39, RZ ;  /* 0x000000398f8f7824 */ /* 0x000fe200078e02ff */
[----:B------:R-:W-:Y:S01]  /*2850*/  SHF.R.U32.HI R142, RZ, 0x9, R142 ;  /* 0x00000009ff8e7819 */ /* 0x000fe2000001168e */
[----:B------:R-:W-:Y:S01]  /*2860*/  IMAD.HI.U32 R113, R94, 0x97b425f, RZ ;  /* 0x097b425f5e717827 */ /* 0x000fe200078e00ff */
[----:B------:R-:W-:-:S02]  /*2870*/  MOV R144, R147 ;  /* 0x0000009300907202 */ /* 0x000fc40000000f00 */
[----:B------:R-:W-:Y:S01]  /*2880*/  LOP3.LUT R143, R143, 0xffff, RZ, 0xc0, !PT ;  /* 0x0000ffff8f8f7812 */ /* 0x000fe200078ec0ff */
[--C-:B------:R-:W-:Y:S01]  /*2890*/  IMAD R92, R93, 0x31, R100.reuse ;  /* 0x000000315d5c7824 */ /* 0x100fe200078e0264 */
[----:B------:R-:W-:Y:S01]  /*28a0*/  LOP3.LUT R142, R142, 0xffff, RZ, 0xc0, !PT ;  /* 0x0000ffff8e8e7812 */ /* 0x000fe200078ec0ff */
[----:B------:R-:W-:Y:S01]  /*28b0*/  IMAD R144, R144, 0x39, RZ ;  /* 0x0000003990907824 */ /* 0x000fe200078e02ff */
[----:B------:R-:W-:Y:S01]  /*28c0*/  MOV R147, R148 ;  /* 0x0000009400937202 */ /* 0x000fe20000000f00 */
[--C-:B------:R-:W-:Y:S01]  /*28d0*/  IMAD R91, R91, 0x31, R100.reuse ;  /* 0x000000315b5b7824 */ /* 0x100fe200078e0264 */
[----:B------:R-:W-:Y:S01]  /*28e0*/  LOP3.LUT R148, R145, 0xffff, RZ, 0xc0, !PT ;  /* 0x0000ffff91947812 */ /* 0x000fe200078ec0ff */
[--C-:B------:R-:W-:Y:S01]  /*28f0*/  IMAD R93, R113, 0x31, R100.reuse ;  /* 0x00000031715d7824 */ /* 0x100fe200078e0264 */
[----:B------:R-:W-:Y:S01]  /*2900*/  @P0 LOP3.LUT R0, R0, 0x4000, RZ, 0xfc, !PT ;  /* 0x0000400000000812 */ /* 0x000fe200078efcff */
[----:B------:R-:W-:Y:S01]  /*2910*/  IMAD R147, R147, 0x39, RZ ;  /* 0x0000003993937824 */ /* 0x000fe200078e02ff */
[----:B------:R-:W-:Y:S01]  /*2920*/  SHF.R.U32.HI R145, RZ, 0x9, R143 ;  /* 0x00000009ff917819 */ /* 0x000fe2000001168f */
[--C-:B------:R-:W-:Y:S01]  /*2930*/  IMAD R94, R131, 0x31, R100.reuse ;  /* 0x00000031835e7824 */ /* 0x100fe200078e0264 */
[C---:B------:R-:W-:Y:S01]  /*2940*/  IADD3 R143, PT, PT, R142.reuse, UR4, RZ ;  /* 0x000000048e8f7c10 */ /* 0x040fe2000fffe0ff */
[----:B------:R-:W-:Y:S01]  /*2950*/  IMAD R99, R99, 0x31, R100 ;  /* 0x0000003163637824 */ /* 0x000fe200078e0264 */
[----:B------:R-:W-:Y:S01]  /*2960*/  LOP3.LUT P0, RZ, R142, UR4, RZ, 0xfc, !PT ;  /* 0x000000048eff7c12 */ /* 0x000fe2000f80fcff */
[----:B------:R-:W-:Y:S01]  /*2970*/  VIADD R122, R119, 0x62 ;  /* 0x00000062777a7836 */ /* 0x000fe20000000000 */
[----:B------:R-:W-:Y:S01]  /*2980*/  LOP3.LUT R145, R145, 0xffff, RZ, 0xc0, !PT ;  /* 0x0000ffff91917812 */ /* 0x000fe200078ec0ff */
[C---:B------:R-:W-:Y:S01]  /*2990*/  IMAD R48, R143.reuse, 0x7, R48 ;  /* 0x000000078f307824 */ /* 0x040fe200078e0230 */
[C---:B------:R-:W-:Y:S01]  /*29a0*/  ISETP.GT.U32.OR P0, PT, R143.reuse, 0x7, !P0 ;  /* 0x000000078f00780c */ /* 0x040fe20004704470 */
[C---:B------:R-:W-:Y:S01]  /*29b0*/  IMAD R49, R143.reuse, 0x7, R49 ;  /* 0x000000078f317824 */ /* 0x040fe200078e0231 */
[----:B------:R-:W-:Y:S01]  /*29c0*/  LOP3.LUT R0, R0, 0xfffffff7, RZ, 0xc0, !PT ;  /* 0xfffffff700007812 */ /* 0x000fe200078ec0ff */
[C---:B------:R-:W-:Y:S01]  /*29d0*/  IMAD R50, R143.reuse, 0x7, R50 ;  /* 0x000000078f327824 */ /* 0x040fe200078e0232 */
[----:B------:R-:W-:Y:S01]  /*29e0*/  LOP3.LUT R142, R144, 0xffff, RZ, 0xc0, !PT ;  /* 0x0000ffff908e7812 */ /* 0x000fe200078ec0ff */
[----:B------:R-:W-:Y:S01]  /*29f0*/  IMAD R51, R143, 0x7, R51 ;  /* 0x000000078f337824 */ /* 0x000fe200078e0233 */
[----:B------:R-:W-:Y:S01]  /*2a00*/  IADD3 R100, PT, PT, R119, 0x23, RZ ;  /* 0x0000002377647810 */ /* 0x000fe20007ffe0ff */
[----:B------:R-:W-:Y:S01]  /*2a10*/  IMAD R52, R143, 0x7, R52 ;  /* 0x000000078f347824 */ /* 0x000fe200078e0234 */
[----:B------:R-:W-:Y:S01]  /*2a20*/  SHF.R.U32.HI R143, RZ, 0x9, R148 ;  /* 0x00000009ff8f7819 */ /* 0x000fe20000011694 */
[----:B------:R-:W-:Y:S01]  /*2a30*/  VIADD R144, R145, UR4 ;  /* 0x0000000491907c36 */ /* 0x000fe20008000000 */
[----:B------:R-:W-:Y:S01]  /*2a40*/  LOP3.LUT R148, R147, 0xffff, RZ, 0xc0, !PT ;  /* 0x0000ffff93947812 */ /* 0x000fe200078ec0ff */
[----:B------:R-:W-:Y:S01]  /*2a50*/  IMAD.HI.U32 R111, R100, 0x97b425f, RZ ;  /* 0x097b425f646f7827 */ /* 0x000fe200078e00ff */
[----:B------:R-:W-:-:S02]  /*2a60*/  LOP3.LUT R147, R143, 0xffff, RZ, 0xc0, !PT ;  /* 0x0000ffff8f937812 */ /* 0x000fc400078ec0ff */
[----:B------:R-:W-:Y:S01]  /*2a70*/  @P0 LOP3.LUT R0, R0, 0x8, RZ, 0xfc, !PT ;  /* 0x0000000800000812 */ /* 0x000fe200078efcff */
[C---:B------:R-:W-:Y:S01]  /*2a80*/  IMAD R53, R144.reuse, 0x7, R53 ;  /* 0x0000000790357824 */ /* 0x040fe200078e0235 */
[----:B------:R-:W-:Y:S01]  /*2a90*/  LOP3.LUT P0, RZ, R145, UR4, RZ, 0xfc, !PT ;  /* 0x0000000491ff7c12 */ /* 0x000fe2000f80fcff */
[C---:B------:R-:W-:Y:S01]  /*2aa0*/  IMAD R54, R144.reuse, 0x7, R54 ;  /* 0x0000000790367824 */ /* 0x040fe200078e0236 */
[----:B------:R-:W-:Y:S01]  /*2ab0*/  SHF.R.U32.HI R142, RZ, 0x9, R142 ;  /* 0x00000009ff8e7819 */ /* 0x000fe2000001168e */
[C---:B------:R-:W-:Y:S01]  /*2ac0*/  IMAD R55, R144.reuse, 0x7, R55 ;  /* 0x0000000790377824 */ /* 0x040fe200078e0237 */
[C---:B------:R-:W-:Y:S01]  /*2ad0*/  ISETP.GT.U32.OR P6, PT, R144.reuse, 0x7, !P0 ;  /* 0x000000079000780c */ /* 0x040fe200047c4470 */
[C---:B------:R-:W-:Y:S01]  /*2ae0*/  IMAD R56, R144.reuse, 0x7, R56 ;  /* 0x0000000790387824 */ /* 0x040fe200078e0238 */
[C---:B------:R-:W-:Y:S01]  /*2af0*/  LOP3.LUT P0, RZ, R147.reuse, UR4, RZ, 0xfc, !PT ;  /* 0x0000000493ff7c12 */ /* 0x040fe2000f80fcff */
[----:B------:R-:W-:Y:S01]  /*2b00*/  IMAD R57, R144, 0x7, R57 ;  /* 0x0000000790397824 */ /* 0x000fe200078e0239 */
[----:B------:R-:W-:Y:S01]  /*2b10*/  IADD3 R144, PT, PT, R147, UR4, RZ ;  /* 0x0000000493907c10 */ /* 0x000fe2000fffe0ff */
[----:B------:R-:W-:Y:S01]  /*2b20*/  IMAD.HI.U32 R161, R120, 0x97b425f, RZ ;  /* 0x097b425f78a17827 */ /* 0x000fe200078e00ff */
[----:B------:R-:W-:-:S02]  /*2b30*/  LOP3.LUT R0, R0, 0xffffdfff, RZ, 0xc0, !PT ;  /* 0xffffdfff00007812 */ /* 0x000fc400078ec0ff */
[C---:B------:R-:W-:Y:S01]  /*2b40*/  ISETP.GT.U32.OR P0, PT, R144.reuse, 0x7, !P0 ;  /* 0x000000079000780c */ /* 0x040fe20004704470 */
[----:B------:R-:W-:Y:S01]  /*2b50*/  IMAD R58, R144, 0x7, R58 ;  /* 0x00000007903a7824 */ /* 0x000fe200078e023a */
[----:B------:R-:W-:Y:S01]  /*2b60*/  LOP3.LUT R142, R142, 0xffff, RZ, 0xc0, !PT ;  /* 0x0000ffff8e8e7812 */ /* 0x000fe200078ec0ff */
[C---:B------:R-:W-:Y:S01]  /*2b70*/  IMAD R59, R144.reuse, 0x7, R59 ;  /* 0x00000007903b7824 */ /* 0x040fe200078e023b */
[----:B------:R-:W-:Y:S01]  /*2b80*/  SHF.R.U32.HI R143, RZ, 0x9, R148 ;  /* 0x00000009ff8f7819 */ /* 0x000fe20000011694 */
[C---:B------:R-:W-:Y:S01]  /*2b90*/  IMAD R60, R144.reuse, 0x7, R60 ;  /* 0x00000007903c7824 */ /* 0x040fe200078e023c */
[----:B------:R-:W-:Y:S01]  /*2ba0*/  IADD3 R131, PT, PT, R119, 0x1a, RZ ;  /* 0x0000001a77837810 */ /* 0x000fe20007ffe0ff */
[----:B------:R-:W-:Y:S01]  /*2bb0*/  IMAD R61, R144, 0x7, R61 ;  /* 0x00000007903d7824 */ /* 0x000fe200078e023d */
[----:B------:R-:W-:Y:S01]  /*2bc0*/  PRMT R144, R141, 0x9910, RZ ;  /* 0x000099108d907816 */ /* 0x000fe200000000ff */
[----:B------:R-:W-:Y:S01]  /*2bd0*/  IMAD.HI.U32 R113, R102, 0x97b425f, RZ ;  /* 0x097b425f66717827 */ /* 0x000fe200078e00ff */
[----:B------:R-:W-:-:S02]  /*2be0*/  IADD3 R141, PT, PT, R142, UR4, RZ ;  /* 0x000000048e8d7c10 */ /* 0x000fc4000fffe0ff */
[----:B------:R-:W-:Y:S01]  /*2bf0*/  LOP3.LUT R143, R143, 0xffff, RZ, 0xc0, !PT ;  /* 0x0000ffff8f8f7812 */ /* 0x000fe200078ec0ff */
[----:B------:R-:W-:Y:S01]  /*2c00*/  IMAD.HI.U32 R120, R131, 0x97b425f, RZ ;  /* 0x097b425f83787827 */ /* 0x000fe200078e00ff */
[----:B------:R-:W-:Y:S02]  /*2c10*/  @P0 LOP3.LUT R0, R0, 0x2000, RZ, 0xfc, !PT ;  /* 0x0000200000000812 */ /* 0x000fe400078efcff */
[----:B------:R-:W-:Y:S01]  /*2c20*/  LOP3.LUT P0, RZ, R142, UR4, RZ, 0xfc, !PT ;  /* 0x000000048eff7c12 */ /* 0x000fe2000f80fcff */
[C---:B------:R-:W-:Y:S01]  /*2c30*/  IMAD R62, R141.reuse, 0x7, R62 ;  /* 0x000000078d3e7824 */ /* 0x040fe200078e023e */
[----:B------:R-:W-:Y:S01]  /*2c40*/  LOP3.LUT R0, R0, 0xfffffffb, RZ, 0xc0, !PT ;  /* 0xfffffffb00007812 */ /* 0x000fe200078ec0ff */
[C---:B------:R-:W-:Y:S01]  /*2c50*/  IMAD R63, R141.reuse, 0x7, R63 ;  /* 0x000000078d3f7824 */ /* 0x040fe200078e023f */
[C---:B------:R-:W-:Y:S01]  /*2c60*/  ISETP.GT.U32.OR P0, PT, R141.reuse, 0x7, !P0 ;  /* 0x000000078d00780c */ /* 0x040fe20004704470 */
[----:B------:R-:W-:Y:S01]  /*2c70*/  IMAD R64, R141, 0x7, R64 ;  /* 0x000000078d407824 */ /* 0x000fe200078e0240 */
[----:B------:R-:W-:Y:S01]  /*2c80*/  IADD3 R142, PT, PT, R143, UR4, RZ ;  /* 0x000000048f8e7c10 */ /* 0x000fe2000fffe0ff */
[----:B------:R-:W-:Y:S01]  /*2c90*/  IMAD R65, R141, 0x7, R65 ;  /* 0x000000078d417824 */ /* 0x000fe200078e0241 */
[----:B------:R-:W-:Y:S01]  /*2ca0*/  IADD3 R100, PT, PT, R119, 0x74, RZ ;  /* 0x0000007477647810 */ /* 0x000fe20007ffe0ff */
[----:B------:R-:W-:Y:S01]  /*2cb0*/  IMAD R66, R141, 0x7, R66 ;  /* 0x000000078d427824 */ /* 0x000fe200078e0242 */
[----:B------:R-:W-:Y:S01]  /*2cc0*/  MOV R141, R144 ;  /* 0x00000090008d7202 */ /* 0x000fe20000000f00 */
[----:B------:R-:W-:Y:S01]  /*2cd0*/  IMAD R67, R142, 0x7, R67 ;  /* 0x000000078e437824 */ /* 0x000fe200078e0243 */
[----:B------:R-:W-:Y:S01]  /*2ce0*/  PRMT R144, R138, 0x9910, RZ ;  /* 0x000099108a907816 */ /* 0x000fe200000000ff */
[C---:B------:R-:W-:Y:S01]  /*2cf0*/  IMAD R68, R142.reuse, 0x7, R68 ;  /* 0x000000078e447824 */ /* 0x040fe200078e0244 */
[----:B------:R-:W-:Y:S01]  /*2d00*/  P2R R146, PR, RZ, 0x4 ;  /* 0x00000004ff927803 */ /* 0x000fe20000000000 */
[C---:B------:R-:W-:Y:S01]  /*2d10*/  IMAD R69, R142.reuse, 0x7, R69 ;  /* 0x000000078e457824 */ /* 0x040fe200078e0245 */
[----:B------:R-:W-:Y:S01]  /*2d20*/  P2R R145, PR, RZ, 0x40 ;  /* 0x00000040ff917803 */ /* 0x000fe20000000000 */
[----:B------:R-:W-:Y:S01]  /*2d30*/  IMAD R70, R142, 0x7, R70 ;  /* 0x000000078e467824 */ /* 0x000fe200078e0246 */
[----:B------:R-:W-:Y:S01]  /*2d40*/  @P0 LOP3.LUT R0, R0, 0x4, RZ, 0xfc, !PT ;  /* 0x0000000400000812 */ /* 0x000fe200078efcff */
[----:B------:R-:W-:Y:S01]  /*2d50*/  IMAD R71, R142, 0x7, R71 ;  /* 0x000000078e477824 */ /* 0x000fe200078e0247 */
[----:B------:R-:W-:Y:S01]  /*2d60*/  LOP3.LUT P0, RZ, R143, UR4, RZ, 0xfc, !PT ;  /* 0x000000048fff7c12 */ /* 0x000fe2000f80fcff */
[----:B------:R-:W-:Y:S01]  /*2d70*/  IMAD.HI.U32 R163, R122, 0x97b425f, RZ ;  /* 0x097b425f7aa37827 */ /* 0x000fe200078e00ff */
[----:B------:R-:W-:-:S02]  /*2d80*/  LOP3.LUT R0, R0, 0xffffefff, RZ, 0xc0, !PT ;  /* 0xffffefff00007812 */ /* 0x000fc400078ec0ff */
[----:B------:R-:W-:Y:S01]  /*2d90*/  ISETP.GT.U32.OR P5, PT, R142, 0x7, !P0 ;  /* 0x000000078e00780c */ /* 0x000fe200047a4470 */
[----:B------:R-:W-:Y:S01]  /*2da0*/  IMAD.HI.U32 R167, R100, 0x97b425f, RZ ;  /* 0x097b425f64a77827 */ /* 0x000fe200078e00ff */
[----:B------:R-:W-:Y:S02]  /*2db0*/  PRMT R142, R137, 0x9910, RZ ;  /* 0x00009910898e7816 */ /* 0x000fe400000000ff */
[----:B------:R-:W-:Y:S01]  /*2dc0*/  P2R R143, PR, RZ, 0x20 ;  /* 0x00000020ff8f7803 */ /* 0x000fe20000000000 */
[----:B------:R-:W-:Y:S01]  /*2dd0*/  IMAD R137, R141, 0x39, RZ ;  /* 0x000000398d897824 */ /* 0x000fe200078e02ff */
[----:B------:R-:W-:Y:S01]  /*2de0*/  PRMT R141, R140, 0x9910, RZ ;  /* 0x000099108c8d7816 */ /* 0x000fe200000000ff */
[----:B------:R-:W-:Y:S01]  /*2df0*/  IMAD.MOV.U32 R138, RZ, RZ, R142 ;  /* 0x000000ffff8a7224 */ /* 0x000fe200078e008e */
[----:B------:R-:W-:Y:S01]  /*2e00*/  PRMT R142, R139, 0x9910, RZ ;  /* 0x000099108b8e7816 */ /* 0x000fe200000000ff */
[----:B------:R-:W-:Y:S01]  /*2e10*/  IMAD R100, R101, 0x31, R104 ;  /* 0x0000003165647824 */ /* 0x000fe200078e0268 */
[----:B------:R-:W-:Y:S01]  /*2e20*/  LOP3.LUT R140, R137, 0xffff, RZ, 0xc0, !PT ;  /* 0x0000ffff898c7812 */ /* 0x000fe200078ec0ff */
[----:B------:R-:W-:Y:S01]  /*2e30*/  IMAD R137, R138, 0x39, RZ ;  /* 0x000000398a897824 */ /* 0x000fe200078e02ff */
[----:B------:R-:W-:Y:S01]  /*2e40*/  MOV R139, R144 ;  /* 0x00000090008b7202 */ /* 0x000fe20000000f00 */
[----:B------:R-:W-:Y:S01]  /*2e50*/  IMAD R138, R141, 0x39, RZ ;  /* 0x000000398d8a7824 */ /* 0x000fe200078e02ff */
[----:B------:R-:W-:Y:S01]  /*2e60*/  SHF.R.U32.HI R140, RZ, 0x9, R140 ;  /* 0x00000009ff8c7819 */ /* 0x000fe2000001168c */
[----:B------:R-:W-:Y:S01]  /*2e70*/  IMAD R141, R142, 0x39, RZ ;  /* 0x000000398e8d7824 */ /* 0x000fe200078e02ff */
[----:B------:R-:W-:Y:S01]  /*2e80*/  LOP3.LUT R137, R137, 0xffff, RZ, 0xc0, !PT ;  /* 0x0000ffff89897812 */ /* 0x000fe200078ec0ff */
[----:B------:R-:W-:Y:S01]  /*2e90*/  IMAD R139, R139, 0x39, RZ ;  /* 0x000000398b8b7824 */ /* 0x000fe200078e02ff */
[----:B------:R-:W-:Y:S01]  /*2ea0*/  LOP3.LUT R140, R140, 0xffff, RZ, 0xc0, !PT ;  /* 0x0000ffff8c8c7812 */ /* 0x000fe200078ec0ff */
[--C-:B------:R-:W-:Y:S01]  /*2eb0*/  IMAD R101, R111, 0x31, R104.reuse ;  /* 0x000000316f657824 */ /* 0x100fe200078e0268 */
[----:B------:R-:W-:Y:S01]  /*2ec0*/  SHF.R.U32.HI R137, RZ, 0x9, R137 ;  /* 0x00000009ff897819 */ /* 0x000fe20000011689 */
[----:B------:R-:W-:Y:S01]  /*2ed0*/  IMAD R131, R120, -0x1b, R131 ;  /* 0xffffffe578837824 */ /* 0x000fe200078e0283 */
[----:B------:R-:W-:Y:S01]  /*2ee0*/  LOP3.LUT R142, R139, 0xffff, RZ, 0xc0, !PT ;  /* 0x0000ffff8b8e7812 */ /* 0x000fe200078ec0ff */
[--C-:B------:R-:W-:Y:S01]  /*2ef0*/  IMAD R111, R113, 0x31, R104.reuse ;  /* 0x00000031716f7824 */ /* 0x100fe200078e0268 */
[C---:B------:R-:W-:Y:S01]  /*2f00*/  IADD3 R139, PT, PT, R140.reuse, UR4, RZ ;  /* 0x000000048c8b7c10 */ /* 0x040fe2000fffe0ff */
[--C-:B------:R-:W-:Y:S01]  /*2f10*/  IMAD R102, R123, 0x31, R104.reuse ;  /* 0x000000317b667824 */ /* 0x100fe200078e0268 */
[----:B------:R-:W-:Y:S01]  /*2f20*/  LOP3.LUT P0, RZ, R140, UR4, RZ, 0xfc, !PT ;  /* 0x000000048cff7c12 */ /* 0x000fe2000f80fcff */
[----:B------:R-:W-:Y:S01]  /*2f30*/  IMAD R110, R110, 0x31, R104 ;  /* 0x000000316e6e7824 */ /* 0x000fe200078e0268 */
[----:B------:R-:W-:Y:S01]  /*2f40*/  LOP3.LUT R137, R137, 0xffff, RZ, 0xc0, !PT ;  /* 0x0000ffff89897812 */ /* 0x000fe200078ec0ff */
[C---:B------:R-:W-:Y:S01]  /*2f50*/  IMAD R72, R139.reuse, 0x7, R72 ;  /* 0x000000078b487824 */ /* 0x040fe200078e0248 */
[C---:B------:R-:W-:Y:S01]  /*2f60*/  ISETP.GT.U32.OR P0, PT, R139.reuse, 0x7, !P0 ;  /* 0x000000078b00780c */ /* 0x040fe20004704470 */
[----:B------:R-:W-:Y:S01]  /*2f70*/  IMAD R73, R139, 0x7, R73 ;  /* 0x000000078b497824 */ /* 0x000fe200078e0249 */
[----:B------:R-:W-:Y:S01]  /*2f80*/  LOP3.LUT R140, R141, 0xffff, RZ, 0xc0, !PT ;  /* 0x0000ffff8d8c7812 */ /* 0x000fe200078ec0ff */
[C---:B------:R-:W-:Y:S01]  /*2f90*/  IMAD R74, R139.reuse, 0x7, R74 ;  /* 0x000000078b4a7824 */ /* 0x040fe200078e024a */
[----:B------:R-:W-:Y:S01]  /*2fa0*/  LOP3.LUT R141, R138, 0xffff, RZ, 0xc0, !PT ;  /* 0x0000ffff8a8d7812 */ /* 0x000fe200078ec0ff */
[----:B------:R-:W-:Y:S01]  /*2fb0*/  IMAD R75, R139, 0x7, R75 ;  /* 0x000000078b4b7824 */ /* 0x000fe200078e024b */
[----:B------:R-:W-:Y:S01]  /*2fc0*/  SHF.R.U32.HI R139, RZ, 0x9, R142 ;  /* 0x00000009ff8b7819 */ /* 0x000fe2000001168e */
[----:B------:R-:W-:Y:S01]  /*2fd0*/  IMAD R120, R120, 0x31, R104 ;  /* 0x0000003178787824 */ /* 0x000fe200078e0268 */
[----:B------:R-:W-:Y:S01]  /*2fe0*/  SHF.R.U32.HI R140, RZ, 0x9, R140 ;  /* 0x00000009ff8c7819 */ /* 0x000fe2000001168c */
[--C-:B------:R-:W-:Y:S01]  /*2ff0*/  IMAD R121, R121, 0x31, R104.reuse ;  /* 0x0000003179797824 */ /* 0x100fe200078e0268 */
[----:B------:R-:W-:Y:S01]  /*3000*/  LOP3.LUT R138, R139, 0xffff, RZ, 0xc0, !PT ;  /* 0x0000ffff8b8a7812 */ /* 0x000fe200078ec0ff */
[--C-:B------:R-:W-:Y:S01]  /*3010*/  IMAD R122, R159, 0x31, R104.reuse ;  /* 0x000000319f7a7824 */ /* 0x100fe200078e0268 */
[----:B------:R-:W-:Y:S01]  /*3020*/  IADD3 R139, PT, PT, R137, UR4, RZ ;  /* 0x00000004898b7c10 */ /* 0x000fe2000fffe0ff */
[--C-:B------:R-:W-:Y:S01]  /*3030*/  IMAD R103, R161, 0x31, R104.reuse ;  /* 0x00000031a1677824 */ /* 0x100fe200078e0268 */
[----:B------:R-:W-:Y:S01]  /*3040*/  @P0 LOP3.LUT R0, R0, 0x1000, RZ, 0xfc, !PT ;  /* 0x0000100000000812 */ /* 0x000fe200078efcff */
[----:B------:R-:W-:Y:S01]  /*3050*/  IMAD R113, R163, 0x31, R104 ;  /* 0x00000031a3717824 */ /* 0x000fe200078e0268 */
[----:B------:R-:W-:Y:S01]  /*3060*/  LOP3.LUT P0, RZ, R137, UR4, RZ, 0xfc, !PT ;  /* 0x0000000489ff7c12 */ /* 0x000fe2000f80fcff */
[C---:B------:R-:W-:Y:S01]  /*3070*/  IMAD R76, R139.reuse, 0x7, R76 ;  /* 0x000000078b4c7824 */ /* 0x040fe200078e024c */
[----:B------:R-:W-:Y:S01]  /*3080*/  LOP3.LUT R0, R0, 0xfffffffd, RZ, 0xc0, !PT ;  /* 0xfffffffd00007812 */ /* 0x000fe200078ec0ff */
[C---:B------:R-:W-:Y:S01]  /*3090*/  IMAD R77, R139.reuse, 0x7, R77 ;  /* 0x000000078b4d7824 */ /* 0x040fe200078e024d */
[C---:B------:R-:W-:Y:S01]  /*30a0*/  ISETP.GT.U32.OR P0, PT, R139.reuse, 0x7, !P0 ;  /* 0x000000078b00780c */ /* 0x040fe20004704470 */
[C---:B------:R-:W-:Y:S01]  /*30b0*/  IMAD R78, R139.reuse, 0x7, R78 ;  /* 0x000000078b4e7824 */ /* 0x040fe200078e024e */
[----:B------:R-:W-:Y:S01]  /*30c0*/  SHF.R.U32.HI R137, RZ, 0x9, R141 ;  /* 0x00000009ff897819 */ /* 0x000fe2000001168d */
[----:B------:R-:W-:-:S02]  /*30d0*/  IMAD R79, R139, 0x7, R79 ;  /* 0x000000078b4f7824 */ /* 0x000fc400078e024f */
[----:B------:R-:W-:Y:S01]  /*30e0*/  IMAD R80, R139, 0x7, R80 ;  /* 0x000000078b507824 */ /* 0x000fe200078e0250 */
[----:B------:R-:W-:Y:S01]  /*30f0*/  LOP3.LUT R139, R140, 0xffff, RZ, 0xc0, !PT ;  /* 0x0000ffff8c8b7812 */ /* 0x000fe200078ec0ff */
[--C-:B------:R-:W-:Y:S01]  /*3100*/  IMAD R123, R165, 0x31, R104.reuse ;  /* 0x00000031a57b7824 */ /* 0x100fe200078e0268 */
[----:B------:R-:W-:Y:S01]  /*3110*/  IADD3 R140, PT, PT, R138, UR4, RZ ;  /* 0x000000048a8c7c10 */ /* 0x000fe2000fffe0ff */
[----:B------:R-:W-:Y:S01]  /*3120*/  IMAD R104, R167, 0x31, R104 ;  /* 0x00000031a7687824 */ /* 0x000fe200078e0268 */
[----:B------:R-:W-:Y:S01]  /*3130*/  LOP3.LUT R137, R137, 0xffff, RZ, 0xc0, !PT ;  /* 0x0000ffff89897812 */ /* 0x000fe200078ec0ff */
[----:B------:R-:W-:Y:S02]  /*3140*/  VIADD R128, R128, 0xfffffff8 ;  /* 0xfffffff880807836 */ /* 0x000fe40000000000 */
[----:B------:R-:W-:Y:S01]  /*3150*/  @P0 LOP3.LUT R0, R0, 0x2, RZ, 0xfc, !PT ;  /* 0x0000000200000812 */ /* 0x000fe200078efcff */
        /* <DEDUP_REMOVED lines=9> */
[----:B------:R-:W-:Y:S01]  /*31f0*/  IADD3 R139, PT, PT, R137, UR4, RZ ;  /* 0x00000004898b7c10 */ /* 0x000fe2000fffe0ff */
[----:B------:R-:W-:Y:S01]  /*3200*/  IMAD R85, R140, 0x7, R85 ;  /* 0x000000078c557824 */ /* 0x000fe200078e0255 */
[C---:B------:R-:W-:Y:S01]  /*3210*/  ISETP.GT.U32.OR P0, PT, R138.reuse, 0x7, !P0 ;  /* 0x000000078a00780c */ /* 0x040fe20004704470 */
[----:B------:R-:W-:Y:S01]  /*3220*/  IMAD R87, R138, 0x7, R87 ;  /* 0x000000078a577824 */ /* 0x000fe200078e0257 */
[----:B------:R-:W-:Y:S01]  /*3230*/  PRMT R140, R86, 0x9910, RZ ;  /* 0x00009910568c7816 */ /* 0x000fe200000000ff */
[C---:B------:R-:W-:Y:S01]  /*3240*/  IMAD R86, R138.reuse, 0x7, R136 ;  /* 0x000000078a567824 */ /* 0x040fe200078e0288 */
[----:B------:R-:W-:Y:S01]  /*3250*/  P2R R141, PR, RZ, 0x10 ;  /* 0x00000010ff8d7803 */ /* 0x000fe20000000000 */
[C---:B------:R-:W-:Y:S01]  /*3260*/  IMAD R88, R138.reuse, 0x7, R88 ;  /* 0x000000078a587824 */ /* 0x040fe200078e0258 */
[----:B------:R-:W-:Y:S01]  /*3270*/  MOV R136, R140 ;  /* 0x0000008c00887202 */ /* 0x000fe20000000f00 */
[----:B------:R-:W-:Y:S01]  /*3280*/  IMAD R89, R138, 0x7, R89 ;  /* 0x000000078a597824 */ /* 0x000fe200078e0259 */
[----:B------:R-:W-:Y:S01]  /*3290*/  PRMT R138, R96, 0x9910, RZ ;  /* 0x00009910608a7816 */ /* 0x000fe200000000ff */
[----:B------:R-:W-:-:S02]  /*32a0*/  IMAD R90, R139, 0x7, R90 ;  /* 0x000000078b5a7824 */ /* 0x000fc400078e025a */
[C---:B------:R-:W-:Y:S02]  /*32b0*/  IMAD R91, R139.reuse, 0x7, R91 ;  /* 0x000000078b5b7824 */ /* 0x040fe400078e025b */
[----:B------:R-:W-:Y:S01]  /*32c0*/  @P0 LOP3.LUT R0, R0, 0x400, RZ, 0xfc, !PT ;  /* 0x0000040000000812 */ /* 0x000fe200078efcff */
[----:B------:R-:W-:Y:S01]  /*32d0*/  IMAD R92, R139, 0x7, R92 ;  /* 0x000000078b5c7824 */ /* 0x000fe200078e025c */
[----:B------:R-:W-:Y:S01]  /*32e0*/  LOP3.LUT P0, RZ, R137, UR4, RZ, 0xfc, !PT ;  /* 0x0000000489ff7c12 */ /* 0x000fe2000f80fcff */
[----:B------:R-:W-:Y:S01]  /*32f0*/  IMAD R93, R139, 0x7, R93 ;  /* 0x000000078b5d7824 */ /* 0x000fe200078e025d */
[----:B------:R-:W-:Y:S01]  /*3300*/  PRMT R137, R95, 0x9910, RZ ;  /* 0x000099105f897816 */ /* 0x000fe200000000ff */
[----:B------:R-:W-:Y:S01]  /*3310*/  IMAD R95, R136, 0x39, RZ ;  /* 0x00000039885f7824 */ /* 0x000fe200078e02ff */
[----:B------:R-:W-:Y:S01]  /*3320*/  PRMT R136, R135, 0x9910, RZ ;  /* 0x0000991087887816 */ /* 0x000fe200000000ff */
[C---:B------:R-:W-:Y:S01]  /*3330*/  IMAD R94, R139.reuse, 0x7, R94 ;  /* 0x000000078b5e7824 */ /* 0x040fe200078e025e */
[----:B------:R-:W-:Y:S01]  /*3340*/  ISETP.GT.U32.OR P0, PT, R139, 0x7, !P0 ;  /* 0x000000078b00780c */ /* 0x000fe20004704470 */
[----:B------:R-:W-:Y:S01]  /*3350*/  IMAD R20, R153, 0x7, R20 ;  /* 0x0000000799147824 */ /* 0x000fe200078e0214 */
[----:B------:R-:W-:Y:S01]  /*3360*/  LOP3.LUT R135, R95, 0xffff, RZ, 0xc0, !PT ;  /* 0x0000ffff5f877812 */ /* 0x000fe200078ec0ff */
[----:B------:R-:W-:Y:S01]  /*3370*/  IMAD R95, R134, 0x39, RZ ;  /* 0x00000039865f7824 */ /* 0x000fe200078e02ff */
[----:B------:R-:W-:Y:S01]  /*3380*/  LOP3.LUT R0, R0, 0xffffffbf, RZ, 0xc0, !PT ;  /* 0xffffffbf00007812 */ /* 0x000fe200078ec0ff */
[----:B------:R-:W-:Y:S01]  /*3390*/  IMAD R21, R153, 0x7, R21 ;  /* 0x0000000799157824 */ /* 0x000fe200078e0215 */
[----:B------:R-:W-:Y:S01]  /*33a0*/  SHF.R.U32.HI R134, RZ, 0x9, R135 ;  /* 0x00000009ff867819 */ /* 0x000fe20000011687 */
[----:B------:R-:W-:Y:S01]  /*33b0*/  IMAD R135, R136, 0x39, RZ ;  /* 0x0000003988877824 */ /* 0x000fe200078e02ff */
[----:B------:R-:W-:Y:S01]  /*33c0*/  LOP3.LUT R136, R95, 0xffff, RZ, 0xc0, !PT ;  /* 0x0000ffff5f887812 */ /* 0x000fe200078ec0ff */
[C---:B------:R-:W-:Y:S01]  /*33d0*/  IMAD R22, R153.reuse, 0x7, R22 ;  /* 0x0000000799167824 */ /* 0x040fe200078e0216 */
[----:B------:R-:W-:Y:S01]  /*33e0*/  LOP3.LUT R95, R134, 0xffff, RZ, 0xc0, !PT ;  /* 0x0000ffff865f7812 */ /* 0x000fe200078ec0ff */
[C---:B------:R-:W-:Y:S01]  /*33f0*/  IMAD R23, R153.reuse, 0x7, R23 ;  /* 0x0000000799177824 */ /* 0x040fe200078e0217 */
[----:B------:R-:W-:Y:S01]  /*3400*/  SHF.R.U32.HI R134, RZ, 0x9, R136 ;  /* 0x00000009ff867819 */ /* 0x000fe20000011688 */
[----:B------:R-:W-:Y:S01]  /*3410*/  IMAD R24, R153, 0x7, R24 ;  /* 0x0000000799187824 */ /* 0x000fe200078e0218 */
[----:B------:R-:W-:Y:S01]  /*3420*/  @P0 LOP3.LUT R0, R0, 0x40, RZ, 0xfc, !PT ;  /* 0x0000004000000812 */ /* 0x000fe200078efcff */
[C---:B------:R-:W-:Y:S01]  /*3430*/  VIADD R136, R95.reuse, UR4 ;  /* 0x000000045f887c36 */ /* 0x040fe20008000000 */
[----:B------:R-:W-:Y:S01]  /*3440*/  LOP3.LUT P0, RZ, R95, UR4, RZ, 0xfc, !PT ;  /* 0x000000045fff7c12 */ /* 0x000fe2000f80fcff */
[----:B------:R-:W-:Y:S01]  /*3450*/  IMAD R39, R150, 0x7, R39 ;  /* 0x0000000796277824 */ /* 0x000fe200078e0227 */
[----:B------:R-:W-:Y:S01]  /*3460*/  MOV R96, R137 ;  /* 0x0000008900607202 */ /* 0x000fe20000000f00 */
[----:B------:R-:W-:Y:S01]  /*3470*/  IMAD R95, R136, 0x7, R133 ;  /* 0x00000007885f7824 */ /* 0x000fe200078e0285 */
[----:B------:R-:W-:Y:S01]  /*3480*/  LOP3.LUT R134, R134, 0xffff, RZ, 0xc0, !PT ;  /* 0x0000ffff86867812 */ /* 0x000fe200078ec0ff */
[C---:B------:R-:W-:Y:S01]  /*3490*/  IMAD R97, R136.reuse, 0x7, R97 ;  /* 0x0000000788617824 */ /* 0x040fe200078e0261 */
[----:B------:R-:W-:Y:S01]  /*34a0*/  ISETP.GT.U32.OR P3, PT, R136, 0x7, !P0 ;  /* 0x000000078800780c */ /* 0x000fe20004764470 */
[----:B------:R-:W-:Y:S01]  /*34b0*/  IMAD R96, R96, 0x39, RZ ;  /* 0x0000003960607824 */ /* 0x000fe200078e02ff */
[----:B------:R-:W-:Y:S01]  /*34c0*/  IADD3 R133, PT, PT, R134, UR4, RZ ;  /* 0x0000000486857c10 */ /* 0x000fe2000fffe0ff */
[----:B------:R-:W-:Y:S01]  /*34d0*/  IMAD R98, R136, 0x7, R98 ;  /* 0x0000000788627824 */ /* 0x000fe200078e0262 */
[----:B------:R-:W-:Y:S01]  /*34e0*/  LOP3.LUT P0, RZ, R134, UR4, RZ, 0xfc, !PT ;  /* 0x0000000486ff7c12 */ /* 0x000fe2000f80fcff */
[----:B------:R-:W-:Y:S01]  /*34f0*/  IMAD R99, R136, 0x7, R99 ;  /* 0x0000000788637824 */ /* 0x000fe200078e0263 */
[----:B------:R-:W-:Y:S01]  /*3500*/  MOV R137, R138 ;  /* 0x0000008a00897202 */ /* 0x000fe20000000f00 */
[C---:B------:R-:W-:Y:S01]  /*3510*/  IMAD R100, R133.reuse, 0x7, R100 ;  /* 0x0000000785647824 */ /* 0x040fe200078e0264 */
[C---:B------:R-:W-:Y:S01]  /*3520*/  ISETP.GT.U32.OR P0, PT, R133.reuse, 0x7, !P0 ;  /* 0x000000078500780c */ /* 0x040fe20004704470 */
[----:B------:R-:W-:Y:S01]  /*3530*/  IMAD R101, R133, 0x7, R101 ;  /* 0x0000000785657824 */ /* 0x000fe200078e0265 */
[----:B------:R-:W-:Y:S01]  /*3540*/  LOP3.LUT R138, R96, 0xffff, RZ, 0xc0, !PT ;  /* 0x0000ffff608a7812 */ /* 0x000fe200078ec0ff */
[----:B------:R-:W-:Y:S01]  /*3550*/  IMAD R96, R136, 0x7, R132 ;  /* 0x0000000788607824 */ /* 0x000fe200078e0284 */
[----:B------:R-:W-:Y:S01]  /*3560*/  LOP3.LUT R0, R0, 0xfff7ffff, RZ, 0xc0, !PT ;  /* 0xfff7ffff00007812 */ /* 0x000fe200078ec0ff */
[----:B------:R-:W-:Y:S01]  /*3570*/  IMAD R137, R137, 0x39, RZ ;  /* 0x0000003989897824 */ /* 0x000fe200078e02ff */
[----:B------:R-:W-:Y:S01]  /*3580*/  SHF.R.U32.HI R132, RZ, 0x9, R138 ;  /* 0x00000009ff847819 */ /* 0x000fe2000001168a */
[----:B------:R-:W-:Y:S01]  /*3590*/  IMAD R102, R133, 0x7, R102 ;  /* 0x0000000785667824 */ /* 0x000fe200078e0266 */
[----:B------:R-:W-:Y:S01]  /*35a0*/  LOP3.LUT R135, R135, 0xffff, RZ, 0xc0, !PT ;  /* 0x0000ffff87877812 */ /* 0x000fe200078ec0ff */
[C---:B------:R-:W-:Y:S01]  /*35b0*/  IMAD R103, R133.reuse, 0x7, R103 ;  /* 0x0000000785677824 */ /* 0x040fe200078e0267 */
[----:B------:R-:W-:Y:S01]  /*35c0*/  LOP3.LUT R132, R132, 0xffff, RZ, 0xc0, !PT ;  /* 0x0000ffff84847812 */ /* 0x000fe200078ec0ff */
[----:B------:R-:W-:Y:S01]  /*35d0*/  IMAD R104, R133, 0x7, R104 ;  /* 0x0000000785687824 */ /* 0x000fe200078e0268 */
[----:B------:R-:W-:Y:S01]  /*35e0*/  SHF.R.U32.HI R135, RZ, 0x9, R135 ;  /* 0x00000009ff877819 */ /* 0x000fe20000011687 */
[----:B------:R-:W-:Y:S01]  /*35f0*/  IMAD R40, R150, 0x7, R40 ;  /* 0x0000000796287824 */ /* 0x000fe200078e0228 */
[----:B------:R-:W-:Y:S01]  /*3600*/  @P0 LOP3.LUT R0, R0, 0x80000, RZ, 0xfc, !PT ;  /* 0x0008000000000812 */ /* 0x000fe200078efcff */
[----:B------:R-:W-:Y:S01]  /*3610*/  IMAD R41, R150, 0x7, R41 ;  /* 0x0000000796297824 */ /* 0x000fe200078e0229 */
[----:B------:R-:W-:Y:S01]  /*3620*/  IADD3 R134, PT, PT, R132, UR4, RZ ;  /* 0x0000000484867c10 */ /* 0x000fe2000fffe0ff */
[----:B------:R-:W-:Y:S01]  /*3630*/  IMAD R42, R150, 0x7, R42 ;  /* 0x00000007962a7824 */ /* 0x000fe200078e022a */
[----:B------:R-:W-:Y:S01]  /*3640*/  LOP3.LUT P0, RZ, R132, UR4, RZ, 0xfc, !PT ;  /* 0x0000000484ff7c12 */ /* 0x000fe2000f80fcff */
[----:B------:R-:W-:Y:S01]  /*3650*/  IMAD R43, R150, 0x7, R43 ;  /* 0x00000007962b7824 */ /* 0x000fe200078e022b */
[----:B------:R-:W-:Y:S01]  /*3660*/  P2R R139, PR, RZ, 0x8 ;  /* 0x00000008ff8b7803 */ /* 0x000fe20000000000 */
[C---:B------:R-:W-:Y:S01]  /*3670*/  IMAD R105, R134.reuse, 0x7, R105 ;  /* 0x0000000786697824 */ /* 0x040fe200078e0269 */
[C---:B------:R-:W-:Y:S01]  /*3680*/  ISETP.GT.U32.OR P0, PT, R134.reuse, 0x7, !P0 ;  /* 0x000000078600780c */ /* 0x040fe20004704470 */
[----:B------:R-:W-:Y:S01]  /*3690*/  IMAD R106, R134, 0x7, R106 ;  /* 0x00000007866a7824 */ /* 0x000fe200078e026a */
[----:B------:R-:W-:Y:S01]  /*36a0*/  LOP3.LUT P3, RZ, R0, 0x100, RZ, 0xc0, !PT ;  /* 0x0000010000ff7812 */ /* 0x000fe2000786c0ff */
[----:B------:R-:W-:Y:S01]  /*36b0*/  IMAD R107, R134, 0x7, R107 ;  /* 0x00000007866b7824 */ /* 0x000fe200078e026b */
[----:B------:R-:W-:Y:S01]  /*36c0*/  LOP3.LUT P4, RZ, R0, 0x80, RZ, 0xc0, !PT ;  /* 0x0000008000ff7812 */ /* 0x000fe2000788c0ff */
[----:B------:R-:W-:Y:S01]  /*36d0*/  IMAD R108, R134, 0x7, R108 ;  /* 0x00000007866c7824 */ /* 0x000fe200078e026c */
[----:B------:R-:W-:Y:S01]  /*36e0*/  LOP3.LUT R0, R0, 0x7fffffff, RZ, 0xc0, !PT ;  /* 0x7fffffff00007812 */ /* 0x000fe200078ec0ff */
[----:B------:R-:W-:Y:S01]  /*36f0*/  IMAD R109, R134, 0x7, R109 ;  /* 0x00000007866d7824 */ /* 0x000fe200078e026d */
[----:B------:R-:W-:-:S02]  /*3700*/  LOP3.LUT R135, R135, 0xffff, RZ, 0xc0, !PT ;  /* 0x0000ffff87877812 */ /* 0x000fc400078ec0ff */
[----:B------:R-:W-:Y:S02]  /*3710*/  LOP3.LUT R137, R137, 0xffff, RZ, 0xc0, !PT ;  /* 0x0000ffff89897812 */ /* 0x000fe400078ec0ff */
[C---:B------:R-:W-:Y:S02]  /*3720*/  IADD3 R132, PT, PT, R135.reuse, UR4, RZ ;  /* 0x0000000487847c10 */ /* 0x040fe4000fffe0ff */
[----:B------:R-:W-:Y:S02]  /*3730*/  @P0 LOP3.LUT R0, R0, 0x80000000, RZ, 0xfc, !PT ;  /* 0x8000000000000812 */ /* 0x000fe400078efcff */
[----:B------:R-:W-:Y:S01]  /*3740*/  LOP3.LUT P0, RZ, R135, UR4, RZ, 0xfc, !PT ;  /* 0x0000000487ff7c12 */ /* 0x000fe2000f80fcff */
[C---:B------:R-:W-:Y:S01]  /*3750*/  IMAD R110, R132.reuse, 0x7, R110 ;  /* 0x00000007846e7824 */ /* 0x040fe200078e026e */
[----:B------:R-:W-:Y:S01]  /*3760*/  SHF.R.U32.HI R133, RZ, 0x9, R137 ;  /* 0x00000009ff857819 */ /* 0x000fe20000011689 */
[C---:B------:R-:W-:Y:S01]  /*3770*/  IMAD R111, R132.reuse, 0x7, R111 ;  /* 0x00000007846f7824 */ /* 0x040fe200078e026f */
[C---:B------:R-:W-:Y:S01]  /*3780*/  ISETP.GT.U32.OR P0, PT, R132.reuse, 0x7, !P0 ;  /* 0x000000078400780c */ /* 0x040fe20004704470 */
[C---:B------:R-:W-:Y:S01]  /*3790*/  IMAD R112, R132.reuse, 0x7, R112 ;  /* 0x0000000784707824 */ /* 0x040fe200078e0270 */
[----:B------:R-:W-:Y:S01]  /*37a0*/  LOP3.LUT R133, R133, 0xffff, RZ, 0xc0, !PT ;  /* 0x0000ffff85857812 */ /* 0x000fe200078ec0ff */
[----:B------:R-:W-:Y:S01]  /*37b0*/  IMAD R113, R132, 0x7, R113 ;  /* 0x0000000784717824 */ /* 0x000fe200078e0271 */
[----:B------:R-:W-:-:S02]  /*37c0*/  LOP3.LUT P2, RZ, R0, 0x10, RZ, 0xc0, !PT ;  /* 0x0000001000ff7812 */ /* 0x000fc4000784c0ff */
[----:B------:R-:W-:Y:S01]  /*37d0*/  LOP3.LUT R0, R0, 0xfffbffff, RZ, 0xc0, !PT ;  /* 0xfffbffff00007812 */ /* 0x000fe200078ec0ff */
[----:B------:R-:W-:Y:S01]  /*37e0*/  VIADD R134, R133, UR4 ;  /* 0x0000000485867c36 */ /* 0x000fe20008000000 */
[----:B------:R-:W-:Y:S02]  /*37f0*/  P2R R136, PR, RZ, 0x4 ;  /* 0x00000004ff887803 */ /* 0x000fe40000000000 */
[----:B------:R-:W-:Y:S01]  /*3800*/  IADD3 R132, PT, PT, R114, -0x8, RZ ;  /* 0xfffffff872847810 */ /* 0x000fe20007ffe0ff */
[----:B------:R-:W-:Y:S02]  /*3810*/  IMAD R114, R134, 0x7, R118 ;  /* 0x0000000786727824 */ /* 0x000fe400078e0276 */
[----:B------:R-:W-:Y:S01]  /*3820*/  @P0 LOP3.LUT R0, R0, 0x40000, RZ, 0xfc, !PT ;  /* 0x0004000000000812 */ /* 0x000fe200078efcff */
[----:B------:R-:W-:Y:S01]  /*3830*/  IMAD.HI.U32 R118, R119, 0x97b425f, RZ ;  /* 0x097b425f77767827 */ /* 0x000fe200078e00ff */
[----:B------:R-:W-:Y:S02]  /*3840*/  LOP3.LUT P0, RZ, R133, UR4, RZ, 0xfc, !PT ;  /* 0x0000000485ff7c12 */ /* 0x000fe4000f80fcff */
[----:B------:R-:W-:Y:S01]  /*3850*/  LOP3.LUT P2, RZ, R0, 0x8000, RZ, 0xc0, !PT ;  /* 0x0000800000ff7812 */ /* 0x000fe2000784c0ff */
[----:B------:R-:W-:Y:S01]  /*3860*/  IMAD R119, R118, -0x1b, R119 ;  /* 0xffffffe576777824 */ /* 0x000fe200078e0277 */
[C---:B------:R-:W-:Y:S01]  /*3870*/  ISETP.GT.U32.OR P0, PT, R134.reuse, 0x7, !P0 ;  /* 0x000000078600780c */ /* 0x040fe20004704470 */
[C---:B------:R-:W-:Y:S01]  /*3880*/  IMAD R115, R134.reuse, 0x7, R115 ;  /* 0x0000000786737824 */ /* 0x040fe200078e0273 */
[----:B------:R-:W-:Y:S01]  /*3890*/  P2R R135, PR, RZ, 0x4 ;  /* 0x00000004ff877803 */ /* 0x000fe20000000000 */
[----:B------:R-:W-:Y:S01]  /*38a0*/  IMAD R116, R134, 0x7, R116 ;  /* 0x0000000786747824 */ /* 0x000fe200078e0274 */
[----:B------:R-:W-:Y:S01]  /*38b0*/  LOP3.LUT P2, RZ, R0, 0x20, RZ, 0xc0, !PT ;  /* 0x0000002000ff7812 */ /* 0x000fe2000784c0ff */
[----:B------:R-:W-:Y:S01]  /*38c0*/  IMAD R117, R134, 0x7, R117 ;  /* 0x0000000786757824 */ /* 0x000fe200078e0275 */
[----:B------:R-:W-:-:S02]  /*38d0*/  LOP3.LUT P5, RZ, R0, 0x200, RZ, 0xc0, !PT ;  /* 0x0000020000ff7812 */ /* 0x000fc400078ac0ff */
[C---:B------:R-:W-:Y:S02]  /*38e0*/  LOP3.LUT P6, RZ, R0.reuse, 0x8, RZ, 0xc0, !PT ;  /* 0x0000000800ff7812 */ /* 0x040fe400078cc0ff */
[----:B------:R-:W-:Y:S02]  /*38f0*/  LOP3.LUT R0, R0, 0xbfffffff, RZ, 0xc0, !PT ;  /* 0xbfffffff00007812 */ /* 0x000fe400078ec0ff */
[----:B------:R-:W-:Y:S02]  /*3900*/  ISETP.LT.U32.OR P3, PT, R132, -0x7, P3 ;  /* 0xfffffff98400780c */ /* 0x000fe40001f61470 */
[----:B------:R-:W-:Y:S02]  /*3910*/  @P0 LOP3.LUT R0, R0, 0x40000000, RZ, 0xfc, !PT ;  /* 0x4000000000000812 */ /* 0x000fe400078efcff */
[----:B------:R-:W-:Y:S02]  /*3920*/  ISETP.LT.U32.OR P0, PT, R132, -0x7, P1 ;  /* 0xfffffff98400780c */ /* 0x000fe40000f01470 */
[----:B------:R-:W-:-:S02]  /*3930*/  LOP3.LUT P1, RZ, R0, 0x1, RZ, 0xc0, !PT ;  /* 0x0000000100ff7812 */ /* 0x000fc4000782c0ff */
[----:B------:R-:W-:Y:S02]  /*3940*/  P2R R133, PR, RZ, 0x1 ;  /* 0x00000001ff857803 */ /* 0x000fe40000000000 */
[C---:B------:R-:W-:Y:S02]  /*3950*/  LOP3.LUT P0, RZ, R0.reuse, 0x4000, RZ, 0xc0, !PT ;  /* 0x0000400000ff7812 */ /* 0x040fe4000780c0ff */
[----:B------:R-:W-:Y:S02]  /*3960*/  LOP3.LUT R0, R0, 0xffefffff, RZ, 0xc0, !PT ;  /* 0xffefffff00007812 */ /* 0x000fe400078ec0ff */
[----:B------:R-:W-:Y:S02]  /*3970*/  ISETP.LT.U32.OR P2, PT, R124, -0x7, P2 ;  /* 0xfffffff97c00780c */ /* 0x000fe40001741470 */
[----:B------:R-:W-:Y:S02]  /*3980*/  @P3 LOP3.LUT R0, R0, 0x100000, RZ, 0xfc, !PT ;  /* 0x0010000000003812 */ /* 0x000fe400078efcff */
[----:B------:R-:W-:-:S02]  /*3990*/  ISETP.LT.U32.OR P3, PT, R132, -0x7, P4 ;  /* 0xfffffff98400780c */ /* 0x000fc40002761470 */
[C---:B------:R-:W-:Y:S02]  /*39a0*/  LOP3.LUT P4, RZ, R0.reuse, 0x2, RZ, 0xc0, !PT ;  /* 0x0000000200ff7812 */ /* 0x040fe4000788c0ff */
[----:B------:R-:W-:Y:S02]  /*39b0*/  LOP3.LUT R0, R0, 0xfffff7ff, RZ, 0xc0, !PT ;  /* 0xfffff7ff00007812 */ /* 0x000fe400078ec0ff */
[----:B------:R-:W-:Y:S02]  /*39c0*/  P2R R132, PR, RZ, 0x10 ;  /* 0x00000010ff847803 */ /* 0x000fe40000000000 */
[----:B------:R-:W-:Y:S02]  /*39d0*/  ISETP.LT.U32.OR P5, PT, R125, -0x7, P5 ;  /* 0xfffffff97d00780c */ /* 0x000fe40002fa1470 */
[C---:B------:R-:W-:Y:S02]  /*39e0*/  ISETP.LT.U32.OR P6, PT, R126.reuse, -0x7, P6 ;  /* 0xfffffff97e00780c */ /* 0x040fe400037c1470 */
[----:B------:R-:W-:-:S02]  /*39f0*/  ISETP.LT.U32.OR P0, PT, R126, -0x7, P0 ;  /* 0xfffffff97e00780c */ /* 0x000fc40000701470 */
[----:B------:R-:W-:Y:S02]  /*3a00*/  @P3 LOP3.LUT R0, R0, 0x800, RZ, 0xfc, !PT ;  /* 0x0000080000003812 */ /* 0x000fe400078efcff */
[----:B------:R-:W-:Y:S02]  /*3a10*/  ISETP.LT.U32.OR P1, PT, R124, -0x7, P1 ;  /* 0xfffffff97c00780c */ /* 0x000fe40000f21470 */
[C---:B------:R-:W-:Y:S02]  /*3a20*/  LOP3.LUT P4, RZ, R0.reuse, 0x2000, RZ, 0xc0, !PT ;  /* 0x0000200000ff7812 */ /* 0x040fe4000788c0ff */
[C---:B------:R-:W-:Y:S02]  /*3a30*/  LOP3.LUT P3, RZ, R0.reuse, 0x1000, RZ, 0xc0, !PT ;  /* 0x0000100000ff7812 */ /* 0x040fe4000786c0ff */
[----:B------:R-:W-:Y:S02]  /*3a40*/  LOP3.LUT R0, R0, 0xffffffdf, RZ, 0xc0, !PT ;  /* 0xffffffdf00007812 */ /* 0x000fe400078ec0ff */
[----:B------:R-:W-:-:S02]  /*3a50*/  ISETP.LT.U32.OR P4, PT, R127, -0x7, P4 ;  /* 0xfffffff97f00780c */ /* 0x000fc40002781470 */
[----:B------:R-:W-:Y:S02]  /*3a60*/  @P2 LOP3.LUT R0, R0, 0x20, RZ, 0xfc, !PT ;  /* 0x0000002000002812 */ /* 0x000fe400078efcff */
[----:B------:R-:W-:Y:S02]  /*3a70*/  ISETP.NE.AND P2, PT, R135, RZ, PT ;  /* 0x000000ff8700720c */ /* 0x000fe40003f45270 */
[----:B------:R-:W-:Y:S02]  /*3a80*/  LOP3.LUT R0, R0, 0xfffdffff, RZ, 0xc0, !PT ;  /* 0xfffdffff00007812 */ /* 0x000fe400078ec0ff */
[----:B------:R-:W-:Y:S02]  /*3a90*/  ISETP.LT.U32.OR P2, PT, R124, -0x7, P2 ;  /* 0xfffffff97c00780c */ /* 0x000fe40001741470 */
[----:B------:R-:W-:Y:S02]  /*3aa0*/  ISETP.LT.U32.OR P3, PT, R128, -0x7, P3 ;  /* 0xfffffff98000780c */ /* 0x000fe40001f61470 */
[----:B------:R-:W-:-:S02]  /*3ab0*/  PRMT R124, R131, 0x9910, RZ ;  /* 0x00009910837c7816 */ /* 0x000fc400000000ff */
[----:B------:R-:W-:-:S03]  /*3ac0*/  PRMT R119, R119, 0x9910, RZ ;  /* 0x0000991077777816 */ /* 0x000fc600000000ff */
[----:B------:R-:W-:Y:S02]  /*3ad0*/  IMAD R124, R124, 0x39, RZ ;  /* 0x000000397c7c7824 */ /* 0x000fe400078e02ff */
[----:B------:R-:W-:Y:S02]  /*3ae0*/  IMAD R119, R119, 0x39, RZ ;  /* 0x0000003977777824 */ /* 0x000fe400078e02ff */
[----:B------:R-:W-:Y:S02]  /*3af0*/  @P2 LOP3.LUT R0, R0, 0x20000, RZ, 0xfc, !PT ;  /* 0x0002000000002812 */ /* 0x000fe400078efcff */
[----:B------:R-:W-:Y:S02]  /*3b00*/  ISETP.NE.AND P2, PT, R136, RZ, PT ;  /* 0x000000ff8800720c */ /* 0x000fe40003f45270 */
[----:B------:R-:W-:Y:S02]  /*3b10*/  LOP3.LUT R0, R0, 0xffffffef, RZ, 0xc0, !PT ;  /* 0xffffffef00007812 */ /* 0x000fe400078ec0ff */
[----:B------:R-:W-:-:S02]  /*3b20*/  ISETP.LT.U32.OR P2, PT, R125, -0x7, P2 ;  /* 0xfffffff97d00780c */ /* 0x000fc40001741470 */
[----:B------:R-:W-:Y:S02]  /*3b30*/  LOP3.LUT R124, R124, 0xffff, RZ, 0xc0, !PT ;  /* 0x0000ffff7c7c7812 */ /* 0x000fe400078ec0ff */
[----:B------:R-:W-:-:S04]  /*3b40*/  LOP3.LUT R119, R119, 0xffff, RZ, 0xc0, !PT ;  /* 0x0000ffff77777812 */ /* 0x000fc800078ec0ff */
[----:B------:R-:W-:-:S05]  /*3b50*/  SHF.R.U32.HI R119, RZ, 0x9, R119 ;  /* 0x00000009ff777819 */ /* 0x000fca0000011677 */
[----:B------:R-:W-:Y:S02]  /*3b60*/  @P2 LOP3.LUT R0, R0, 0x10, RZ, 0xfc, !PT ;  /* 0x0000001000002812 */ /* 0x000fe400078efcff */
[----:B------:R-:W-:Y:S02]  /*3b70*/  ISETP.NE.AND P2, PT, R146, RZ, PT ;  /* 0x000000ff9200720c */ /* 0x000fe40003f45270 */
[----:B------:R-:W-:Y:S02]  /*3b80*/  LOP3.LUT R0, R0, 0xfffeffff, RZ, 0xc0, !PT ;  /* 0xfffeffff00007812 */ /* 0x000fe400078ec0ff */
[----:B------:R-:W-:Y:S02]  /*3b90*/  ISETP.LT.U32.OR P2, PT, R125, -0x7, P2 ;  /* 0xfffffff97d00780c */ /* 0x000fe40001741470 */
[----:B------:R-:W-:Y:S02]  /*3ba0*/  @P5 LOP3.LUT R0, R0, 0x10000, RZ, 0xfc, !PT ;  /* 0x0001000000005812 */ /* 0x000fe400078efcff */
[----:B------:R-:W-:-:S02]  /*3bb0*/  ISETP.NE.AND P5, PT, R143, RZ, PT ;  /* 0x000000ff8f00720c */ /* 0x000fc40003fa5270 */
[----:B------:R-:W-:Y:S02]  /*3bc0*/  LOP3.LUT R0, R0, 0xfffffff7, RZ, 0xc0, !PT ;  /* 0xfffffff700007812 */ /* 0x000fe400078ec0ff */
[----:B------:R-:W-:Y:S02]  /*3bd0*/  ISETP.LT.U32.OR P5, PT, R127, -0x7, P5 ;  /* 0xfffffff97f00780c */ /* 0x000fe40002fa1470 */
[----:B------:R-:W-:Y:S02]  /*3be0*/  @P6 LOP3.LUT R0, R0, 0x8, RZ, 0xfc, !PT ;  /* 0x0000000800006812 */ /* 0x000fe400078efcff */
[----:B------:R-:W-:Y:S02]  /*3bf0*/  ISETP.NE.AND P6, PT, R145, RZ, PT ;  /* 0x000000ff9100720c */ /* 0x000fe40003fc5270 */
[----:B------:R-:W-:Y:S02]  /*3c00*/  LOP3.LUT R0, R0, 0xfffffdff, RZ, 0xc0, !PT ;  /* 0xfffffdff00007812 */ /* 0x000fe400078ec0ff */
[----:B------:R-:W-:-:S02]  /*3c10*/  ISETP.LT.U32.OR P6, PT, R126, -0x7, P6 ;  /* 0xfffffff97e00780c */ /* 0x000fc400037c1470 */
[----:B------:R-:W-:Y:S02]  /*3c20*/  SHF.R.U32.HI R125, RZ, 0x9, R124 ;  /* 0x00000009ff7d7819 */ /* 0x000fe4000001167c */
[----:B------:R-:W-:Y:S02]  /*3c30*/  LOP3.LUT R124, R119, 0xffff, RZ, 0xc0, !PT ;  /* 0x0000ffff777c7812 */ /* 0x000fe400078ec0ff */
[----:B------:R-:W-:Y:S02]  /*3c40*/  LOP3.LUT R125, R125, 0xffff, RZ, 0xc0, !PT ;  /* 0x0000ffff7d7d7812 */ /* 0x000fe400078ec0ff */
[----:B------:R-:W-:-:S03]  /*3c50*/  IADD3 R119, PT, PT, R124, UR4, RZ ;  /* 0x000000047c777c10 */ /* 0x000fc6000fffe0ff */
[----:B------:R-:W-:Y:S02]  /*3c60*/  VIADD R126, R125, UR4 ;  /* 0x000000047d7e7c36 */ /* 0x000fe40008000000 */
[----:B------:R-:W-:Y:S02]  /*3c70*/  @P6 LOP3.LUT R0, R0, 0x200, RZ, 0xfc, !PT ;  /* 0x0000020000006812 */ /* 0x000fe400078efcff */
[----:B------:R-:W-:Y:S02]  /*3c80*/  IMAD R120, R126, 0x7, R120 ;  /* 0x000000077e787824 */ /* 0x000fe400078e0278 */
[----:B------:R-:W-:Y:S01]  /*3c90*/  LOP3.LUT P6, RZ, R0, 0x4, RZ, 0xc0, !PT ;  /* 0x0000000400ff7812 */ /* 0x000fe200078cc0ff */
[----:B------:R-:W-:Y:S01]  /*3ca0*/  IMAD R121, R126, 0x7, R121 ;  /* 0x000000077e797824 */ /* 0x000fe200078e0279 */
[----:B------:R-:W-:Y:S01]  /*3cb0*/  LOP3.LUT R0, R0, 0xffff7fff, RZ, 0xc0, !PT ;  /* 0xffff7fff00007812 */ /* 0x000fe200078ec0ff */
[C---:B------:R-:W-:Y:S01]  /*3cc0*/  IMAD R122, R126.reuse, 0x7, R122 ;  /* 0x000000077e7a7824 */ /* 0x040fe200078e027a */
[----:B------:R-:W-:Y:S01]  /*3cd0*/  ISETP.LT.U32.OR P6, PT, R127, -0x7, P6 ;  /* 0xfffffff97f00780c */ /* 0x000fe200037c1470 */
[----:B------:R-:W-:Y:S01]  /*3ce0*/  IMAD R123, R126, 0x7, R123 ;  /* 0x000000077e7b7824 */ /* 0x000fe200078e027b */
[----:B------:R-:W-:-:S02]  /*3cf0*/  @P0 LOP3.LUT R0, R0, 0x8000, RZ, 0xfc, !PT ;  /* 0x0000800000000812 */ /* 0x000fc400078efcff */
[----:B------:R-:W-:Y:S02]  /*3d00*/  IADD3 R127, PT, PT, R2, -0x8, RZ ;  /* 0xfffffff8027f7810 */ /* 0x000fe40007ffe0ff */
[C---:B------:R-:W-:Y:S02]  /*3d10*/  LOP3.LUT P0, RZ, R0.reuse, 0x40000, RZ, 0xc0, !PT ;  /* 0x0004000000ff7812 */ /* 0x040fe4000780c0ff */
[----:B------:R-:W-:Y:S02]  /*3d20*/  LOP3.LUT R0, R0, 0xfffffffb, RZ, 0xc0, !PT ;  /* 0xfffffffb00007812 */ /* 0x000fe400078ec0ff */
[----:B------:R-:W-:-:S03]  /*3d30*/  ISETP.LT.U32.OR P0, PT, R130, -0x7, P0 ;  /* 0xfffffff98200780c */ /* 0x000fc60000701470 */
[----:B------:R-:W-:-:S04]  /*3d40*/  @P6 LOP3.LUT R0, R0, 0x4, RZ, 0xfc, !PT ;  /* 0x0000000400006812 */ /* 0x000fc800078efcff */
[C---:B------:R-:W-:Y:S02]  /*3d50*/  LOP3.LUT P6, RZ, R0.reuse, 0x40000000, RZ, 0xc0, !PT ;  /* 0x4000000000ff7812 */ /* 0x040fe400078cc0ff */
[----:B------:R-:W-:Y:S02]  /*3d60*/  LOP3.LUT R0, R0, 0xfffffeff, RZ, 0xc0, !PT ;  /* 0xfffffeff00007812 */ /* 0x000fe400078ec0ff */
[----:B------:R-:W-:Y:S02]  /*3d70*/  ISETP.LT.U32.OR P6, PT, R127, -0x7, P6 ;  /* 0xfffffff97f00780c */ /* 0x000fe400037c1470 */
[----:B------:R-:W-:-:S04]  /*3d80*/  @P5 LOP3.LUT R0, R0, 0x100, RZ, 0xfc, !PT ;  /* 0x0000010000005812 */ /* 0x000fc800078efcff */
[C---:B------:R-:W-:Y:S02]  /*3d90*/  LOP3.LUT P5, RZ, R0.reuse, 0x400, RZ, 0xc0, !PT ;  /* 0x0000040000ff7812 */ /* 0x040fe400078ac0ff */
[----:B------:R-:W-:-:S04]  /*3da0*/  LOP3.LUT R0, R0, 0xffffbfff, RZ, 0xc0, !PT ;  /* 0xffffbfff00007812 */ /* 0x000fc800078ec0ff */
[----:B------:R-:W-:Y:S02]  /*3db0*/  @P4 LOP3.LUT R0, R0, 0x4000, RZ, 0xfc, !PT ;  /* 0x0000400000004812 */ /* 0x000fe400078efcff */
[----:B------:R-:W-:Y:S02]  /*3dc0*/  ISETP.NE.AND P4, PT, R132, RZ, PT ;  /* 0x000000ff8400720c */ /* 0x000fe40003f85270 */
[----:B------:R-:W-:Y:S02]  /*3dd0*/  LOP3.LUT R0, R0, 0xfffffffd, RZ, 0xc0, !PT ;  /* 0xfffffffd00007812 */ /* 0x000fe400078ec0ff */
[----:B------:R-:W-:Y:S02]  /*3de0*/  ISETP.LT.U32.OR P4, PT, R128, -0x7, P4 ;  /* 0xfffffff98000780c */ /* 0x000fe40002781470 */
[----:B------:R-:W-:-:S11]  /*3df0*/  MOV R132, RZ ;  /* 0x000000ff00847202 */ /* 0x000fd60000000f00 */
[----:B------:R-:W-:Y:S02]  /*3e00*/  @P4 LOP3.LUT R0, R0, 0x2, RZ, 0xfc, !PT ;  /* 0x0000000200004812 */ /* 0x000fe400078efcff */
[----:B------:R-:W-:Y:S02]  /*3e10*/  ISETP.NE.AND P4, PT, R141, RZ, PT ;  /* 0x000000ff8d00720c */ /* 0x000fe40003f85270 */
[----:B------:R-:W-:Y:S02]  /*3e20*/  LOP3.LUT R0, R0, 0xffffff7f, RZ, 0xc0, !PT ;  /* 0xffffff7f00007812 */ /* 0x000fe400078ec0ff */
[----:B------:R-:W-:-:S13]  /*3e30*/  ISETP.LT.U32.OR P4, PT, R128, -0x7, P4 ;  /* 0xfffffff98000780c */ /* 0x000fda0002781470 */
[----:B------:R-:W-:-:S04]  /*3e40*/  @P4 LOP3.LUT R0, R0, 0x80, RZ, 0xfc, !PT ;  /* 0x0000008000004812 */ /* 0x000fc800078efcff */
[C---:B------:R-:W-:Y:S02]  /*3e50*/  LOP3.LUT P4, RZ, R0.reuse, 0x40, RZ, 0xc0, !PT ;  /* 0x0000004000ff7812 */ /* 0x040fe4000788c0ff */
[----:B------:R-:W-:Y:S02]  /*3e60*/  LOP3.LUT R0, R0, 0xffffdfff, RZ, 0xc0, !PT ;  /* 0xffffdfff00007812 */ /* 0x000fe400078ec0ff */
[----:B------:R-:W-:Y:S02]  /*3e70*/  ISETP.LT.U32.OR P4, PT, R129, -0x7, P4 ;  /* 0xfffffff98100780c */ /* 0x000fe40002781470 */
[----:B------:R-:W-:Y:S02]  /*3e80*/  @P3 LOP3.LUT R0, R0, 0x2000, RZ, 0xfc, !PT ;  /* 0x0000200000003812 */ /* 0x000fe400078efcff */
[----:B------:R-:W-:Y:S02]  /*3e90*/  ISETP.NE.AND P3, PT, R139, RZ, PT ;  /* 0x000000ff8b00720c */ /* 0x000fe40003f65270 */
[----:B------:R-:W-:-:S07]  /*3ea0*/  LOP3.LUT R0, R0, 0xfffffffe, RZ, 0xc0, !PT ;  /* 0xfffffffe00007812 */ /* 0x000fce00078ec0ff */
[----:B------:R-:W-:Y:S02]  /*3eb0*/  @P4 LOP3.LUT R0, R0, 0x1, RZ, 0xfc, !PT ;  /* 0x0000000100004812 */ /* 0x000fe400078efcff */
[C---:B------:R-:W-:Y:S02]  /*3ec0*/  ISETP.LT.U32.OR P4, PT, R129.reuse, -0x7, P3 ;  /* 0xfffffff98100780c */ /* 0x040fe40001f81470 */
[----:B------:R-:W-:Y:S02]  /*3ed0*/  ISETP.LT.U32.OR P3, PT, R129, -0x7, P5 ;  /* 0xfffffff98100780c */ /* 0x000fe40002f61470 */
[----:B------:R-:W-:-:S09]  /*3ee0*/  LOP3.LUT R0, R0, 0xffffffbf, RZ, 0xc0, !PT ;  /* 0xffffffbf00007812 */ /* 0x000fd200078ec0ff */
[----:B------:R-:W-:-:S04]  /*3ef0*/  @P4 LOP3.LUT R0, R0, 0x40, RZ, 0xfc, !PT ;  /* 0x0000004000004812 */ /* 0x000fc800078efcff */
[----:B------:R-:W-:-:S04]  /*3f00*/  LOP3.LUT R0, R0, 0xffffefff, RZ, 0xc0, !PT ;  /* 0xffffefff00007812 */ /* 0x000fc800078ec0ff */
[----:B------:R-:W-:Y:S02]  /*3f10*/  @P3 LOP3.LUT R0, R0, 0x1000, RZ, 0xfc, !PT ;  /* 0x0000100000003812 */ /* 0x000fe400078efcff */
[----:B------:R-:W-:-:S04]  /*3f20*/  LOP3.LUT P3, RZ, R125, UR4, RZ, 0xfc, !PT ;  /* 0x000000047dff7c12 */ /* 0x000fc8000f86fcff */
[----:B------:R-:W-:Y:S02]  /*3f30*/  ISETP.GT.U32.OR P4, PT, R126, 0x7, !P3 ;  /* 0x000000077e00780c */ /* 0x000fe40005f84470 */
[----:B------:R-:W-:Y:S01]  /*3f40*/  LOP3.LUT P3, RZ, R124, UR4, RZ, 0xfc, !PT ;  /* 0x000000047cff7c12 */ /* 0x000fe2000f86fcff */
[----:B------:R-:W-:Y:S01]  /*3f50*/  HFMA2 R124, -RZ, RZ, 0, 0 ;  /* 0x00000000ff7c7431 */ /* 0x000fe200000001ff */
[----:B------:R-:W-:Y:S02]  /*3f60*/  ISETP.LT.U32.OR P4, PT, R130, -0x7, P4 ;  /* 0xfffffff98200780c */ /* 0x000fe40002781470 */
[----:B------:R-:W-:Y:S02]  /*3f70*/  ISETP.GT.U32.OR P5, PT, R119, 0x7, !P3 ;  /* 0x000000077700780c */ /* 0x000fe40005fa4470 */
[C---:B------:R-:W-:Y:S02]  /*3f80*/  LOP3.LUT P3, RZ, R0.reuse, 0x80000, RZ, 0xc0, !PT ;  /* 0x0008000000ff7812 */ /* 0x040fe4000786c0ff */
[----:B------:R-:W-:-:S02]  /*3f90*/  LOP3.LUT R0, R0, 0xfff7ffff, RZ, 0xc0, !PT ;  /* 0xfff7ffff00007812 */ /* 0x000fc400078ec0ff */
[----:B------:R-:W-:Y:S02]  /*3fa0*/  ISETP.LT.U32.OR P3, PT, R130, -0x7, P3 ;  /* 0xfffffff98200780c */ /* 0x000fe40001f61470 */
[----:B------:R-:W-:Y:S02]  /*3fb0*/  @P0 LOP3.LUT R0, R0, 0x80000, RZ, 0xfc, !PT ;  /* 0x0008000000000812 */ /* 0x000fe400078efcff */
[----:B------:R-:W-:Y:S02]  /*3fc0*/  ISETP.NE.AND P0, PT, R133, RZ, PT ;  /* 0x000000ff8500720c */ /* 0x000fe40003f05270 */
[----:B------:R-:W-:-:S04]  /*3fd0*/  LOP3.LUT R0, R0, 0xfffffbff, RZ, 0xc0, !PT ;  /* 0xfffffbff00007812 */ /* 0x000fc800078ec0ff */
[----:B------:R-:W-:Y:S02]  /*3fe0*/  @P4 LOP3.LUT R0, R0, 0x400, RZ, 0xfc, !PT ;  /* 0x0000040000004812 */ /* 0x000fe400078efcff */
[C---:B------:R-:W-:Y:S02]  /*3ff0*/  ISETP.LT.U32.OR P4, PT, R127.reuse, -0x7, P5 ;  /* 0xfffffff97f00780c */ /* 0x040fe40002f81470 */
[C---:B------:R-:W-:Y:S02]  /*4000*/  LOP3.LUT P5, RZ, R0.reuse, 0x80000000, RZ, 0xc0, !PT ;  /* 0x8000000000ff7812 */ /* 0x040fe400078ac0ff */
[----:B------:R-:W-:Y:S02]  /*4010*/  LOP3.LUT R0, R0, 0xfffbffff, RZ, 0xc0, !PT ;  /* 0xfffbffff00007812 */ /* 0x000fe400078ec0ff */
[----:B------:R-:W-:Y:S02]  /*4020*/  ISETP.LT.U32.OR P5, PT, R127, -0x7, P5 ;  /* 0xfffffff97f00780c */ /* 0x000fe40002fa1470 */
[----:B---3--:R-:W-:-:S11]  /*4030*/  @P6 LOP3.LUT R0, R0, 0x40000, RZ, 0xfc, !PT ;  /* 0x0004000000006812 */ /* 0x008fd600078efcff */
.L_x_42:
[----:B------:R-:W0:Y:S01]  /*4040*/  S2R R125, SR_TID.Z ;  /* 0x00000000007d7919 */ /* 0x000e220000002300 */
[----:B------:R-:W-:Y:S01]  /*4050*/  P2R R134, PR, RZ, 0x8 ;  /* 0x00000008ff867803 */ /* 0x000fe20000000000 */
[----:B------:R-:W1:Y:S01]  /*4060*/  @!P4 LDC.64 R128, c[0x0][0x380] ;  /* 0x0000e000ff80cb82 */ /* 0x000e620000000a00 */
[C---:B------:R-:W-:Y:S02]  /*4070*/  LOP3.LUT P3, RZ, R0.reuse, 0x20, RZ, 0xc0, !PT ;  /* 0x0000002000ff7812 */ /* 0x040fe4000786c0ff */
[----:B------:R-:W-:Y:S02]  /*4080*/  P2R R142, PR, RZ, 0x20 ;  /* 0x00000020ff8e7803 */ /* 0x000fe40000000000 */
[----:B------:R-:W-:Y:S02]  /*4090*/  LOP3.LUT P5, RZ, R0, 0x10, RZ, 0xc0, !PT ;  /* 0x0000001000ff7812 */ /* 0x000fe400078ac0ff */
[----:B------:R-:W-:Y:S01]  /*40a0*/  MOV R188, RZ ;  /* 0x000000ff00bc7202 */ /* 0x000fe20000000f00 */
[----:B------:R-:W2:Y:S01]  /*40b0*/  @!P0 LDC.64 R140, c[0x0][0x380] ;  /* 0x0000e000ff8c8b82 */ /* 0x000ea20000000a00 */
[----:B------:R-:W-:-:S02]  /*40c0*/  MOV R192, RZ ;  /* 0x000000ff00c07202 */ /* 0x000fc40000000f00 */
[----:B------:R-:W-:Y:S02]  /*40d0*/  P2R R148, PR, RZ, 0x2 ;  /* 0x00000002ff947803 */ /* 0x000fe40000000000 */
[C---:B------:R-:W-:Y:S02]  /*40e0*/  LOP3.LUT P1, RZ, R0.reuse, 0x8, RZ, 0xc0, !PT ;  /* 0x0000000800ff7812 */ /* 0x040fe4000782c0ff */
[----:B------:R-:W-:Y:S02]  /*40f0*/  P2R R150, PR, RZ, 0x4 ;  /* 0x00000004ff967803 */ /* 0x000fe40000000000 */
[----:B------:R-:W-:Y:S01]  /*4100*/  LOP3.LUT P6, RZ, R0, 0x1, RZ, 0xc0, !PT ;  /* 0x0000000100ff7812 */ /* 0x000fe200078cc0ff */
[----:B0-----:R-:W-:Y:S01]  /*4110*/  @!P4 IMAD R127, R125, 0x620, R2 ;  /* 0x000006207d7fc824 */ /* 0x001fe200078e0202 */
[----:B------:R-:W0:Y:S01]  /*4120*/  @!P5 LDC.64 R146, c[0x0][0x380] ;  /* 0x0000e000ff92db82 */ /* 0x000e220000000a00 */
[----:B------:R-:W-:Y:S01]  /*4130*/  @!P3 IMAD R133, R132, 0xc40, R20 ;  /* 0x00000c408485b824 */ /* 0x000fe200078e0214 */
[----:B------:R-:W-:Y:S01]  /*4140*/  LOP3.LUT P2, RZ, R0, 0x4, RZ, 0xc0, !PT ;  /* 0x0000000400ff7812 */ /* 0x000fe2000784c0ff */
[----:B------:R-:W-:-:S04]  /*4150*/  @!P4 IMAD R126, R118, 0x31, R127 ;  /* 0x00000031767ec824 */ /* 0x000fc800078e027f */
[----:B------:R-:W-:Y:S01]  /*4160*/  @!P4 IMAD R127, R119, 0x7, R126 ;  /* 0x00000007777fc824 */ /* 0x000fe200078e027e */
[----:B------:R-:W-:Y:S01]  /*4170*/  P2R R149, PR, RZ, 0x10 ;  /* 0x00000010ff957803 */ /* 0x000fe20000000000 */
[----:B------:R-:W3:Y:S02]  /*4180*/  @!P1 LDC.64 R136, c[0x0][0x380] ;  /* 0x0000e000ff889b82 */ /* 0x000ee40000000a00 */
[----:B------:R-:W-:-:S04]  /*4190*/  @!P4 IMAD R131, R132, 0xc40, R127 ;  /* 0x00000c408483c824 */ /* 0x000fc800078e027f */
[----:B-1----:R-:W-:Y:S02]  /*41a0*/  @!P4 IMAD.WIDE.U32 R130, R131, 0x4, R128 ;  /* 0x000000048382c825 */ /* 0x002fe400078e0080 */
[----:B------:R-:W1:Y:S03]  /*41b0*/  @!P3 LDC.64 R126, c[0x0][0x380] ;  /* 0x0000e000ff7ebb82 */ /* 0x000e660000000a00 */
[----:B------:R4:W5:Y:S01]  /*41c0*/  @!P4 LDG.E.CONSTANT R192, desc[UR6][R130.64+-0x20] ;  /* 0xffffe00682c0c981 */ /* 0x000962000c1e9900 */
[----:B------:R-:W-:Y:S01]  /*41d0*/  LOP3.LUT P4, RZ, R0, 0x2, RZ, 0xc0, !PT ;  /* 0x0000000200ff7812 */ /* 0x000fe2000788c0ff */
[----:B------:R-:W-:Y:S02]  /*41e0*/  IMAD.MOV.U32 R186, RZ, RZ, RZ ;  /* 0x000000ffffba7224 */ /* 0x000fe400078e00ff */
[C---:B------:R-:W-:Y:S01]  /*41f0*/  @!P1 IMAD R135, R132.reuse, 0xc40, R48 ;  /* 0x00000c4084879824 */ /* 0x040fe200078e0230 */
[----:B------:R-:W2:Y:S01]  /*4200*/  @!P2 LDC.64 R128, c[0x0][0x380] ;  /* 0x0000e000ff80ab82 */ /* 0x000ea20000000a00 */
[----:B------:R-:W-:Y:S01]  /*4210*/  MOV R182, RZ ;  /* 0x000000ff00b67202 */ /* 0x000fe20000000f00 */
[----:B------:R-:W-:Y:S01]  /*4220*/  @!P2 IMAD R143, R132, 0xc40, R62 ;  /* 0x00000c40848fa824 */ /* 0x000fe200078e023e */
[----:B------:R-:W-:-:S02]  /*4230*/  MOV R180, RZ ;  /* 0x000000ff00b47202 */ /* 0x000fc40000000f00 */
[----:B------:R-:W-:-:S03]  /*4240*/  MOV R176, RZ ;  /* 0x000000ff00b07202 */ /* 0x000fc60000000f00 */
[----:B------:R-:W0:Y:S01]  /*4250*/  @!P6 LDC.64 R138, c[0x0][0x380] ;  /* 0x0000e000ff8aeb82 */ /* 0x000e220000000a00 */
[----:B-1----:R-:W-:Y:S01]  /*4260*/  @!P3 IMAD.WIDE R126, R133, 0x4, R126 ;  /* 0x00000004857eb825 */ /* 0x002fe200078e027e */
[----:B------:R-:W-:-:S06]  /*4270*/  ISETP.NE.AND P3, PT, R134, RZ, PT ;  /* 0x000000ff8600720c */ /* 0x000fcc0003f65270 */
[----:B------:R-:W1:Y:S01]  /*4280*/  @!P4 LDC.64 R144, c[0x0][0x380] ;  /* 0x0000e000ff90cb82 */ /* 0x000e620000000a00 */
[----:B------:R-:W-:Y:S01]  /*4290*/  P2R R134, PR, RZ, 0x20 ;  /* 0x00000020ff867803 */ /* 0x000fe20000000000 */
[----:B------:R-:W-:Y:S01]  /*42a0*/  @!P5 IMAD R133, R132, 0xc40, R34 ;  /* 0x00000c408485d824 */ /* 0x000fe200078e0222 */
[----:B------:R-:W-:Y:S01]  /*42b0*/  LOP3.LUT P5, RZ, R0, 0x20, RZ, 0xc0, !PT ;  /* 0x0000002000ff7812 */ /* 0x000fe200078ac0ff */
[----:B---3--:R-:W-:-:S04]  /*42c0*/  @!P1 IMAD.WIDE R136, R135, 0x4, R136 ;  /* 0x0000000487889825 */ /* 0x008fc800078e0288 */
[----:B--2---:R-:W-:Y:S01]  /*42d0*/  @!P2 IMAD.WIDE R128, R143, 0x4, R128 ;  /* 0x000000048f80a825 */ /* 0x004fe200078e0280 */
[----:B------:R-:W2:Y:S01]  /*42e0*/  @!P1 LDG.E.CONSTANT R182, desc[UR6][R136.64] ;  /* 0x0000000688b69981 */ /* 0x000ea2000c1e9900 */
[----:B----4-:R-:W3:Y:S03]  /*42f0*/  @!P3 LDC.64 R130, c[0x0][0x380] ;  /* 0x0000e000ff82bb82 */ /* 0x010ee60000000a00 */
[----:B------:R4:W2:Y:S04]  /*4300*/  @!P2 LDG.E.CONSTANT R180, desc[UR6][R128.64] ;  /* 0x0000000680b4a981 */ /* 0x0008a8000c1e9900 */
[----:B------:R-:W5:Y:S01]  /*4310*/  @!P5 LDG.E.CONSTANT R188, desc[UR6][R126.64] ;  /* 0x000000067ebcd981 */ /* 0x000f62000c1e9900 */
[----:B------:R-:W-:-:S13]  /*4320*/  ISETP.NE.AND P5, PT, R134, RZ, PT ;  /* 0x000000ff8600720c */ /* 0x000fda0003fa5270 */
[----:B0-----:R-:W-:-:S05]  /*4330*/  @!P5 IMAD.WIDE R146, R133, 0x4, R146 ;  /* 0x000000048592d825 */ /* 0x001fca00078e0292 */
[----:B------:R0:W2:Y:S01]  /*4340*/  @!P5 LDG.E.CONSTANT R186, desc[UR6][R146.64] ;  /* 0x0000000692bad981 */ /* 0x0000a2000c1e9900 */
[----:B------:R-:W-:Y:S01]  /*4350*/  @!P4 IMAD R133, R132, 0xc40, R76 ;  /* 0x00000c408485c824 */ /* 0x000fe200078e024c */
[----:B------:R-:W-:-:S03]  /*4360*/  ISETP.NE.AND P5, PT, R142, RZ, PT ;  /* 0x000000ff8e00720c */ /* 0x000fc60003fa5270 */
[----:B-1----:R-:W-:-:S05]  /*4370*/  @!P4 IMAD.WIDE R144, R133, 0x4, R144 ;  /* 0x000000048590c825 */ /* 0x002fca00078e0290 */
[----:B------:R-:W2:Y:S01]  /*4380*/  @!P4 LDG.E.CONSTANT R176, desc[UR6][R144.64] ;  /* 0x0000000690b0c981 */ /* 0x000ea2000c1e9900 */
[----:B----4-:R-:W-:Y:S01]  /*4390*/  P2R R128, PR, RZ, 0x20 ;  /* 0x00000020ff807803 */ /* 0x010fe20000000000 */
[----:B------:R-:W-:-:S03]  /*43a0*/  @!P6 IMAD R151, R132, 0xc40, R90 ;  /* 0x00000c408497e824 */ /* 0x000fc600078e025a */
[----:B------:R-:W1:Y:S01]  /*43b0*/  @!P5 LDC.64 R142, c[0x0][0x380] ;  /* 0x0000e000ff8edb82 */ /* 0x000e620000000a00 */
[----:B------:R-:W-:Y:S02]  /*43c0*/  LOP3.LUT P5, RZ, R0, 0x200, RZ, 0xc0, !PT ;  /* 0x0000020000ff7812 */ /* 0x000fe400078ac0ff */
[----:B------:R-:W-:Y:S02]  /*43d0*/  ISETP.NE.AND P1, PT, R148, RZ, PT ;  /* 0x000000ff9400720c */ /* 0x000fe40003f25270 */
[----:B------:R-:W-:Y:S01]  /*43e0*/  ISETP.NE.AND P2, PT, R150, RZ, PT ;  /* 0x000000ff9600720c */ /* 0x000fe20003f45270 */
[----:B------:R-:W-:Y:S01]  /*43f0*/  @!P6 IMAD.WIDE R138, R151, 0x4, R138 ;  /* 0x00000004978ae825 */ /* 0x000fe200078e028a */
[----:B------:R-:W-:Y:S02]  /*4400*/  MOV R174, RZ ;  /* 0x000000ff00ae7202 */ /* 0x000fe40000000f00 */
[----:B------:R-:W-:Y:S01]  /*4410*/  LOP3.LUT P4, RZ, R0, 0x40000, RZ, 0xc0, !PT ;  /* 0x0004000000ff7812 */ /* 0x000fe2000788c0ff */
[----:B------:R-:W-:-:S02]  /*4420*/  @!P0 IMAD R153, R132, 0xc40, R11 ;  /* 0x00000c4084998824 */ /* 0x000fc400078e020b */
[----:B------:R-:W-:Y:S01]  /*4430*/  IMAD.MOV.U32 R170, RZ, RZ, RZ ;  /* 0x000000ffffaa7224 */ /* 0x000fe200078e00ff */
[----:B------:R4:W2:Y:S01]  /*4440*/  @!P6 LDG.E.CONSTANT R174, desc[UR6][R138.64] ;  /* 0x000000068aaee981 */ /* 0x0008a2000c1e9900 */
[----:B------:R-:W-:Y:S01]  /*4450*/  @!P0 IMAD.WIDE R140, R153, 0x4, R140 ;  /* 0x00000004998c8825 */ /* 0x000fe200078e028c */
[----:B------:R-:W-:Y:S01]  /*4460*/  P2R R148, PR, RZ, 0x10 ;  /* 0x00000010ff947803 */ /* 0x000fe20000000000 */
[----:B0-----:R-:W0:Y:S01]  /*4470*/  @!P5 LDC.64 R146, c[0x0][0x380] ;  /* 0x0000e000ff92db82 */ /* 0x001e220000000a00 */
[----:B------:R-:W-:Y:S01]  /*4480*/  LOP3.LUT P4, RZ, R0, 0x100, RZ, 0xc0, !PT ;  /* 0x0000010000ff7812 */ /* 0x000fe2000788c0ff */
[----:B------:R-:W-:Y:S01]  /*4490*/  @!P3 IMAD R133, R132, 0xc40, R100 ;  /* 0x00000c408485b824 */ /* 0x000fe200078e0264 */
[----:B------:R-:W-:Y:S01]  /*44a0*/  MOV R168, RZ ;  /* 0x000000ff00a87202 */ /* 0x000fe20000000f00 */
[----:B------:R-:W2:Y:S01]  /*44b0*/  @!P0 LDG.E.CONSTANT R170, desc[UR6][R140.64] ;  /* 0x000000068caa8981 */ /* 0x000ea2000c1e9900 */
[----:B------:R-:W-:Y:S01]  /*44c0*/  ISETP.NE.AND P5, PT, R128, RZ, PT ;  /* 0x000000ff8000720c */ /* 0x000fe20003fa5270 */
[----:B---3--:R-:W-:-:S02]  /*44d0*/  @!P3 IMAD.WIDE R130, R133, 0x4, R130 ;  /* 0x000000048582b825 */ /* 0x008fc400078e0282 */
[----:B------:R-:W3:Y:S01]  /*44e0*/  @!P1 LDC.64 R134, c[0x0][0x380] ;  /* 0x0000e000ff869b82 */ /* 0x000ee20000000a00 */
[----:B----4-:R-:W-:Y:S02]  /*44f0*/  P2R R139, PR, RZ, 0x40 ;  /* 0x00000040ff8b7803 */ /* 0x010fe40000000000 */
[C---:B------:R-:W-:Y:S01]  /*4500*/  LOP3.LUT P6, RZ, R0.reuse, 0x200, RZ, 0xc0, !PT ;  /* 0x0000020000ff7812 */ /* 0x040fe200078cc0ff */
[----:B------:R4:W2:Y:S04]  /*4510*/  @!P3 LDG.E.CONSTANT R168, desc[UR6][R130.64] ;  /* 0x0000000682a8b981 */ /* 0x0008a8000c1e9900 */
[----:B------:R-:W3:Y:S01]  /*4520*/  @!P2 LDC.64 R126, c[0x0][0x380] ;  /* 0x0000e000ff7eab82 */ /* 0x000ee20000000a00 */
[----:B------:R-:W-:Y:S02]  /*4530*/  P2R R153, PR, RZ, 0x8 ;  /* 0x00000008ff997803 */ /* 0x000fe40000000000 */
[----:B------:R-:W-:Y:S01]  /*4540*/  LOP3.LUT P3, RZ, R0, 0x80, RZ, 0xc0, !PT ;  /* 0x0000008000ff7812 */ /* 0x000fe2000786c0ff */
[----:B------:R-:W-:-:S04]  /*4550*/  @!P5 IMAD R133, R132, 0xc40, R105 ;  /* 0x00000c408485d824 */ /* 0x000fc800078e0269 */
[----:B------:R-:W3:Y:S01]  /*4560*/  @!P4 LDC.64 R128, c[0x0][0x380] ;  /* 0x0000e000ff80cb82 */ /* 0x000ee20000000a00 */
[----:B------:R-:W-:Y:S01]  /*4570*/  P2R R145, PR, RZ, 0x1 ;  /* 0x00000001ff917803 */ /* 0x000fe20000000000 */
[----:B-1----:R-:W-:Y:S01]  /*4580*/  @!P5 IMAD.WIDE R142, R133, 0x4, R142 ;  /* 0x00000004858ed825 */ /* 0x002fe200078e028e */
[----:B------:R-:W-:-:S03]  /*4590*/  LOP3.LUT P0, RZ, R0, 0x100000, RZ, 0xc0, !PT ;  /* 0x0010000000ff7812 */ /* 0x000fc6000780c0ff */
[C---:B------:R-:W-:Y:S01]  /*45a0*/  @!P6 IMAD R133, R132.reuse, 0xc40, R53 ;  /* 0x00000c408485e824 */ /* 0x040fe200078e0235 */
[----:B------:R-:W-:Y:S01]  /*45b0*/  MOV R166, RZ ;  /* 0x000000ff00a67202 */ /* 0x000fe20000000f00 */
[----:B------:R-:W-:Y:S01]  /*45c0*/  IMAD.MOV.U32 R138, RZ, RZ, RZ ;  /* 0x000000ffff8a7224 */ /* 0x000fe200078e00ff */
[----:B------:R-:W1:Y:S01]  /*45d0*/  @!P3 LDC.64 R136, c[0x0][0x380] ;  /* 0x0000e000ff88bb82 */ /* 0x000e620000000a00 */
[C---:B------:R-:W-:Y:S02]  /*45e0*/  @!P1 IMAD R151, R132.reuse, 0xc40, R25 ;  /* 0x00000c4084979824 */ /* 0x040fe400078e0219 */
[----:B------:R-:W-:Y:S01]  /*45f0*/  @!P2 IMAD R155, R132, 0xc40, R39 ;  /* 0x00000c40849ba824 */ /* 0x000fe200078e0227 */
[----:B------:R-:W-:Y:S01]  /*4600*/  MOV R164, RZ ;  /* 0x000000ff00a47202 */ /* 0x000fe20000000f00 */
[----:B0-----:R-:W-:Y:S01]  /*4610*/  @!P6 IMAD.WIDE R146, R133, 0x4, R146 ;  /* 0x000000048592e825 */ /* 0x001fe200078e0292 */
[----:B------:R0:W2:Y:S01]  /*4620*/  @!P5 LDG.E.CONSTANT R166, desc[UR6][R142.64] ;  /* 0x000000068ea6d981 */ /* 0x0000a2000c1e9900 */
[----:B------:R-:W-:Y:S01]  /*4630*/  MOV R160, RZ ;  /* 0x000000ff00a07202 */ /* 0x000fe20000000f00 */
[----:B----4-:R-:W4:Y:S01]  /*4640*/  @!P0 LDC.64 R130, c[0x0][0x380] ;  /* 0x0000e000ff828b82 */ /* 0x010f220000000a00 */
[----:B---3--:R-:W-:Y:S01]  /*4650*/  @!P1 IMAD.WIDE R134, R151, 0x4, R134 ;  /* 0x0000000497869825 */ /* 0x008fe200078e0286 */
[----:B------:R-:W3:Y:S01]  /*4660*/  @!P6 LDG.E.CONSTANT R138, desc[UR6][R146.64] ;  /* 0x00000006928ae981 */ /* 0x000ee2000c1e9900 */
[----:B------:R-:W-:-:S02]  /*4670*/  LOP3.LUT P6, RZ, R0, 0x20000, RZ, 0xc0, !PT ;  /* 0x0002000000ff7812 */ /* 0x000fc400078cc0ff */
[----:B------:R-:W-:Y:S01]  /*4680*/  @!P2 IMAD.WIDE R126, R155, 0x4, R126 ;  /* 0x000000049b7ea825 */ /* 0x000fe200078e027e */
[----:B------:R-:W-:Y:S01]  /*4690*/  P2R R155, PR, RZ, 0x20 ;  /* 0x00000020ff9b7803 */ /* 0x000fe20000000000 */
[----:B------:R-:W3:Y:S01]  /*46a0*/  @!P1 LDG.E.CONSTANT R164, desc[UR6][R134.64] ;  /* 0x0000000686a49981 */ /* 0x000ee2000c1e9900 */
[----:B------:R-:W-:Y:S01]  /*46b0*/  LOP3.LUT P5, RZ, R0, 0x40, RZ, 0xc0, !PT ;  /* 0x0000004000ff7812 */ /* 0x000fe200078ac0ff */
[----:B------:R-:W-:Y:S01]  /*46c0*/  @!P4 IMAD R133, R132, 0xc40, R67 ;  /* 0x00000c408485c824 */ /* 0x000fe200078e0243 */
[----:B------:R-:W-:Y:S01]  /*46d0*/  P2R R152, PR, RZ, 0x2 ;  /* 0x00000002ff987803 */ /* 0x000fe20000000000 */
[----:B------:R1:W3:Y:S01]  /*46e0*/  @!P2 LDG.E.CONSTANT R160, desc[UR6][R126.64] ;  /* 0x000000067ea0a981 */ /* 0x0002e2000c1e9900 */
[----:B------:R-:W-:Y:S01]  /*46f0*/  LOP3.LUT P1, RZ, R0, 0x80000, RZ, 0xc0, !PT ;  /* 0x0008000000ff7812 */ /* 0x000fe2000782c0ff */
[----:B------:R-:W-:Y:S01]  /*4700*/  @!P4 IMAD.WIDE R128, R133, 0x4, R128 ;  /* 0x000000048580c825 */ /* 0x000fe200078e0280 */
[----:B0-----:R-:W-:-:S03]  /*4710*/  MOV R142, RZ ;  /* 0x000000ff008e7202 */ /* 0x001fc60000000f00 */
[----:B------:R-:W-:-:S03]  /*4720*/  @!P3 IMAD R151, R132, 0xc40, R81 ;  /* 0x00000c408497b824 */ /* 0x000fc600078e0251 */
[----:B------:R0:W3:Y:S01]  /*4730*/  @!P4 LDG.E.CONSTANT R142, desc[UR6][R128.64] ;  /* 0x00000006808ec981 */ /* 0x0000e2000c1e9900 */
[----:B------:R-:W4:Y:S01]  /*4740*/  @!P5 LDC.64 R140, c[0x0][0x380] ;  /* 0x0000e000ff8cdb82 */ /* 0x000f220000000a00 */
[----:B------:R-:W-:Y:S01]  /*4750*/  ISETP.NE.AND P4, PT, R148, RZ, PT ;  /* 0x000000ff9400720c */ /* 0x000fe20003f85270 */
[----:B-1----:R-:W-:Y:S01]  /*4760*/  @!P3 IMAD.WIDE R136, R151, 0x4, R136 ;  /* 0x000000049788b825 */ /* 0x002fe200078e0288 */
[----:B------:R-:W-:-:S05]  /*4770*/  MOV R144, RZ ;  /* 0x000000ff00907202 */ /* 0x000fca0000000f00 */
[----:B------:R-:W1:Y:S01]  /*4780*/  @!P1 LDC.64 R126, c[0x0][0x380] ;  /* 0x0000e000ff7e9b82 */ /* 0x000e620000000a00 */
[----:B------:R-:W-:Y:S01]  /*4790*/  @!P0 IMAD R143, R132, 0xc40, R3 ;  /* 0x00000c40848f8824 */ /* 0x000fe200078e0203 */
[----:B------:R4:W3:Y:S06]  /*47a0*/  @!P3 LDG.E.CONSTANT R144, desc[UR6][R136.64] ;  /* 0x000000068890b981 */ /* 0x0008ec000c1e9900 */
[----:B0-----:R-:W0:Y:S01]  /*47b0*/  @!P6 LDC.64 R128, c[0x0][0x380] ;  /* 0x0000e000ff80eb82 */ /* 0x001e220000000a00 */
[----:B------:R-:W-:Y:S01]  /*47c0*/  LOP3.LUT P3, RZ, R0, 0x10000, RZ, 0xc0, !PT ;  /* 0x0001000000ff7812 */ /* 0x000fe2000786c0ff */
[----:B----4-:R-:W-:Y:S01]  /*47d0*/  @!P0 IMAD.WIDE R130, R143, 0x4, R130 ;  /* 0x000000048f828825 */ /* 0x010fe200078e0282 */
[----:B------:R-:W-:-:S05]  /*47e0*/  MOV R148, RZ ;  /* 0x000000ff00947202 */ /* 0x000fca0000000f00 */
[----:B------:R-:W4:Y:S01]  /*47f0*/  @!P4 LDC.64 R134, c[0x0][0x380] ;  /* 0x0000e000ff86cb82 */ /* 0x000f220000000a00 */
[----:B------:R1:W3:Y:S01]  /*4800*/  @!P0 LDG.E.CONSTANT R148, desc[UR6][R130.64] ;  /* 0x0000000682948981 */ /* 0x0002e2000c1e9900 */
[----:B------:R-:W-:Y:S01]  /*4810*/  LOP3.LUT P0, RZ, R0, 0x8000, RZ, 0xc0, !PT ;  /* 0x0000800000ff7812 */ /* 0x000fe2000780c0ff */
[C---:B------:R-:W-:Y:S01]  /*4820*/  @!P5 IMAD R133, R132.reuse, 0xc40, R95 ;  /* 0x00000c408485d824 */ /* 0x040fe200078e025f */
[----:B------:R-:W-:Y:S02]  /*4830*/  MOV R154, RZ ;  /* 0x000000ff009a7202 */ /* 0x000fe40000000f00 */
[----:B------:R-:W-:Y:S01]  /*4840*/  MOV R146, RZ ;  /* 0x000000ff00927202 */ /* 0x000fe20000000f00 */
[----:B------:R-:W-:Y:S01]  /*4850*/  @!P5 IMAD.WIDE R140, R133, 0x4, R140 ;  /* 0x00000004858cd825 */ /* 0x000fe200078e028c */
[----:B------:R-:W4:Y:S03]  /*4860*/  @!P3 LDC.64 R136, c[0x0][0x380] ;  /* 0x0000e000ff88bb82 */ /* 0x000f260000000a00 */
[C---:B-1----:R-:W-:Y:S01]  /*4870*/  @!P6 IMAD R131, R132.reuse, 0xc40, R16 ;  /* 0x00000c408483e824 */ /* 0x042fe200078e0210 */
[----:B------:R-:W3:Y:S01]  /*4880*/  @!P5 LDG.E.CONSTANT R146, desc[UR6][R140.64] ;  /* 0x000000068c92d981 */ /* 0x000ee2000c1e9900 */
[----:B------:R-:W-:-:S02]  /*4890*/  @!P1 IMAD R133, R132, 0xc40, R110 ;  /* 0x00000c4084859824 */ /* 0x000fc400078e026e */
[----:B0-----:R-:W-:-:S04]  /*48a0*/  @!P6 IMAD.WIDE R128, R131, 0x4, R128 ;  /* 0x000000048380e825 */ /* 0x001fc800078e0280 */
[----:B------:R-:W-:Y:S01]  /*48b0*/  IMAD.MOV.U32 R150, RZ, RZ, RZ ;  /* 0x000000ffff967224 */ /* 0x000fe200078e00ff */
[----:B------:R-:W3:Y:S01]  /*48c0*/  @!P6 LDG.E.CONSTANT R154, desc[UR6][R128.64] ;  /* 0x00000006809ae981 */ /* 0x000ee2000c1e9900 */
[----:B------:R-:W-:Y:S01]  /*48d0*/  @!P1 IMAD.WIDE R126, R133, 0x4, R126 ;  /* 0x00000004857e9825 */ /* 0x000fe200078e027e */
[C---:B------:R-:W-:Y:S01]  /*48e0*/  LOP3.LUT P6, RZ, R0.reuse, 0x1000, RZ, 0xc0, !PT ;  /* 0x0000100000ff7812 */ /* 0x040fe200078cc0ff */
[----:B------:R-:W0:Y:S01]  /*48f0*/  @!P0 LDC.64 R130, c[0x0][0x380] ;  /* 0x0000e000ff828b82 */ /* 0x000e220000000a00 */
[----:B------:R-:W-:Y:S01]  /*4900*/  LOP3.LUT P5, RZ, R0, 0x4000, RZ, 0xc0, !PT ;  /* 0x0000400000ff7812 */ /* 0x000fe200078ac0ff */
[----:B------:R-:W-:Y:S01]  /*4910*/  @!P4 IMAD R133, R132, 0xc40, R114 ;  /* 0x00000c408485c824 */ /* 0x000fe200078e0272 */
[----:B------:R1:W3:Y:S01]  /*4920*/  @!P1 LDG.E.CONSTANT R150, desc[UR6][R126.64] ;  /* 0x000000067e969981 */ /* 0x0002e2000c1e9900 */
[----:B------:R-:W-:Y:S02]  /*4930*/  ISETP.NE.AND P1, PT, R152, RZ, PT ;  /* 0x000000ff9800720c */ /* 0x000fe40003f25270 */
[----:B------:R-:W-:Y:S01]  /*4940*/  MOV R152, RZ ;  /* 0x000000ff00987202 */ /* 0x000fe20000000f00 */
[----:B----4-:R-:W-:-:S05]  /*4950*/  @!P4 IMAD.WIDE R134, R133, 0x4, R134 ;  /* 0x000000048586c825 */ /* 0x010fca00078e0286 */
[----:B------:R4:W3:Y:S01]  /*4960*/  @!P4 LDG.E.CONSTANT R152, desc[UR6][R134.64] ;  /* 0x000000068698c981 */ /* 0x0008e2000c1e9900 */
[----:B------:R-:W-:Y:S01]  /*4970*/  LOP3.LUT P4, RZ, R0, 0x2000, RZ, 0xc0, !PT ;  /* 0x0000200000ff7812 */ /* 0x000fe2000788c0ff */
[----:B------:R-:W-:Y:S01]  /*4980*/  @!P3 IMAD R133, R132, 0xc40, R30 ;  /* 0x00000c408485b824 */ /* 0x000fe200078e021e */
[----:B-1----:R-:W1:Y:S01]  /*4990*/  @!P5 LDC.64 R126, c[0x0][0x380] ;  /* 0x0000e000ff7edb82 */ /* 0x002e620000000a00 */
[----:B------:R-:W-:-:S07]  /*49a0*/  MOV R156, RZ ;  /* 0x000000ff009c7202 */ /* 0x000fce0000000f00 */
[----:B----4-:R-:W4:Y:S01]  /*49b0*/  @!P6 LDC.64 R134, c[0x0][0x380] ;  /* 0x0000e000ff86eb82 */ /* 0x010f220000000a00 */
[----:B------:R-:W-:Y:S01]  /*49c0*/  @!P3 IMAD.WIDE R136, R133, 0x4, R136 ;  /* 0x000000048588b825 */ /* 0x000fe200078e0288 */
[----:B------:R-:W-:-:S03]  /*49d0*/  MOV R162, RZ ;  /* 0x000000ff00a27202 */ /* 0x000fc60000000f00 */
[----:B------:R-:W-:Y:S01]  /*49e0*/  @!P0 IMAD R133, R132, 0xc40, R44 ;  /* 0x00000c4084858824 */ /* 0x000fe200078e022c */
[----:B------:R-:W3:Y:S01]  /*49f0*/  @!P3 LDG.E.CONSTANT R156, desc[UR6][R136.64] ;  /* 0x00000006889cb981 */ /* 0x000ee2000c1e9900 */
[----:B------:R-:W-:Y:S01]  /*4a00*/  LOP3.LUT P3, RZ, R0, 0x800, RZ, 0xc0, !PT ;  /* 0x0000080000ff7812 */ /* 0x000fe2000786c0ff */
[----:B------:R-:W5:Y:S01]  /*4a10*/  @!P4 LDC.64 R128, c[0x0][0x380] ;  /* 0x0000e000ff80cb82 */ /* 0x000f620000000a00 */
[----:B0-----:R-:W-:-:S05]  /*4a20*/  @!P0 IMAD.WIDE R130, R133, 0x4, R130 ;  /* 0x0000000485828825 */ /* 0x001fca00078e0282 */
[----:B------:R0:W3:Y:S01]  /*4a30*/  @!P0 LDG.E.CONSTANT R162, desc[UR6][R130.64] ;  /* 0x0000000682a28981 */ /* 0x0000e2000c1e9900 */
[----:B------:R-:W-:Y:S01]  /*4a40*/  LOP3.LUT P0, RZ, R0, 0x400, RZ, 0xc0, !PT ;  /* 0x0000040000ff7812 */ /* 0x000fe2000780c0ff */
[C---:B------:R-:W-:Y:S02]  /*4a50*/  @!P5 IMAD R133, R132.reuse, 0xc40, R58 ;  /* 0x00000c408485d824 */ /* 0x040fe400078e023a */
[----:B------:R-:W-:Y:S02]  /*4a60*/  IMAD.MOV.U32 R158, RZ, RZ, RZ ;  /* 0x000000ffff9e7224 */ /* 0x000fe400078e00ff */
[----:B0-----:R-:W-:Y:S02]  /*4a70*/  @!P6 IMAD R131, R132, 0xc40, R86 ;  /* 0x00000c408483e824 */ /* 0x001fe400078e0256 */
[----:B-1----:R-:W-:-:S04]  /*4a80*/  @!P5 IMAD.WIDE R126, R133, 0x4, R126 ;  /* 0x00000004857ed825 */ /* 0x002fc800078e027e */
[----:B----4-:R-:W-:Y:S01]  /*4a90*/  @!P6 IMAD.WIDE R134, R131, 0x4, R134 ;  /* 0x000000048386e825 */ /* 0x010fe200078e0286 */
[----:B------:R0:W4:Y:S01]  /*4aa0*/  @!P5 LDG.E.CONSTANT R158, desc[UR6][R126.64] ;  /* 0x000000067e9ed981 */ /* 0x000122000c1e9900 */
[----:B------:R-:W1:Y:S02]  /*4ab0*/  @!P3 LDC.64 R130, c[0x0][0x380] ;  /* 0x0000e000ff82bb82 */ /* 0x000e640000000a00 */
[----:B------:R-:W-:Y:S01]  /*4ac0*/  @!P4 IMAD R133, R132, 0xc40, R72 ;  /* 0x00000c408485c824 */ /* 0x000fe200078e0248 */
[----:B------:R-:W-:-:S05]  /*4ad0*/  MOV R140, RZ ;  /* 0x000000ff008c7202 */ /* 0x000fca0000000f00 */
[----:B0-----:R-:W0:Y:S01]  /*4ae0*/  @!P0 LDC.64 R126, c[0x0][0x380] ;  /* 0x0000e000ff7e8b82 */ /* 0x001e220000000a00 */
[----:B-----5:R-:W-:Y:S01]  /*4af0*/  @!P4 IMAD.WIDE R128, R133, 0x4, R128 ;  /* 0x000000048580c825 */ /* 0x020fe200078e0280 */
[----:B------:R-:W-:-:S03]  /*4b00*/  MOV R196, RZ ;  /* 0x000000ff00c47202 */ /* 0x000fc60000000f00 */
[----:B------:R-:W-:Y:S01]  /*4b10*/  @!P3 IMAD R133, R132, 0xc40, R7 ;  /* 0x00000c408485b824 */ /* 0x000fe200078e0207 */
[----:B------:R-:W5:Y:S01]  /*4b20*/  @!P4 LDG.E.CONSTANT R140, desc[UR6][R128.64] ;  /* 0x00000006808cc981 */ /* 0x000f62000c1e9900 */
[----:B------:R-:W-:-:S03]  /*4b30*/  ISETP.NE.AND P4, PT, R149, RZ, PT ;  /* 0x000000ff9500720c */ /* 0x000fc60003f85270 */
[----:B------:R1:W4:Y:S01]  /*4b40*/  @!P6 LDG.E.CONSTANT R196, desc[UR6][R134.64] ;  /* 0x0000000686c4e981 */ /* 0x000322000c1e9900 */
[----:B------:R-:W-:Y:S01]  /*4b50*/  LOP3.LUT P5, RZ, R0, 0x20, RZ, 0xc0, !PT ;  /* 0x0000002000ff7812 */ /* 0x000fe200078ac0ff */
[----:B-1----:R-:W-:Y:S01]  /*4b60*/  @!P3 IMAD.WIDE R130, R133, 0x4, R130 ;  /* 0x000000048582b825 */ /* 0x002fe200078e0282 */
[----:B------:R-:W1:Y:S03]  /*4b70*/  S2R R134, SR_TID.X ;  /* 0x0000000000867919 */ /* 0x000e660000002100 */
[----:B------:R-:W-:Y:S01]  /*4b80*/  @!P0 IMAD R129, R132, 0xc40, R120 ;  /* 0x00000c4084818824 */ /* 0x000fe200078e0278 */
[----:B------:R-:W1:Y:S01]  /*4b90*/  S2R R133, SR_CgaCtaId ;  /* 0x0000000000857919 */ /* 0x000e620000008800 */
[----:B------:R-:W-:Y:S02]  /*4ba0*/  MOV R172, RZ ;  /* 0x000000ff00ac7202 */ /* 0x000fe40000000f00 */
[----:B0-----:R-:W-:-:S02]  /*4bb0*/  @!P0 IMAD.WIDE R126, R129, 0x4, R126 ;  /* 0x00000004817e8825 */ /* 0x001fc400078e027e */
[----:B------:R-:W0:Y:S03]  /*4bc0*/  @!P4 LDC.64 R128, c[0x0][0x380] ;  /* 0x0000e000ff80cb82 */ /* 0x000e260000000a00 */
[----:B------:R1:W4:Y:S01]  /*4bd0*/  @!P0 LDG.E.CONSTANT R172, desc[UR6][R126.64] ;  /* 0x000000067eac8981 */ /* 0x000322000c1e9900 */
[----:B------:R-:W-:Y:S01]  /*4be0*/  @!P4 IMAD R135, R125, 0x620, R2 ;  /* 0x000006207d87c824 */ /* 0x000fe200078e0202 */
[----:B------:R-:W-:-:S03]  /*4bf0*/  MOV R194, RZ ;  /* 0x000000ff00c27202 */ /* 0x000fc60000000f00 */
[----:B-1----:R-:W1:Y:S01]  /*4c00*/  @!P5 LDC.64 R126, c[0x0][0x380] ;  /* 0x0000e000ff7edb82 */ /* 0x002e620000000a00 */
[----:B------:R-:W-:Y:S02]  /*4c10*/  @!P4 IMAD R136, R118, 0x31, R135 ;  /* 0x000000317688c824 */ /* 0x000fe400078e0287 */
[----:B------:R0:W4:Y:S01]  /*4c20*/  @!P3 LDG.E.CONSTANT R194, desc[UR6][R130.64] ;  /* 0x0000000682c2b981 */ /* 0x000122000c1e9900 */
[----:B------:R-:W-:Y:S01]  /*4c30*/  LOP3.LUT P3, RZ, R0, 0x10, RZ, 0xc0, !PT ;  /* 0x0000001000ff7812 */ /* 0x000fe2000786c0ff */
[----:B------:R-:W-:Y:S01]  /*4c40*/  @!P4 IMAD R135, R119, 0x7, R136 ;  /* 0x000000077787c824 */ /* 0x000fe200078e0288 */
[----:B------:R-:W-:-:S03]  /*4c50*/  MOV R136, 0x400 ;  /* 0x0000040000887802 */ /* 0x000fc60000000f00 */
[----:B------:R-:W-:Y:S02]  /*4c60*/  @!P4 IMAD R135, R132, 0xc40, R135 ;  /* 0x00000c408487c824 */ /* 0x000fe400078e0287 */
[----:B0-----:R-:W-:Y:S02]  /*4c70*/  IMAD R130, R134, 0x7c, RZ ;  /* 0x0000007c86827824 */ /* 0x001fe400078e02ff */
[----:B------:R-:W-:Y:S01]  /*4c80*/  @!P4 IMAD.WIDE.U32 R128, R135, 0x4, R128 ;  /* 0x000000048780c825 */ /* 0x000fe200078e0080 */
[----:B------:R-:W-:-:S03]  /*4c90*/  LEA R135, R133, R136, 0x18 ;  /* 0x0000008885877211 */ /* 0x000fc600078ec0ff */
[----:B------:R-:W-:Y:S02]  /*4ca0*/  IMAD R130, R125, 0x360, R130 ;  /* 0x000003607d827824 */ /* 0x000fe400078e0282 */
[----:B------:R-:W-:-:S03]  /*4cb0*/  @!P5 IMAD R131, R132, 0xc40, R21 ;  /* 0x00000c408483d824 */ /* 0x000fc600078e0215 */
[----:B------:R-:W-:Y:S01]  /*4cc0*/  LEA R137, R130, R135, 0x2 ;  /* 0x0000008782897211 */ /* 0x000fe200078e10ff */
[----:B-1----:R-:W-:Y:S01]  /*4cd0*/  @!P5 IMAD.WIDE.U32 R126, R131, 0x4, R126 ;  /* 0x00000004837ed825 */ /* 0x002fe200078e007e */
[----:B------:R-:W-:Y:S08]  /*4ce0*/  BAR.SYNC.DEFER_BLOCKING 0x0 ;  /* 0x0000000000007b1d */ /* 0x000ff00000010000 */
[----:B------:R-:W0:Y:S01]  /*4cf0*/  @!P3 LDC.64 R130, c[0x0][0x380] ;  /* 0x0000e000ff82bb82 */ /* 0x000e220000000a00 */
[C---:B------:R-:W-:Y:S01]  /*4d00*/  LOP3.LUT P0, RZ, R0.reuse, 0x8, RZ, 0xc0, !PT ;  /* 0x0000000800ff7812 */ /* 0x040fe2000780c0ff */
[----:B------:R-:W-:Y:S01]  /*4d10*/  IMAD.MOV.U32 R178, RZ, RZ, RZ ;  /* 0x000000ffffb27224 */ /* 0x000fe200078e00ff */
[----:B------:R-:W-:-:S05]  /*4d20*/  LOP3.LUT P6, RZ, R0, 0x4, RZ, 0xc0, !PT ;  /* 0x0000000400ff7812 */ /* 0x000fca00078cc0ff */
[----:B------:R1:W4:Y:S01]  /*4d30*/  @!P4 LDG.E.CONSTANT R178, desc[UR6][R128.64+0xa4] ;  /* 0x0000a40680b2c981 */ /* 0x000322000c1e9900 */
[----:B------:R-:W-:-:S06]  /*4d40*/  MOV R184, RZ ;  /* 0x000000ff00b87202 */ /* 0x000fcc0000000f00 */
[----:B------:R2:W4:Y:S01]  /*4d50*/  @!P5 LDG.E.CONSTANT R184, desc[UR6][R126.64] ;  /* 0x000000067eb8d981 */ /* 0x000522000c1e9900 */
[----:B-1----:R-:W-:-:S04]  /*4d60*/  @!P3 IMAD R129, R132, 0xc40, R35 ;  /* 0x00000c408481b824 */ /* 0x002fc800078e0223 */
[----:B0-----:R-:W-:Y:S01]  /*4d70*/  @!P3 IMAD.WIDE.U32 R130, R129, 0x4, R130 ;  /* 0x000000048182b825 */ /* 0x001fe200078e0082 */
[----:B--2---:R-:W0:Y:S08]  /*4d80*/  @!P6 LDC.64 R126, c[0x0][0x380] ;  /* 0x0000e000ff7eeb82 */ /* 0x004e300000000a00 */
[----:B------:R-:W1:Y:S01]  /*4d90*/  @!P0 LDC.64 R128, c[0x0][0x380] ;  /* 0x0000e000ff808b82 */ /* 0x000e620000000a00 */
[----:B------:R-:W-:-:S02]  /*4da0*/  P2R R141, PR, RZ, 0x10 ;  /* 0x00000010ff8d7803 */ /* 0x000fc40000000000 */
[----:B------:R-:W-:Y:S01]  /*4db0*/  LOP3.LUT P4, RZ, R0, 0x2, RZ, 0xc0, !PT ;  /* 0x0000000200ff7812 */ /* 0x000fe2000788c0ff */
[----:B------:R-:W-:Y:S01]  /*4dc0*/  @!P0 IMAD R143, R132, 0xc40, R49 ;  /* 0x00000c40848f8824 */ /* 0x000fe200078e0231 */
[----:B------:R-:W-:Y:S01]  /*4dd0*/  MOV R190, RZ ;  /* 0x000000ff00be7202 */ /* 0x000fe20000000f00 */
[----:B------:R2:W-:Y:S05]  /*4de0*/  STS [R137+0x4], R188 ;  /* 0x000004bc89007388 */ /* 0x0005ea0000000800 */
[----:B------:R2:W4:Y:S02]  /*4df0*/  @!P3 LDG.E.CONSTANT R190, desc[UR6][R130.64] ;  /* 0x0000000682beb981 */ /* 0x000524000c1e9900 */
[----:B--2---:R-:W-:-:S02]  /*4e00*/  IMAD.MOV.U32 R188, RZ, RZ, RZ ;  /* 0x000000ffffbc7224 */ /* 0x004fc400078e00ff */
[----:B------:R2:W-:Y:S01]  /*4e10*/  STS [R137], R192 ;  /* 0x000000c089007388 */ /* 0x0005e20000000800 */
[----:B------:R-:W2:Y:S01]  /*4e20*/  @!P4 LDC.64 R130, c[0x0][0x380] ;  /* 0x0000e000ff82cb82 */ /* 0x000ea20000000a00 */
[----:B-1----:R-:W-:-:S04]  /*4e30*/  @!P0 IMAD.WIDE.U32 R128, R143, 0x4, R128 ;  /* 0x000000048f808825 */ /* 0x002fc800078e0080 */
[----:B------:R-:W-:-:S04]  /*4e40*/  @!P6 IMAD R143, R132, 0xc40, R63 ;  /* 0x00000c40848fe824 */ /* 0x000fc800078e023f */
[----:B0-----:R-:W-:Y:S01]  /*4e50*/  @!P6 IMAD.WIDE.U32 R126, R143, 0x4, R126 ;  /* 0x000000048f7ee825 */ /* 0x001fe200078e007e */
[----:B--2---:R-:W-:-:S04]  /*4e60*/  MOV R192, RZ ;  /* 0x000000ff00c07202 */ /* 0x004fc80000000f00 */
[----:B------:R-:W2:Y:S01]  /*4e70*/  @!P6 LDG.E.CONSTANT R188, desc[UR6][R126.64] ;  /* 0x000000067ebce981 */ /* 0x000ea2000c1e9900 */
[----:B------:R-:W-:-:S03]  /*4e80*/  ISETP.NE.AND P6, PT, R139, RZ, PT ;  /* 0x000000ff8b00720c */ /* 0x000fc60003fc5270 */
[----:B------:R0:W2:Y:S01]  /*4e90*/  @!P0 LDG.E.CONSTANT R192, desc[UR6][R128.64] ;  /* 0x0000000680c08981 */ /* 0x0000a2000c1e9900 */
[----:B------:R-:W-:Y:S02]  /*4ea0*/  ISETP.NE.AND P0, PT, R145, RZ, PT ;  /* 0x000000ff9100720c */ /* 0x000fe40003f05270 */
[----:B------:R-:W-:Y:S01]  /*4eb0*/  ISETP.NE.AND P3, PT, R153, RZ, PT ;  /* 0x000000ff9900720c */ /* 0x000fe20003f65270 */
[----:B------:R-:W-:Y:S01]  /*4ec0*/  @!P4 IMAD R139, R132, 0xc40, R77 ;  /* 0x00000c40848bc824 */ /* 0x000fe200078e024d */
[----:B------:R1:W-:Y:S05]  /*4ed0*/  STS [R137+0x8], R186 ;  /* 0x000008ba89007388 */ /* 0x0003ea0000000800 */
[----:B0-----:R-:W0:Y:S01]  /*4ee0*/  @!P6 LDC.64 R128, c[0x0][0x380] ;  /* 0x0000e000ff80eb82 */ /* 0x001e220000000a00 */
[----:B------:R-:W-:Y:S01]  /*4ef0*/  @!P4 IMAD.WIDE.U32 R130, R139, 0x4, R130 ;  /* 0x000000048b82c825 */ /* 0x000fe200078e0082 */
[----:B-1----:R-:W-:-:S06]  /*4f00*/  MOV R186, RZ ;  /* 0x000000ff00ba7202 */ /* 0x002fcc0000000f00 */
[----:B------:R-:W1:Y:S01]  /*4f10*/  @!P0 LDC.64 R126, c[0x0][0x380] ;  /* 0x0000e000ff7e8b82 */ /* 0x000e620000000a00 */
[----:B------:R3:W2:Y:S01]  /*4f20*/  @!P4 LDG.E.CONSTANT R186, desc[UR6][R130.64] ;  /* 0x0000000682bac981 */ /* 0x0006a2000c1e9900 */
[----:B------:R-:W-:-:S06]  /*4f30*/  ISETP.NE.AND P5, PT, R155, RZ, PT ;  /* 0x000000ff9b00720c */ /* 0x000fcc0003fa5270 */
[----:B---3--:R-:W3:Y:S01]  /*4f40*/  @!P3 LDC.64 R130, c[0x0][0x380] ;  /* 0x0000e000ff82bb82 */ /* 0x008ee20000000a00 */
[C---:B------:R-:W-:Y:S01]  /*4f50*/  @!P6 IMAD R139, R132.reuse, 0xc40, R91 ;  /* 0x00000c40848be824 */ /* 0x040fe200078e025b */
[----:B------:R0:W-:Y:S01]  /*4f60*/  STS [R137+0xc], R182 ;  /* 0x00000cb689007388 */ /* 0x0001e20000000800 */
[----:B------:R-:W-:Y:S02]  /*4f70*/  @!P0 IMAD R143, R132, 0xc40, R12 ;  /* 0x00000c40848f8824 */ /* 0x000fe400078e020c */
[----:B0-----:R-:W-:Y:S01]  /*4f80*/  @!P6 IMAD.WIDE.U32 R128, R139, 0x4, R128 ;  /* 0x000000048b80e825 */ /* 0x001fe200078e0080 */
[----:B------:R0:W-:Y:S01]  /*4f90*/  STS [R137+0x10], R180 ;  /* 0x000010b489007388 */ /* 0x0001e20000000800 */
[----:B------:R-:W-:Y:S02]  /*4fa0*/  MOV R182, RZ ;  /* 0x000000ff00b67202 */ /* 0x000fe40000000f00 */
[----:B-1----:R-:W-:Y:S01]  /*4fb0*/  @!P0 IMAD.WIDE.U32 R126, R143, 0x4, R126 ;  /* 0x000000048f7e8825 */ /* 0x002fe200078e007e */
[----:B0-----:R-:W-:-:S03]  /*4fc0*/  MOV R180, RZ ;  /* 0x000000ff00b47202 */ /* 0x001fc60000000f00 */
[----:B------:R-:W-:Y:S01]  /*4fd0*/  @!P3 IMAD R145, R132, 0xc40, R101 ;  /* 0x00000c408491b824 */ /* 0x000fe200078e0265 */
[----:B------:R0:W2:Y:S04]  /*4fe0*/  @!P6 LDG.E.CONSTANT R182, desc[UR6][R128.64] ;  /* 0x0000000680b6e981 */ /* 0x0000a8000c1e9900 */
[----:B------:R1:W-:Y:S01]  /*4ff0*/  STS [R137+0x14], R176 ;  /* 0x000014b089007388 */ /* 0x0003e20000000800 */
[----:B---3--:R-:W-:-:S03]  /*5000*/  @!P3 IMAD.WIDE.U32 R130, R145, 0x4, R130 ;  /* 0x000000049182b825 */ /* 0x008fc600078e0082 */
[----:B------:R3:W2:Y:S01]  /*5010*/  @!P0 LDG.E.CONSTANT R180, desc[UR6][R126.64] ;  /* 0x000000067eb48981 */ /* 0x0006a2000c1e9900 */
[----:B0-----:R-:W0:Y:S01]  /*5020*/  @!P5 LDC.64 R128, c[0x0][0x380] ;  /* 0x0000e000ff80db82 */ /* 0x001e220000000a00 */
[----:B-1----:R-:W-:-:S07]  /*5030*/  MOV R176, RZ ;  /* 0x000000ff00b07202 */ /* 0x002fce0000000f00 */
[----:B---3--:R-:W1:Y:S01]  /*5040*/  @!P1 LDC.64 R126, c[0x0][0x380] ;  /* 0x0000e000ff7e9b82 */ /* 0x008e620000000a00 */
[----:B------:R3:W2:Y:S01]  /*5050*/  @!P3 LDG.E.CONSTANT R176, desc[UR6][R130.64] ;  /* 0x0000000682b0b981 */ /* 0x0006a2000c1e9900 */
[----:B------:R-:W-:Y:S02]  /*5060*/  P2R R143, PR, RZ, 0x1 ;  /* 0x00000001ff8f7803 */ /* 0x000fe40000000000 */
[----:B------:R-:W-:-:S04]  /*5070*/  LOP3.LUT P0, RZ, R0, 0x200, RZ, 0xc0, !PT ;  /* 0x0000020000ff7812 */ /* 0x000fc8000780c0ff */
[----:B---3--:R-:W3:Y:S01]  /*5080*/  @!P2 LDC.64 R130, c[0x0][0x380] ;  /* 0x0000e000ff82ab82 */ /* 0x008ee20000000a00 */
[----:B------:R-:W-:Y:S01]  /*5090*/  @!P5 IMAD R147, R132, 0xc40, R106 ;  /* 0x00000c408493d824 */ /* 0x000fe200078e026a */
[----:B------:R-:W-:Y:S01]  /*50a0*/  P2R R139, PR, RZ, 0x40 ;  /* 0x00000040ff8b7803 */ /* 0x000fe20000000000 */
[----:B------:R5:W-:Y:S01]  /*50b0*/  STS [R137+0x18], R174 ;  /* 0x000018ae89007388 */ /* 0x000be20000000800 */
[C---:B------:R-:W-:Y:S01]  /*50c0*/  LOP3.LUT P6, RZ, R0.reuse, 0x100, RZ, 0xc0, !PT ;  /* 0x0000010000ff7812 */ /* 0x040fe200078cc0ff */
[----:B0-----:R-:W-:Y:S01]  /*50d0*/  @!P5 IMAD.WIDE.U32 R128, R147, 0x4, R128 ;  /* 0x000000049380d825 */ /* 0x001fe200078e0080 */
[----:B------:R-:W-:Y:S01]  /*50e0*/  LOP3.LUT P4, RZ, R0, 0x80, RZ, 0xc0, !PT ;  /* 0x0000008000ff7812 */ /* 0x000fe2000788c0ff */
[----:B------:R0:W-:Y:S02]  /*50f0*/  STS [R137+0x1c], R170 ;  /* 0x00001caa89007388 */ /* 0x0001e40000000800 */
[----:B------:R-:W-:Y:S02]  /*5100*/  @!P1 IMAD R149, R132, 0xc40, R26 ;  /* 0x00000c4084959824 */ /* 0x000fe400078e021a */
[----:B-----5:R-:W-:-:S02]  /*5110*/  IMAD.MOV.U32 R174, RZ, RZ, RZ ;  /* 0x000000ffffae7224 */ /* 0x020fc400078e00ff */
[----:B-1----:R-:W-:Y:S01]  /*5120*/  @!P1 IMAD.WIDE.U32 R126, R149, 0x4, R126 ;  /* 0x00000004957e9825 */ /* 0x002fe200078e007e */
[----:B0-----:R-:W-:-:S03]  /*5130*/  MOV R170, RZ ;  /* 0x000000ff00aa7202 */ /* 0x001fc60000000f00 */
[----:B------:R0:W5:Y:S01]  /*5140*/  @!P5 LDG.E.CONSTANT R174, desc[UR6][R128.64] ;  /* 0x0000000680aed981 */ /* 0x000162000c1e9900 */
[----:B------:R-:W-:-:S03]  /*5150*/  @!P2 IMAD R149, R132, 0xc40, R40 ;  /* 0x00000c408495a824 */ /* 0x000fc600078e0228 */
[----:B------:R1:W-:Y:S01]  /*5160*/  STS [R137+0x20], R168 ;  /* 0x000020a889007388 */ /* 0x0003e20000000800 */
[----:B---3--:R-:W-:-:S03]  /*5170*/  @!P2 IMAD.WIDE.U32 R130, R149, 0x4, R130 ;  /* 0x000000049582a825 */ /* 0x008fc600078e0082 */
[----:B------:R3:W5:Y:S01]  /*5180*/  @!P1 LDG.E.CONSTANT R170, desc[UR6][R126.64] ;  /* 0x000000067eaa9981 */ /* 0x000762000c1e9900 */
[----:B0-----:R-:W0:Y:S01]  /*5190*/  @!P0 LDC.64 R128, c[0x0][0x380] ;  /* 0x0000e000ff808b82 */ /* 0x001e220000000a00 */
[----:B-1----:R-:W-:-:S07]  /*51a0*/  MOV R168, RZ ;  /* 0x000000ff00a87202 */ /* 0x002fce0000000f00 */
[----:B---3--:R-:W1:Y:S01]  /*51b0*/  @!P6 LDC.64 R126, c[0x0][0x380] ;  /* 0x0000e000ff7eeb82 */ /* 0x008e620000000a00 */
[----:B------:R3:W5:Y:S01]  /*51c0*/  @!P2 LDG.E.CONSTANT R168, desc[UR6][R130.64] ;  /* 0x0000000682a8a981 */ /* 0x000762000c1e9900 */
[----:B------:R-:W-:Y:S02]  /*51d0*/  P2R R151, PR, RZ, 0x2 ;  /* 0x00000002ff977803 */ /* 0x000fe40000000000 */
[----:B------:R-:W-:-:S04]  /*51e0*/  LOP3.LUT P1, RZ, R0, 0x40, RZ, 0xc0, !PT ;  /* 0x0000004000ff7812 */ /* 0x000fc8000782c0ff */
[----:B---3--:R-:W3:Y:S01]  /*51f0*/  @!P4 LDC.64 R130, c[0x0][0x380] ;  /* 0x0000e000ff82cb82 */ /* 0x008ee20000000a00 */
[----:B------:R-:W-:Y:S01]  /*5200*/  @!P0 IMAD R149, R132, 0xc40, R54 ;  /* 0x00000c4084958824 */ /* 0x000fe200078e0236 */
[----:B------:R-:W-:Y:S01]  /*5210*/  P2R R147, PR, RZ, 0x20 ;  /* 0x00000020ff937803 */ /* 0x000fe20000000000 */
[----:B------:R0:W-:Y:S01]  /*5220*/  STS [R137+0x24], R166 ;  /* 0x000024a689007388 */ /* 0x0001e20000000800 */
[----:B------:R-:W-:Y:S01]  /*5230*/  LOP3.LUT P5, RZ, R0, 0x100000, RZ, 0xc0, !PT ;  /* 0x0010000000ff7812 */ /* 0x000fe200078ac0ff */
[----:B0-----:R-:W-:Y:S01]  /*5240*/  @!P0 IMAD.WIDE.U32 R128, R149, 0x4, R128 ;  /* 0x0000000495808825 */ /* 0x001fe200078e0080 */
[----:B------:R-:W-:Y:S01]  /*5250*/  P2R R145, PR, RZ, 0x8 ;  /* 0x00000008ff917803 */ /* 0x000fe20000000000 */
[----:B------:R0:W-:Y:S02]  /*5260*/  STS [R137+0x28], R164 ;  /* 0x000028a489007388 */ /* 0x0001e40000000800 */
[----:B------:R-:W-:Y:S01]  /*5270*/  @!P6 IMAD R149, R132, 0xc40, R68 ;  /* 0x00000c408495e824 */ /* 0x000fe200078e0244 */
[----:B------:R-:W-:-:S02]  /*5280*/  MOV R166, RZ ;  /* 0x000000ff00a67202 */ /* 0x000fc40000000f00 */
[----:B------:R-:W-:Y:S01]  /*5290*/  LOP3.LUT P3, RZ, R0, 0x80000, RZ, 0xc0, !PT ;  /* 0x0008000000ff7812 */ /* 0x000fe2000786c0ff */
[----:B-1----:R-:W-:Y:S01]  /*52a0*/  @!P6 IMAD.WIDE.U32 R126, R149, 0x4, R126 ;  /* 0x00000004957ee825 */ /* 0x002fe200078e007e */
[----:B0-----:R-:W-:Y:S02]  /*52b0*/  MOV R164, RZ ;  /* 0x000000ff00a47202 */ /* 0x001fe40000000f00 */
[----:B------:R0:W5:Y:S01]  /*52c0*/  @!P0 LDG.E.CONSTANT R166, desc[UR6][R128.64] ;  /* 0x0000000680a68981 */ /* 0x000162000c1e9900 */
[----:B------:R-:W-:-:S03]  /*52d0*/  @!P4 IMAD R149, R132, 0xc40, R82 ;  /* 0x00000c408495c824 */ /* 0x000fc600078e0252 */
[----:B------:R1:W-:Y:S01]  /*52e0*/  STS [R137+0x2c], R160 ;  /* 0x00002ca089007388 */ /* 0x0003e20000000800 */
[----:B---3--:R-:W-:-:S03]  /*52f0*/  @!P4 IMAD.WIDE.U32 R130, R149, 0x4, R130 ;  /* 0x000000049582c825 */ /* 0x008fc600078e0082 */
[----:B------:R3:W5:Y:S01]  /*5300*/  @!P6 LDG.E.CONSTANT R164, desc[UR6][R126.64] ;  /* 0x000000067ea4e981 */ /* 0x000762000c1e9900 */
[----:B0-----:R-:W0:Y:S01]  /*5310*/  @!P1 LDC.64 R128, c[0x0][0x380] ;  /* 0x0000e000ff809b82 */ /* 0x001e220000000a00 */
[----:B-1----:R-:W-:-:S07]  /*5320*/  IMAD.MOV.U32 R160, RZ, RZ, RZ ;  /* 0x000000ffffa07224 */ /* 0x002fce00078e00ff */
[----:B---3--:R-:W1:Y:S01]  /*5330*/  @!P5 LDC.64 R126, c[0x0][0x380] ;  /* 0x0000e000ff7edb82 */ /* 0x008e620000000a00 */
[----:B------:R3:W5:Y:S01]  /*5340*/  @!P4 LDG.E.CONSTANT R160, desc[UR6][R130.64] ;  /* 0x0000000682a0c981 */ /* 0x000762000c1e9900 */
[----:B------:R-:W-:-:S06]  /*5350*/  LOP3.LUT P0, RZ, R0, 0x40000, RZ, 0xc0, !PT ;  /* 0x0004000000ff7812 */ /* 0x000fcc000780c0ff */
[----:B---3--:R-:W3:Y:S01]  /*5360*/  @!P3 LDC.64 R130, c[0x0][0x380] ;  /* 0x0000e000ff82bb82 */ /* 0x008ee20000000a00 */
[----:B------:R-:W-:Y:S01]  /*5370*/  @!P1 IMAD R149, R132, 0xc40, R96 ;  /* 0x00000c4084959824 */ /* 0x000fe200078e0260 */
[----:B------:R4:W-:Y:S01]  /*5380*/  STS [R137+0x30], R138 ;  /* 0x0000308a89007388 */ /* 0x0009e20000000800 */
[C---:B------:R-:W-:Y:S02]  /*5390*/  LOP3.LUT P6, RZ, R0.reuse, 0x20000, RZ, 0xc0, !PT ;  /* 0x0002000000ff7812 */ /* 0x040fe400078cc0ff */
[----:B0-----:R-:W-:Y:S01]  /*53a0*/  @!P1 IMAD.WIDE.U32 R128, R149, 0x4, R128 ;  /* 0x0000000495809825 */ /* 0x001fe200078e0080 */
[----:B------:R0:W-:Y:S01]  /*53b0*/  STS [R137+0x34], R142 ;  /* 0x0000348e89007388 */ /* 0x0001e20000000800 */
[----:B------:R-:W-:Y:S02]  /*53c0*/  LOP3.LUT P4, RZ, R0, 0x10000, RZ, 0xc0, !PT ;  /* 0x0001000000ff7812 */ /* 0x000fe4000788c0ff */
[----:B------:R-:W-:Y:S01]  /*53d0*/  @!P5 IMAD R149, R132, 0xc40, R4 ;  /* 0x00000c408495d824 */ /* 0x000fe200078e0204 */
[----:B----4-:R-:W-:-:S03]  /*53e0*/  MOV R138, RZ ;  /* 0x000000ff008a7202 */ /* 0x010fc60000000f00 */
[----:B-1----:R-:W-:Y:S01]  /*53f0*/  @!P5 IMAD.WIDE.U32 R126, R149, 0x4, R126 ;  /* 0x00000004957ed825 */ /* 0x002fe200078e007e */
[----:B0-----:R-:W-:-:S03]  /*5400*/  MOV R142, RZ ;  /* 0x000000ff008e7202 */ /* 0x001fc60000000f00 */
[----:B------:R-:W-:Y:S01]  /*5410*/  @!P3 IMAD R149, R132, 0xc40, R111 ;  /* 0x00000c408495b824 */ /* 0x000fe200078e026f */
[----:B------:R0:W4:Y:S04]  /*5420*/  @!P1 LDG.E.CONSTANT R138, desc[UR6][R128.64] ;  /* 0x00000006808a9981 */ /* 0x000128000c1e9900 */
[----:B------:R1:W-:Y:S01]  /*5430*/  STS [R137+0x38], R144 ;  /* 0x0000389089007388 */ /* 0x0003e20000000800 */
[----:B---3--:R-:W-:-:S03]  /*5440*/  @!P3 IMAD.WIDE.U32 R130, R149, 0x4, R130 ;  /* 0x000000049582b825 */ /* 0x008fc600078e0082 */
[----:B------:R3:W4:Y:S01]  /*5450*/  @!P5 LDG.E.CONSTANT R142, desc[UR6][R126.64] ;  /* 0x000000067e8ed981 */ /* 0x000722000c1e9900 */
[----:B0-----:R-:W0:Y:S01]  /*5460*/  @!P0 LDC.64 R128, c[0x0][0x380] ;  /* 0x0000e000ff808b82 */ /* 0x001e220000000a00 */
[----:B-1----:R-:W-:-:S07]  /*5470*/  MOV R144, RZ ;  /* 0x000000ff00907202 */ /* 0x002fce0000000f00 */
[----:B---3--:R-:W1:Y:S01]  /*5480*/  @!P6 LDC.64 R126, c[0x0][0x380] ;  /* 0x0000e000ff7eeb82 */ /* 0x008e620000000a00 */
[----:B------:R3:W4:Y:S01]  /*5490*/  @!P3 LDG.E.CONSTANT R144, desc[UR6][R130.64] ;  /* 0x000000068290b981 */ /* 0x000722000c1e9900 */
        /* <DEDUP_REMOVED lines=9> */
[----:B------:R-:W-:-:S03]  /*5530*/  MOV R146, RZ ;  /* 0x000000ff00927202 */ /* 0x000fc60000000f00 */
[----:B-1----:R-:W-:-:S04]  /*5540*/  @!P6 IMAD.WIDE.U32 R126, R149, 0x4, R126 ;  /* 0x00000004957ee825 */ /* 0x002fc800078e007e */
[----:B0-----:R-:W-:Y:S01]  /*5550*/  IMAD.MOV.U32 R148, RZ, RZ, RZ ;  /* 0x000000ffff947224 */ /* 0x001fe200078e00ff */
[----:B------:R0:W4:Y:S01]  /*5560*/  @!P0 LDG.E.CONSTANT R146, desc[UR6][R128.64] ;  /* 0x0000000680928981 */ /* 0x000122000c1e9900 */
[----:B------:R-:W-:-:S03]  /*5570*/  @!P4 IMAD R149, R132, 0xc40, R31 ;  /* 0x00000c408495c824 */ /* 0x000fc600078e021f */
        /* <DEDUP_REMOVED lines=16> */
[----:B--2---:R-:W-:-:S03]  /*5680*/  MOV R152, RZ ;  /* 0x000000ff00987202 */ /* 0x004fc60000000f00 */
        /* <DEDUP_REMOVED lines=10> */
[----:B------:R3:W2:Y:S07]  /*5730*/  @!P3 LDG.E.CONSTANT R156, desc[UR6][R130.64] ;  /* 0x00000006829cb981 */ /* 0x0006ae000c1e9900 */
[----:B---3--:R-:W3:Y:S01]  /*5740*/  @!P4 LDC.64 R130, c[0x0][0x380] ;  /* 0x0000e000ff82cb82 */ /* 0x008ee20000000a00 */
[----:B------:R-:W-:-:S04]  /*5750*/  @!P0 IMAD R149, R132, 0xc40, R87 ;  /* 0x00000c4084958824 */ /* 0x000fc800078e0257 */
[----:B0-----:R-:W-:-:S04]  /*5760*/  @!P0 IMAD.WIDE.U32 R128, R149, 0x4, R128 ;  /* 0x0000000495808825 */ /* 0x001fc800078e0080 */
[----:B------:R-:W-:Y:S01]  /*5770*/  @!P6 IMAD R149, R132, 0xc40, R8 ;  /* 0x00000c408495e824 */ /* 0x000fe200078e0208 */
[----:B------:R0:W-:Y:S03]  /*5780*/  STS [R137+0x5c], R140 ;  /* 0x00005c8c89007388 */ /* 0x0001e60000000800 */
[----:B-1----:R-:W-:-:S04]  /*5790*/  @!P6 IMAD.WIDE.U32 R126, R149, 0x4, R126 ;  /* 0x00000004957ee825 */ /* 0x002fc800078e007e */
[----:B------:R-:W-:Y:S01]  /*57a0*/  @!P4 IMAD R149, R132, 0xc40, R121 ;  /* 0x00000c408495c824 */ /* 0x000fe200078e0279 */
[----:B0-----:R-:W-:-:S03]  /*57b0*/  MOV R140, RZ ;  /* 0x000000ff008c7202 */ /* 0x001fc60000000f00 */
[----:B---3--:R-:W-:-:S05]  /*57c0*/  @!P4 IMAD.WIDE.U32 R130, R149, 0x4, R130 ;  /* 0x000000049582c825 */ /* 0x008fca00078e0082 */
[----:B------:R-:W3:Y:S01]  /*57d0*/  @!P4 LDG.E.CONSTANT R140, desc[UR6][R130.64] ;  /* 0x00000006828cc981 */ /* 0x000ee2000c1e9900 */
[----:B------:R-:W-:-:S03]  /*57e0*/  ISETP.NE.AND P4, PT, R141, RZ, PT ;  /* 0x000000ff8d00720c */ /* 0x000fc60003f85270 */
[----:B------:R0:W-:Y:S02]  /*57f0*/  STS [R137+0x54], R162 ;  /* 0x000054a289007388 */ /* 0x0001e40000000800 */
[----:B0-----:R-:W-:-:S06]  /*5800*/  IMAD.MOV.U32 R162, RZ, RZ, RZ ;  /* 0x000000ffffa27224 */ /* 0x001fcc00078e00ff */
[----:B------:R0:W3:Y:S02]  /*5810*/  @!P0 LDG.E.CONSTANT R162, desc[UR6][R128.64] ;  /* 0x0000000680a28981 */ /* 0x0000e4000c1e9900 */
[----:B------:R-:W-:Y:S01]  /*5820*/  @!P4 IMAD R141, R125, 0x620, R2 ;  /* 0x000006207d8dc824 */ /* 0x000fe200078e0202 */
[----:B0-----:R-:W0:Y:S01]  /*5830*/  @!P4 LDC.64 R128, c[0x0][0x380] ;  /* 0x0000e000ff80cb82 */ /* 0x001e220000000a00 */
[----:B------:R1:W-:Y:S01]  /*5840*/  STS [R137+0x58], R158 ;  /* 0x0000589e89007388 */ /* 0x0003e20000000800 */
[----:B------:R-:W-:-:S03]  /*5850*/  LOP3.LUT P5, RZ, R0, 0x20, RZ, 0xc0, !PT ;  /* 0x0000002000ff7812 */ /* 0x000fc600078ac0ff */
[----:B------:R5:W-:Y:S01]  /*5860*/  STS [R137+0x60], R196 ;  /* 0x000060c489007388 */ /* 0x000be20000000800 */
[----:B-1----:R-:W-:Y:S01]  /*5870*/  MOV R158, RZ ;  /* 0x000000ff009e7202 */ /* 0x002fe20000000f00 */
[----:B-----5:R-:W-:-:S05]  /*5880*/  @!P4 IMAD R196, R118, 0x31, R141 ;  /* 0x0000003176c4c824 */ /* 0x020fca00078e028d */
[----:B------:R1:W5:Y:S02]  /*5890*/  @!P6 LDG.E.CONSTANT R158, desc[UR6][R126.64] ;  /* 0x000000067e9ee981 */ /* 0x000364000c1e9900 */
[----:B-1----:R-:W-:-:S04]  /*58a0*/  @!P4 IMAD R127, R119, 0x7, R196 ;  /* 0x00000007777fc824 */ /* 0x002fc800078e02c4 */
[----:B------:R-:W-:-:S04]  /*58b0*/  @!P4 IMAD R127, R132, 0xc40, R127 ;  /* 0x00000c40847fc824 */ /* 0x000fc800078e027f */
[----:B0-----:R-:W-:Y:S02]  /*58c0*/  @!P4 IMAD.WIDE.U32 R128, R127, 0x4, R128 ;  /* 0x000000047f80c825 */ /* 0x001fe400078e0080 */
[----:B------:R-:W0:Y:S01]  /*58d0*/  @!P5 LDC.64 R126, c[0x0][0x380] ;  /* 0x0000e000ff7edb82 */ /* 0x000e220000000a00 */
[----:B------:R-:W-:Y:S01]  /*58e0*/  LOP3.LUT P3, RZ, R0, 0x10, RZ, 0xc0, !PT ;  /* 0x0000001000ff7812 */ /* 0x000fe2000786c0ff */
[----:B------:R-:W-:Y:S01]  /*58f0*/  @!P5 IMAD R131, R132, 0xc40, R22 ;  /* 0x00000c408483d824 */ /* 0x000fe200078e0216 */
[C---:B------:R-:W-:Y:S02]  /*5900*/  LOP3.LUT P0, RZ, R0.reuse, 0x8, RZ, 0xc0, !PT ;  /* 0x0000000800ff7812 */ /* 0x040fe4000780c0ff */
[----:B------:R-:W-:Y:S02]  /*5910*/  MOV R200, RZ ;  /* 0x000000ff00c87202 */ /* 0x000fe40000000f00 */
[----:B------:R-:W-:Y:S01]  /*5920*/  LOP3.LUT P6, RZ, R0, 0x4, RZ, 0xc0, !PT ;  /* 0x0000000400ff7812 */ /* 0x000fe200078cc0ff */
[----:B------:R1:W-:Y:S04]  /*5930*/  STS [R137+0x68], R172 ;  /* 0x000068ac89007388 */ /* 0x0003e80000000800 */
[----:B------:R1:W3:Y:S01]  /*5940*/  @!P4 LDG.E.CONSTANT R200, desc[UR6][R128.64+0x168] ;  /* 0x0001680680c8c981 */ /* 0x0002e2000c1e9900 */
[----:B0-----:R-:W-:-:S03]  /*5950*/  @!P5 IMAD.WIDE.U32 R126, R131, 0x4, R126 ;  /* 0x00000004837ed825 */ /* 0x001fc600078e007e */
[----:B-1----:R-:W0:Y:S08]  /*5960*/  @!P0 LDC.64 R128, c[0x0][0x380] ;  /* 0x0000e000ff808b82 */ /* 0x002e300000000a00 */
[----:B------:R-:W1:Y:S01]  /*5970*/  @!P3 LDC.64 R130, c[0x0][0x380] ;  /* 0x0000e000ff82bb82 */ /* 0x000e620000000a00 */
[----:B------:R-:W-:Y:S01]  /*5980*/  MOV R172, RZ ;  /* 0x000000ff00ac7202 */ /* 0x000fe20000000f00 */
[----:B------:R-:W-:-:S05]  /*5990*/  IMAD.MOV.U32 R198, RZ, RZ, RZ ;  /* 0x000000ffffc67224 */ /* 0x000fca00078e00ff */
[----:B------:R4:W3:Y:S01]  /*59a0*/  @!P5 LDG.E.CONSTANT R172, desc[UR6][R126.64] ;  /* 0x000000067eacd981 */ /* 0x0008e2000c1e9900 */
[----:B------:R-:W-:Y:S01]  /*59b0*/  ISETP.NE.AND P5, PT, R147, RZ, PT ;  /* 0x000000ff9300720c */ /* 0x000fe20003fa5270 */
[----:B------:R-:W-:Y:S01]  /*59c0*/  @!P3 IMAD R147, R132, 0xc40, R36 ;  /* 0x00000c408493b824 */ /* 0x000fe200078e0224 */
[----:B----4-:R-:W4:Y:S03]  /*59d0*/  @!P6 LDC.64 R126, c[0x0][0x380] ;  /* 0x0000e000ff7eeb82 */ /* 0x010f260000000a00 */
[----:B-1----:R-:W-:Y:S01]  /*59e0*/  @!P3 IMAD.WIDE.U32 R130, R147, 0x4, R130 ;  /* 0x000000049382b825 */ /* 0x002fe200078e0082 */
[----:B------:R-:W-:-:S04]  /*59f0*/  P2R R141, PR, RZ, 0x10 ;  /* 0x00000010ff8d7803 */ /* 0x000fc80000000000 */
[----:B------:R1:W3:Y:S01]  /*5a00*/  @!P3 LDG.E.CONSTANT R198, desc[UR6][R130.64] ;  /* 0x0000000682c6b981 */ /* 0x0002e2000c1e9900 */
[----:B------:R-:W-:Y:S01]  /*5a10*/  ISETP.NE.AND P3, PT, R145, RZ, PT ;  /* 0x000000ff9100720c */ /* 0x000fe20003f65270 */
[----:B------:R-:W-:Y:S01]  /*5a20*/  @!P0 IMAD R145, R132, 0xc40, R50 ;  /* 0x00000c4084918824 */ /* 0x000fe200078e0232 */
[----:B------:R-:W-:Y:S01]  /*5a30*/  LOP3.LUT P4, RZ, R0, 0x2, RZ, 0xc0, !PT ;  /* 0x0000000200ff7812 */ /* 0x000fe2000788c0ff */
[----:B------:R1:W-:Y:S02]  /*5a40*/  STS [R137+0x6c], R178 ;  /* 0x00006cb289007388 */ /* 0x0003e40000000800 */
[----:B0-----:R-:W-:Y:S01]  /*5a50*/  @!P0 IMAD.WIDE.U32 R128, R145, 0x4, R128 ;  /* 0x0000000491808825 */ /* 0x001fe200078e0080 */
[----:B-1----:R-:W-:Y:S01]  /*5a60*/  MOV R178, RZ ;  /* 0x000000ff00b27202 */ /* 0x002fe20000000f00 */
[----:B------:R0:W-:Y:S08]  /*5a70*/  STS [R137+0x70], R184 ;  /* 0x000070b889007388 */ /* 0x0001f00000000800 */
[----:B------:R-:W1:Y:S01]  /*5a80*/  @!P4 LDC.64 R130, c[0x0][0x380] ;  /* 0x0000e000ff82cb82 */ /* 0x000e620000000a00 */
[----:B------:R-:W3:Y:S01]  /*5a90*/  @!P0 LDG.E.CONSTANT R178, desc[UR6][R128.64] ;  /* 0x0000000680b28981 */ /* 0x000ee2000c1e9900 */
[----:B------:R-:W-:Y:S01]  /*5aa0*/  ISETP.NE.AND P0, PT, R143, RZ, PT ;  /* 0x000000ff8f00720c */ /* 0x000fe20003f05270 */
[----:B------:R-:W-:Y:S01]  /*5ab0*/  @!P6 IMAD R143, R132, 0xc40, R64 ;  /* 0x00000c40848fe824 */ /* 0x000fe200078e0240 */
[----:B0-----:R-:W-:-:S03]  /*5ac0*/  MOV R184, RZ ;  /* 0x000000ff00b87202 */ /* 0x001fc60000000f00 */
[----:B----4-:R-:W-:-:S05]  /*5ad0*/  @!P6 IMAD.WIDE.U32 R126, R143, 0x4, R126 ;  /* 0x000000048f7ee825 */ /* 0x010fca00078e007e */
[----:B------:R0:W4:Y:S01]  /*5ae0*/  @!P6 LDG.E.CONSTANT R184, desc[UR6][R126.64] ;  /* 0x000000067eb8e981 */ /* 0x000122000c1e9900 */
[----:B------:R-:W-:Y:S01]  /*5af0*/  ISETP.NE.AND P6, PT, R139, RZ, PT ;  /* 0x000000ff8b00720c */ /* 0x000fe20003fc5270 */
[----:B------:R-:W-:Y:S02]  /*5b00*/  @!P4 IMAD R139, R132, 0xc40, R78 ;  /* 0x00000c40848bc824 */ /* 0x000fe400078e024e */
[----:B------:R0:W-:Y:S02]  /*5b10*/  STS [R137+0x74], R190 ;  /* 0x000074be89007388 */ /* 0x0001e40000000800 */
[----:B-1----:R-:W-:Y:S01]  /*5b20*/  @!P4 IMAD.WIDE.U32 R130, R139, 0x4, R130 ;  /* 0x000000048b82c825 */ /* 0x002fe200078e0082 */
[----:B0-----:R-:W0:Y:S01]  /*5b30*/  @!P0 LDC.64 R126, c[0x0][0x380] ;  /* 0x0000e000ff7e8b82 */ /* 0x001e220000000a00 */
[----:B------:R-:W-:-:S07]  /*5b40*/  MOV R190, RZ ;  /* 0x000000ff00be7202 */ /* 0x000fce0000000f00 */
[----:B------:R-:W1:Y:S01]  /*5b50*/  @!P6 LDC.64 R128, c[0x0][0x380] ;  /* 0x0000e000ff80eb82 */ /* 0x000e620000000a00 */
[----:B------:R2:W4:Y:S01]  /*5b60*/  @!P4 LDG.E.CONSTANT R190, desc[UR6][R130.64] ;  /* 0x0000000682bec981 */ /* 0x000522000c1e9900 */
[----:B------:R-:W-:-:S06]  /*5b70*/  @!P6 IMAD R139, R132, 0xc40, R92 ;  /* 0x00000c40848be824 */ /* 0x000fcc00078e025c */
[----:B--2---:R-:W2:Y:S01]  /*5b80*/  @!P3 LDC.64 R130, c[0x0][0x380] ;  /* 0x0000e000ff82bb82 */ /* 0x004ea20000000a00 */
[----:B------:R-:W-:Y:S02]  /*5b90*/  ISETP.NE.AND P1, PT, R151, RZ, PT ;  /* 0x000000ff9700720c */ /* 0x000fe40003f25270 */
[----:B------:R-:W-:Y:S01]  /*5ba0*/  MOV R196, RZ ;  /* 0x000000ff00c47202 */ /* 0x000fe20000000f00 */
[----:B------:R1:W-:Y:S02]  /*5bb0*/  STS [R137+0x64], R194 ;  /* 0x000064c289007388 */ /* 0x0003e40000000800 */
[----:B-1----:R-:W-:-:S04]  /*5bc0*/  @!P6 IMAD.WIDE.U32 R128, R139, 0x4, R128 ;  /* 0x000000048b80e825 */ /* 0x002fc800078e0080 */
[C---:B------:R-:W-:Y:S01]  /*5bd0*/  @!P0 IMAD R139, R132.reuse, 0xc40, R13 ;  /* 0x00000c40848b8824 */ /* 0x040fe200078e020d */
[----:B------:R1:W4:Y:S01]  /*5be0*/  @!P6 LDG.E.CONSTANT R196, desc[UR6][R128.64] ;  /* 0x0000000680c4e981 */ /* 0x000322000c1e9900 */
[----:B------:R-:W-:Y:S02]  /*5bf0*/  IMAD.MOV.U32 R194, RZ, RZ, RZ ;  /* 0x000000ffffc27224 */ /* 0x000fe400078e00ff */
[----:B0-----:R-:W-:Y:S01]  /*5c00*/  @!P0 IMAD.WIDE.U32 R126, R139, 0x4, R126 ;  /* 0x000000048b7e8825 */ /* 0x001fe200078e007e */
[----:B------:R0:W-:Y:S03]  /*5c10*/  STS [R137+0x78], R192 ;  /* 0x000078c089007388 */ /* 0x0001e60000000800 */
[----:B------:R-:W-:Y:S01]  /*5c20*/  @!P3 IMAD R139, R132, 0xc40, R102 ;  /* 0x00000c40848bb824 */ /* 0x000fe200078e0266 */
[----:B------:R0:W4:Y:S01]  /*5c30*/  @!P0 LDG.E.CONSTANT R194, desc[UR6][R126.64] ;  /* 0x000000067ec28981 */ /* 0x000122000c1e9900 */
[----:B-1----:R-:W1:Y:S02]  /*5c40*/  @!P5 LDC.64 R128, c[0x0][0x380] ;  /* 0x0000e000ff80db82 */ /* 0x002e640000000a00 */
[----:B--2---:R-:W-:Y:S01]  /*5c50*/  @!P3 IMAD.WIDE.U32 R130, R139, 0x4, R130 ;  /* 0x000000048b82b825 */ /* 0x004fe200078e0082 */
[----:B0-----:R-:W-:-:S05]  /*5c60*/  MOV R192, RZ ;  /* 0x000000ff00c07202 */ /* 0x001fca0000000f00 */
[----:B------:R-:W0:Y:S01]  /*5c70*/  @!P1 LDC.64 R126, c[0x0][0x380] ;  /* 0x0000e000ff7e9b82 */ /* 0x000e220000000a00 */
[----:B------:R2:W4:Y:S01]  /*5c80*/  @!P3 LDG.E.CONSTANT R192, desc[UR6][R130.64] ;  /* 0x0000000682c0b981 */ /* 0x000522000c1e9900 */
[----:B------:R-:W-:Y:S02]  /*5c90*/  P2R R147, PR, RZ, 0x1 ;  /* 0x00000001ff937803 */ /* 0x000fe40000000000 */
[----:B------:R-:W-:-:S04]  /*5ca0*/  LOP3.LUT P0, RZ, R0, 0x200, RZ, 0xc0, !PT ;  /* 0x0000020000ff7812 */ /* 0x000fc8000780c0ff */
[----:B--2---:R-:W2:Y:S01]  /*5cb0*/  @!P2 LDC.64 R130, c[0x0][0x380] ;  /* 0x0000e000ff82ab82 */ /* 0x004ea20000000a00 */
[----:B------:R-:W-:Y:S01]  /*5cc0*/  @!P5 IMAD R139, R132, 0xc40, R107 ;  /* 0x00000c40848bd824 */ /* 0x000fe200078e026b */
[----:B------:R-:W-:Y:S01]  /*5cd0*/  P2R R143, PR, RZ, 0x40 ;  /* 0x00000040ff8f7803 */ /* 0x000fe20000000000 */
[----:B------:R5:W-:Y:S01]  /*5ce0*/  STS [R137+0x7c], R188 ;  /* 0x00007cbc89007388 */ /* 0x000be20000000800 */
[C---:B------:R-:W-:Y:S01]  /*5cf0*/  LOP3.LUT P6, RZ, R0.reuse, 0x100, RZ, 0xc0, !PT ;  /* 0x0000010000ff7812 */ /* 0x040fe200078cc0ff */
[----:B-1----:R-:W-:Y:S01]  /*5d00*/  @!P5 IMAD.WIDE.U32 R128, R139, 0x4, R128 ;  /* 0x000000048b80d825 */ /* 0x002fe200078e0080 */
[----:B------:R-:W-:Y:S01]  /*5d10*/  LOP3.LUT P4, RZ, R0, 0x80, RZ, 0xc0, !PT ;  /* 0x0000008000ff7812 */ /* 0x000fe2000788c0ff */
[----:B------:R1:W-:Y:S02]  /*5d20*/  STS [R137+0x80], R186 ;  /* 0x000080ba89007388 */ /* 0x0003e40000000800 */
[----:B------:R-:W-:Y:S01]  /*5d30*/  @!P1 IMAD R139, R132, 0xc40, R27 ;  /* 0x00000c40848b9824 */ /* 0x000fe200078e021b */
[----:B-----5:R-:W-:-:S03]  /*5d40*/  MOV R188, RZ ;  /* 0x000000ff00bc7202 */ /* 0x020fc60000000f00 */
[----:B0-----:R-:W-:Y:S01]  /*5d50*/  @!P1 IMAD.WIDE.U32 R126, R139, 0x4, R126 ;  /* 0x000000048b7e9825 */ /* 0x001fe200078e007e */
[----:B-1----:R-:W-:Y:S02]  /*5d60*/  MOV R186, RZ ;  /* 0x000000ff00ba7202 */ /* 0x002fe40000000f00 */
[----:B------:R0:W5:Y:S01]  /*5d70*/  @!P5 LDG.E.CONSTANT R188, desc[UR6][R128.64] ;  /* 0x0000000680bcd981 */ /* 0x000162000c1e9900 */
[----:B------:R-:W-:-:S03]  /*5d80*/  @!P2 IMAD R139, R132, 0xc40, R41 ;  /* 0x00000c40848ba824 */ /* 0x000fc600078e0229 */
[----:B------:R1:W-:Y:S01]  /*5d90*/  STS [R137+0x84], R182 ;  /* 0x000084b689007388 */ /* 0x0003e20000000800 */
[----:B--2---:R-:W-:-:S03]  /*5da0*/  @!P2 IMAD.WIDE.U32 R130, R139, 0x4, R130 ;  /* 0x000000048b82a825 */ /* 0x004fc600078e0082 */
[----:B------:R2:W5:Y:S01]  /*5db0*/  @!P1 LDG.E.CONSTANT R186, desc[UR6][R126.64] ;  /* 0x000000067eba9981 */ /* 0x000562000c1e9900 */
[----:B0-----:R-:W0:Y:S01]  /*5dc0*/  @!P0 LDC.64 R128, c[0x0][0x380] ;  /* 0x0000e000ff808b82 */ /* 0x001e220000000a00 */
[----:B-1----:R-:W-:-:S07]  /*5dd0*/  MOV R182, RZ ;  /* 0x000000ff00b67202 */ /* 0x002fce0000000f00 */
[----:B--2---:R-:W1:Y:S01]  /*5de0*/  @!P6 LDC.64 R126, c[0x0][0x380] ;  /* 0x0000e000ff7eeb82 */ /* 0x004e620000000a00 */
[----:B------:R2:W5:Y:S01]  /*5df0*/  @!P2 LDG.E.CONSTANT R182, desc[UR6][R130.64] ;  /* 0x0000000682b6a981 */ /* 0x000562000c1e9900 */
[----:B------:R-:W-:Y:S02]  /*5e00*/  P2R R145, PR, RZ, 0x2 ;  /* 0x00000002ff917803 */ /* 0x000fe40000000000 */
[----:B------:R-:W-:-:S04]  /*5e10*/  LOP3.LUT P1, RZ, R0, 0x40, RZ, 0xc0, !PT ;  /* 0x0000004000ff7812 */ /* 0x000fc8000782c0ff */
[----:B--2---:R-:W2:Y:S01]  /*5e20*/  @!P4 LDC.64 R130, c[0x0][0x380] ;  /* 0x0000e000ff82cb82 */ /* 0x004ea20000000a00 */
[----:B------:R-:W-:Y:S01]  /*5e30*/  @!P0 IMAD R139, R132, 0xc40, R55 ;  /* 0x00000c40848b8824 */ /* 0x000fe200078e0237 */
[----:B------:R-:W-:Y:S01]  /*5e40*/  P2R R151, PR, RZ, 0x20 ;  /* 0x00000020ff977803 */ /* 0x000fe20000000000 */
[----:B------:R0:W-:Y:S01]  /*5e50*/  STS [R137+0x88], R180 ;  /* 0x000088b489007388 */ /* 0x0001e20000000800 */
[----:B------:R-:W-:Y:S01]  /*5e60*/  LOP3.LUT P5, RZ, R0, 0x100000, RZ, 0xc0, !PT ;  /* 0x0010000000ff7812 */ /* 0x000fe200078ac0ff */
[----:B0-----:R-:W-:Y:S01]  /*5e70*/  @!P0 IMAD.WIDE.U32 R128, R139, 0x4, R128 ;  /* 0x000000048b808825 */ /* 0x001fe200078e0080 */
[----:B------:R-:W-:Y:S01]  /*5e80*/  P2R R149, PR, RZ, 0x8 ;  /* 0x00000008ff957803 */ /* 0x000fe20000000000 */
[----:B------:R0:W-:Y:S02]  /*5e90*/  STS [R137+0x8c], R176 ;  /* 0x00008cb089007388 */ /* 0x0001e40000000800 */
[----:B------:R-:W-:Y:S02]  /*5ea0*/  @!P6 IMAD R139, R132, 0xc40, R69 ;  /* 0x00000c40848be824 */ /* 0x000fe400078e0245 */
[----:B------:R-:W-:Y:S01]  /*5eb0*/  IMAD.MOV.U32 R180, RZ, RZ, RZ ;  /* 0x000000ffffb47224 */ /* 0x000fe200078e00ff */
[----:B------:R-:W-:Y:S01]  /*5ec0*/  LOP3.LUT P3, RZ, R0, 0x80000, RZ, 0xc0, !PT ;  /* 0x0008000000ff7812 */ /* 0x000fe2000786c0ff */
[----:B-1----:R-:W-:Y:S01]  /*5ed0*/  @!P6 IMAD.WIDE.U32 R126, R139, 0x4, R126 ;  /* 0x000000048b7ee825 */ /* 0x002fe200078e007e */
[----:B0-----:R-:W-:-:S03]  /*5ee0*/  MOV R176, RZ ;  /* 0x000000ff00b07202 */ /* 0x001fc60000000f00 */
        /* <DEDUP_REMOVED lines=9> */
[----:B------:R-:W-:-:S06]  /*5f80*/  @!P1 IMAD R139, R132, 0xc40, R97 ;  /* 0x00000c40848b9824 */ /* 0x000fcc00078e0261 */
[----:B--2---:R-:W2:Y:S01]  /*5f90*/  @!P3 LDC.64 R130, c[0x0][0x380] ;  /* 0x0000e000ff82bb82 */ /* 0x004ea20000000a00 */
[C---:B------:R-:W-:Y:S01]  /*5fa0*/  LOP3.LUT P0, RZ, R0.reuse, 0x40000, RZ, 0xc0, !PT ;  /* 0x0004000000ff7812 */ /* 0x040fe2000780c0ff */
[----:B0-----:R-:W-:Y:S01]  /*5fb0*/  @!P1 IMAD.WIDE.U32 R128, R139, 0x4, R128 ;  /* 0x000000048b809825 */ /* 0x001fe200078e0080 */
[----:B------:R-:W-:-:S03]  /*5fc0*/  LOP3.LUT P6, RZ, R0, 0x20000, RZ, 0xc0, !PT ;  /* 0x0002000000ff7812 */ /* 0x000fc600078cc0ff */
[----:B------:R-:W-:-:S04]  /*5fd0*/  @!P5 IMAD R139, R132, 0xc40, R5 ;  /* 0x00000c40848bd824 */ /* 0x000fc800078e0205 */
[----:B-1----:R-:W-:Y:S01]  /*5fe0*/  @!P5 IMAD.WIDE.U32 R126, R139, 0x4, R126 ;  /* 0x000000048b7ed825 */ /* 0x002fe200078e007e */
[----:B------:R0:W-:Y:S03]  /*5ff0*/  STS [R137+0x98], R168 ;  /* 0x000098a889007388 */ /* 0x0001e60000000800 */
[----:B------:R-:W-:Y:S01]  /*6000*/  @!P3 IMAD R139, R132, 0xc40, R112 ;  /* 0x00000c40848bb824 */ /* 0x000fe200078e0270 */
[----:B------:R1:W-:Y:S01]  /*6010*/  STS [R137+0xa8], R138 ;  /* 0x0000a88a89007388 */ /* 0x0003e20000000800 */
[----:B0-----:R-:W-:Y:S02]  /*6020*/  MOV R168, RZ ;  /* 0x000000ff00a87202 */ /* 0x001fe40000000f00 */
[----:B--2---:R-:W-:Y:S02]  /*6030*/  @!P3 IMAD.WIDE.U32 R130, R139, 0x4, R130 ;  /* 0x000000048b82b825 */ /* 0x004fe400078e0082 */
[----:B-1----:R-:W0:Y:S02]  /*6040*/  @!P0 LDC.64 R138, c[0x0][0x380] ;  /* 0x0000e000ff8a8b82 */ /* 0x002e240000000a00 */
[----:B------:R1:W2:Y:S06]  /*6050*/  @!P5 LDG.E.CONSTANT R168, desc[UR6][R126.64] ;  /* 0x000000067ea8d981 */ /* 0x0002ac000c1e9900 */
[----:B-1----:R-:W1:Y:S01]  /*6060*/  @!P6 LDC.64 R126, c[0x0][0x380] ;  /* 0x0000e000ff7eeb82 */ /* 0x002e620000000a00 */
[----:B------:R3:W-:Y:S01]  /*6070*/  STS [R137+0x94], R170 ;  /* 0x000094aa89007388 */ /* 0x0007e20000000800 */
[----:B------:R-:W-:-:S02]  /*6080*/  LOP3.LUT P4, RZ, R0, 0x10000, RZ, 0xc0, !PT ;  /* 0x0001000000ff7812 */ /* 0x000fc4000788c0ff */
[----:B---3--:R-:W-:-:S06]  /*6090*/  MOV R170, RZ ;  /* 0x000000ff00aa7202 */ /* 0x008fcc0000000f00 */
[----:B------:R3:W2:Y:S02]  /*60a0*/  @!P1 LDG.E.CONSTANT R170, desc[UR6][R128.64] ;  /* 0x0000000680aa9981 */ /* 0x0006a4000c1e9900 */
[----:B---3--:R-:W-:-:S04]  /*60b0*/  @!P0 IMAD R129, R132, 0xc40, R116 ;  /* 0x00000c4084818824 */ /* 0x008fc800078e0274 */
[----:B0-----:R-:W-:-:S04]  /*60c0*/  @!P0 IMAD.WIDE.U32 R138, R129, 0x4, R138 ;  /* 0x00000004818a8825 */ /* 0x001fc800078e008a */
[----:B------:R-:W-:-:S04]  /*60d0*/  @!P6 IMAD R129, R132, 0xc40, R18 ;  /* 0x00000c408481e824 */ /* 0x000fc800078e0212 */
[----:B-1----:R-:W-:Y:S02]  /*60e0*/  @!P6 IMAD.WIDE.U32 R128, R129, 0x4, R126 ;  /* 0x000000048180e825 */ /* 0x002fe400078e007e */
[----:B------:R-:W0:Y:S01]  /*60f0*/  @!P4 LDC.64 R126, c[0x0][0x380] ;  /* 0x0000e000ff7ecb82 */ /* 0x000e220000000a00 */
[----:B------:R1:W-:Y:S01]  /*6100*/  STS [R137+0xa0], R164 ;  /* 0x0000a0a489007388 */ /* 0x0003e20000000800 */
[----:B------:R-:W-:Y:S01]  /*6110*/  LOP3.LUT P1, RZ, R0, 0x8000, RZ, 0xc0, !PT ;  /* 0x0000800000ff7812 */ /* 0x000fe2000782c0ff */
[----:B-1----:R-:W-:-:S06]  /*6120*/  IMAD.MOV.U32 R164, RZ, RZ, RZ ;  /* 0x000000ffffa47224 */ /* 0x002fcc00078e00ff */
[----:B------:R1:W3:Y:S02]  /*6130*/  @!P3 LDG.E.CONSTANT R164, desc[UR6][R130.64] ;  /* 0x0000000682a4b981 */ /* 0x0002e4000c1e9900 */
[----:B-1----:R-:W-:-:S04]  /*6140*/  @!P4 IMAD R131, R132, 0xc40, R32 ;  /* 0x00000c408483c824 */ /* 0x002fc800078e0220 */
[----:B0-----:R-:W-:Y:S02]  /*6150*/  @!P4 IMAD.WIDE.U32 R130, R131, 0x4, R126 ;  /* 0x000000048382c825 */ /* 0x001fe400078e007e */
[----:B------:R-:W0:Y:S01]  /*6160*/  @!P1 LDC.64 R126, c[0x0][0x380] ;  /* 0x0000e000ff7e9b82 */ /* 0x000e220000000a00 */
[----:B------:R1:W-:Y:S01]  /*6170*/  STS [R137+0xa4], R160 ;  /* 0x0000a4a089007388 */ /* 0x0003e20000000800 */
[----:B------:R-:W-:Y:S02]  /*6180*/  LOP3.LUT P5, RZ, R0, 0x4000, RZ, 0xc0, !PT ;  /* 0x0000400000ff7812 */ /* 0x000fe400078ac0ff */
[----:B-1----:R-:W-:-:S06]  /*6190*/  MOV R160, RZ ;  /* 0x000000ff00a07202 */ /* 0x002fcc0000000f00 */
        /* <DEDUP_REMOVED lines=32> */
[----:B------:R1:W-:Y:S02]  /*63a0*/  STS [R137+0xbc], R150 ;  /* 0x0000bc9689007388 */ /* 0x0003e40000000800 */
[----:B-1----:R-:W-:Y:S02]  /*63b0*/  MOV R150, RZ ;  /* 0x000000ff00967202 */ /* 0x002fe40000000f00 */
[----:B------:R1:W-:Y:S04]  /*63c0*/  STS [R137+0xc8], R156 ;  /* 0x0000c89c89007388 */ /* 0x0003e80000000800 */
[----:B------:R4:W3:Y:S01]  /*63d0*/  @!P3 LDG.E.CONSTANT R150, desc[UR6][R130.64] ;  /* 0x000000068296b981 */ /* 0x0008e2000c1e9900 */
[----:B-1----:R-:W-:Y:S01]  /*63e0*/  MOV R156, RZ ;  /* 0x000000ff009c7202 */ /* 0x002fe20000000f00 */
[----:B----4-:R-:W-:-:S04]  /*63f0*/  @!P4 IMAD R131, R132, 0xc40, R122 ;  /* 0x00000c408483c824 */ /* 0x010fc800078e027a */
[----:B0-----:R-:W-:-:S05]  /*6400*/  @!P4 IMAD.WIDE.U32 R130, R131, 0x4, R126 ;  /* 0x000000048382c825 */ /* 0x001fca00078e007e */
[----:B------:R-:W4:Y:S01]  /*6410*/  @!P4 LDG.E.CONSTANT R156, desc[UR6][R130.64] ;  /* 0x00000006829cc981 */ /* 0x000f22000c1e9900 */
[----:B------:R-:W-:-:S03]  /*6420*/  ISETP.NE.AND P4, PT, R141, RZ, PT ;  /* 0x000000ff8d00720c */ /* 0x000fc60003f85270 */
[----:B------:R0:W-:Y:S02]  /*6430*/  STS [R137+0xc0], R152 ;  /* 0x0000c09889007388 */ /* 0x0001e40000000800 */
[----:B0-----:R-:W-:-:S08]  /*6440*/  MOV R152, RZ ;  /* 0x000000ff00987202 */ /* 0x001fd00000000f00 */
[----:B------:R-:W0:Y:S01]  /*6450*/  @!P4 LDC.64 R126, c[0x0][0x380] ;  /* 0x0000e000ff7ecb82 */ /* 0x000e220000000a00 */
[----:B------:R1:W-:Y:S04]  /*6460*/  STS [R137+0xc4], R154 ;  /* 0x0000c49a89007388 */ /* 0x0003e80000000800 */
[----:B------:R5:W4:Y:S01]  /*6470*/  @!P0 LDG.E.CONSTANT R152, desc[UR6][R138.64] ;  /* 0x000000068a988981 */ /* 0x000b22000c1e9900 */
[----:B------:R-:W-:Y:S02]  /*6480*/  LOP3.LUT P5, RZ, R0, 0x20, RZ, 0xc0, !PT ;  /* 0x0000002000ff7812 */ /* 0x000fe400078ac0ff */
[----:B-1----:R-:W-:Y:S01]  /*6490*/  MOV R154, RZ ;  /* 0x000000ff009a7202 */ /* 0x002fe20000000f00 */
[----:B-----5:R-:W-:-:S05]  /*64a0*/  @!P4 IMAD R139, R125, 0x620, R2 ;  /* 0x000006207d8bc824 */ /* 0x020fca00078e0202 */
[----:B------:R1:W5:Y:S01]  /*64b0*/  @!P6 LDG.E.CONSTANT R154, desc[UR6][R128.64] ;  /* 0x00000006809ae981 */ /* 0x000362000c1e9900 */
[----:B------:R-:W-:Y:S01]  /*64c0*/  @!P4 IMAD R138, R118, 0x31, R139 ;  /* 0x00000031768ac824 */ /* 0x000fe200078e028b */
[----:B------:R-:W-:-:S03]  /*64d0*/  LOP3.LUT P0, RZ, R0, 0x8, RZ, 0xc0, !PT ;  /* 0x0000000800ff7812 */ /* 0x000fc6000780c0ff */
[----:B-1----:R-:W-:Y:S01]  /*64e0*/  @!P4 IMAD R129, R119, 0x7, R138 ;  /* 0x000000077781c824 */ /* 0x002fe200078e028a */
[----:B------:R1:W-:Y:S03]  /*64f0*/  STS [R137+0xd0], R158 ;  /* 0x0000d09e89007388 */ /* 0x0003e60000000800 */
[----:B------:R-:W-:-:S04]  /*6500*/  @!P4 IMAD R129, R132, 0xc40, R129 ;  /* 0x00000c408481c824 */ /* 0x000fc800078e0281 */
[----:B0-----:R-:W-:Y:S02]  /*6510*/  @!P4 IMAD.WIDE.U32 R126, R129, 0x4, R126 ;  /* 0x00000004817ec825 */ /* 0x001fe400078e007e */
[----:B------:R-:W0:Y:S02]  /*6520*/  @!P5 LDC.64 R128, c[0x0][0x380] ;  /* 0x0000e000ff80db82 */ /* 0x000e240000000a00 */
[----:B-1----:R-:W-:-:S06]  /*6530*/  IMAD.MOV.U32 R158, RZ, RZ, RZ ;  /* 0x000000ffff9e7224 */ /* 0x002fcc00078e00ff */
[----:B------:R1:W5:Y:S01]  /*6540*/  @!P4 LDG.E.CONSTANT R158, desc[UR6][R126.64+0x22c] ;  /* 0x00022c067e9ec981 */ /* 0x000362000c1e9900 */
[C---:B------:R-:W-:Y:S01]  /*6550*/  LOP3.LUT P3, RZ, R0.reuse, 0x10, RZ, 0xc0, !PT ;  /* 0x0000001000ff7812 */ /* 0x040fe2000786c0ff */
[----:B-1----:R-:W1:Y:S01]  /*6560*/  @!P0 LDC.64 R126, c[0x0][0x380] ;  /* 0x0000e000ff7e8b82 */ /* 0x002e620000000a00 */
[----:B------:R-:W-:Y:S01]  /*6570*/  LOP3.LUT P6, RZ, R0, 0x4, RZ, 0xc0, !PT ;  /* 0x0000000400ff7812 */ /* 0x000fe200078cc0ff */
[C---:B------:R-:W-:Y:S01]  /*6580*/  @!P5 IMAD R141, R132.reuse, 0xc40, R23 ;  /* 0x00000c40848dd824 */ /* 0x040fe200078e0217 */
[----:B------:R0:W-:Y:S01]  /*6590*/  STS [R137+0xd4], R140 ;  /* 0x0000d48c89007388 */ /* 0x0001e20000000800 */
[----:B------:R-:W-:Y:S02]  /*65a0*/  @!P0 IMAD R139, R132, 0xc40, R51 ;  /* 0x00000c40848b8824 */ /* 0x000fe400078e0233 */
[----:B0-----:R-:W-:-:S06]  /*65b0*/  @!P5 IMAD.WIDE.U32 R140, R141, 0x4, R128 ;  /* 0x000000048d8cd825 */ /* 0x001fcc00078e0080 */
[----:B------:R-:W0:Y:S01]  /*65c0*/  @!P3 LDC.64 R128, c[0x0][0x380] ;  /* 0x0000e000ff80bb82 */ /* 0x000e220000000a00 */
[----:B-1----:R-:W-:-:S07]  /*65d0*/  @!P0 IMAD.WIDE.U32 R138, R139, 0x4, R126 ;  /* 0x000000048b8a8825 */ /* 0x002fce00078e007e */
[----:B------:R-:W1:Y:S01]  /*65e0*/  @!P6 LDC.64 R126, c[0x0][0x380] ;  /* 0x0000e000ff7eeb82 */ /* 0x000e620000000a00 */
[----:B------:R-:W-:Y:S02]  /*65f0*/  ISETP.NE.AND P1, PT, R145, RZ, PT ;  /* 0x000000ff9100720c */ /* 0x000fe40003f25270 */
[----:B------:R-:W-:Y:S02]  /*6600*/  P2R R145, PR, RZ, 0x10 ;  /* 0x00000010ff917803 */ /* 0x000fe40000000000 */
[----:B------:R-:W-:Y:S01]  /*6610*/  LOP3.LUT P4, RZ, R0, 0x2, RZ, 0xc0, !PT ;  /* 0x0000000200ff7812 */ /* 0x000fe2000788c0ff */
[----:B------:R-:W-:-:S04]  /*6620*/  @!P3 IMAD R131, R132, 0xc40, R37 ;  /* 0x00000c408483b824 */ /* 0x000fc800078e0225 */
[----:B0-----:R-:W-:-:S04]  /*6630*/  @!P3 IMAD.WIDE.U32 R130, R131, 0x4, R128 ;  /* 0x000000048382b825 */ /* 0x001fc800078e0080 */
[----:B------:R-:W-:Y:S01]  /*6640*/  @!P6 IMAD R129, R132, 0xc40, R65 ;  /* 0x00000c408481e824 */ /* 0x000fe200078e0241 */
[----:B------:R0:W-:Y:S03]  /*6650*/  STS [R137+0xdc], R172 ;  /* 0x0000dcac89007388 */ /* 0x0001e60000000800 */
[----:B-1----:R-:W-:Y:S02]  /*6660*/  @!P6 IMAD.WIDE.U32 R128, R129, 0x4, R126 ;  /* 0x000000048180e825 */ /* 0x002fe400078e007e */
[----:B------:R-:W1:Y:S01]  /*6670*/  @!P4 LDC.64 R126, c[0x0][0x380] ;  /* 0x0000e000ff7ecb82 */ /* 0x000e620000000a00 */
[----:B0-----:R-:W-:Y:S01]  /*6680*/  MOV R172, RZ ;  /* 0x000000ff00ac7202 */ /* 0x001fe20000000f00 */
[----:B------:R0:W-:Y:S04]  /*6690*/  STS [R137+0xcc], R162 ;  /* 0x0000cca289007388 */ /* 0x0001e80000000800 */
[----:B------:R2:W-:Y:S04]  /*66a0*/  STS [R137+0x9c], R166 ;  /* 0x00009ca689007388 */ /* 0x0005e80000000800 */
[----:B------:R-:W5:Y:S01]  /*66b0*/  @!P6 LDG.E.CONSTANT R172, desc[UR6][R128.64] ;  /* 0x0000000680ace981 */ /* 0x000f62000c1e9900 */
[----:B0-----:R-:W-:-:S02]  /*66c0*/  MOV R162, RZ ;  /* 0x000000ff00a27202 */ /* 0x001fc40000000f00 */
[----:B------:R-:W-:Y:S02]  /*66d0*/  ISETP.NE.AND P6, PT, R143, RZ, PT ;  /* 0x000000ff8f00720c */ /* 0x000fe40003fc5270 */
[----:B--2---:R-:W-:Y:S02]  /*66e0*/  MOV R166, RZ ;  /* 0x000000ff00a67202 */ /* 0x004fe40000000f00 */
[----:B------:R0:W2:Y:S04]  /*66f0*/  @!P5 LDG.E.CONSTANT R162, desc[UR6][R140.64] ;  /* 0x000000068ca2d981 */ /* 0x0000a8000c1e9900 */
[----:B------:R0:W2:Y:S02]  /*6700*/  @!P3 LDG.E.CONSTANT R166, desc[UR6][R130.64] ;  /* 0x0000000682a6b981 */ /* 0x0000a4000c1e9900 */
[----:B0-----:R-:W-:Y:S01]  /*6710*/  MOV R140, RZ ;  /* 0x000000ff008c7202 */ /* 0x001fe20000000f00 */
[----:B------:R-:W-:-:S05]  /*6720*/  @!P4 IMAD R131, R132, 0xc40, R79 ;  /* 0x00000c408483c824 */ /* 0x000fca00078e024f */
[----:B------:R0:W2:Y:S01]  /*6730*/  @!P0 LDG.E.CONSTANT R140, desc[UR6][R138.64] ;  /* 0x000000068a8c8981 */ /* 0x0000a2000c1e9900 */
[----:B------:R-:W-:Y:S01]  /*6740*/  ISETP.NE.AND P0, PT, R147, RZ, PT ;  /* 0x000000ff9300720c */ /* 0x000fe20003f05270 */
[----:B-1----:R-:W-:Y:S02]  /*6750*/  @!P4 IMAD.WIDE.U32 R130, R131, 0x4, R126 ;  /* 0x000000048382c825 */ /* 0x002fe400078e007e */
[----:B------:R-:W1:Y:S01]  /*6760*/  @!P6 LDC.64 R126, c[0x0][0x380] ;  /* 0x0000e000ff7eeb82 */ /* 0x000e620000000a00 */
[----:B------:R-:W-:Y:S01]  /*6770*/  ISETP.NE.AND P3, PT, R149, RZ, PT ;  /* 0x000000ff9500720c */ /* 0x000fe20003f65270 */
[----:B0-----:R-:W-:-:S08]  /*6780*/  IMAD.MOV.U32 R138, RZ, RZ, RZ ;  /* 0x000000ffff8a7224 */ /* 0x001fd000078e00ff */
[----:B------:R-:W0:Y:S01]  /*6790*/  @!P0 LDC.64 R128, c[0x0][0x380] ;  /* 0x0000e000ff808b82 */ /* 0x000e220000000a00 */
[----:B------:R3:W2:Y:S01]  /*67a0*/  @!P4 LDG.E.CONSTANT R138, desc[UR6][R130.64] ;  /* 0x00000006828ac981 */ /* 0x0006a2000c1e9900 */
[----:B------:R-:W-:Y:S01]  /*67b0*/  ISETP.NE.AND P5, PT, R151, RZ, PT ;  /* 0x000000ff9700720c */ /* 0x000fe20003fa5270 */
[----:B------:R-:W-:Y:S02]  /*67c0*/  @!P6 IMAD R139, R132, 0xc40, R93 ;  /* 0x00000c40848be824 */ /* 0x000fe400078e025d */
[----:B------:R1:W-:Y:S03]  /*67d0*/  STS [R137+0xe4], R178 ;  /* 0x0000e4b289007388 */ /* 0x0003e60000000800 */
[----:B---3--:R-:W3:Y:S01]  /*67e0*/  @!P3 LDC.64 R130, c[0x0][0x380] ;  /* 0x0000e000ff82bb82 */ /* 0x008ee20000000a00 */
[----:B-1----:R-:W-:Y:S01]  /*67f0*/  @!P6 IMAD.WIDE.U32 R126, R139, 0x4, R126 ;  /* 0x000000048b7ee825 */ /* 0x002fe200078e007e */
[----:B------:R-:W-:-:S03]  /*6800*/  MOV R178, RZ ;  /* 0x000000ff00b27202 */ /* 0x000fc60000000f00 */
[----:B------:R-:W-:-:S03]  /*6810*/  @!P0 IMAD R141, R132, 0xc40, R14 ;  /* 0x00000c40848d8824 */ /* 0x000fc600078e020e */
[----:B------:R1:W2:Y:S01]  /*6820*/  @!P6 LDG.E.CONSTANT R178, desc[UR6][R126.64] ;  /* 0x000000067eb2e981 */ /* 0x0002a2000c1e9900 */
[----:B------:R-:W-:-:S03]  /*6830*/  @!P3 IMAD R143, R132, 0xc40, R103 ;  /* 0x00000c40848fb824 */ /* 0x000fc600078e0267 */
[----:B------:R3:W-:Y:S01]  /*6840*/  STS [R137+0xe8], R184 ;  /* 0x0000e8b889007388 */ /* 0x0007e20000000800 */
[----:B0-----:R-:W-:Y:S01]  /*6850*/  @!P0 IMAD.WIDE.U32 R128, R141, 0x4, R128 ;  /* 0x000000048d808825 */ /* 0x001fe200078e0080 */
[----:B-1----:R-:W0:Y:S01]  /*6860*/  @!P5 LDC.64 R126, c[0x0][0x380] ;  /* 0x0000e000ff7edb82 */ /* 0x002e220000000a00 */
[----:B---3--:R-:W-:Y:S01]  /*6870*/  MOV R184, RZ ;  /* 0x000000ff00b87202 */ /* 0x008fe20000000f00 */
[----:B------:R1:W-:Y:S01]  /*6880*/  STS [R137+0xec], R190 ;  /* 0x0000ecbe89007388 */ /* 0x0003e20000000800 */
[----:B------:R-:W-:-:S04]  /*6890*/  @!P3 IMAD.WIDE.U32 R130, R143, 0x4, R130 ;  /* 0x000000048f82b825 */ /* 0x000fc800078e0082 */
[----:B------:R3:W2:Y:S01]  /*68a0*/  @!P0 LDG.E.CONSTANT R184, desc[UR6][R128.64] ;  /* 0x0000000680b88981 */ /* 0x0006a2000c1e9900 */
[----:B-1----:R-:W-:Y:S01]  /*68b0*/  MOV R190, RZ ;  /* 0x000000ff00be7202 */ /* 0x002fe20000000f00 */
[----:B---3--:R-:W1:Y:S05]  /*68c0*/  @!P1 LDC.64 R128, c[0x0][0x380] ;  /* 0x0000e000ff809b82 */ /* 0x008e6a0000000a00 */
[----:B------:R3:W2:Y:S01]  /*68d0*/  @!P3 LDG.E.CONSTANT R190, desc[UR6][R130.64] ;  /* 0x0000000682beb981 */ /* 0x0006a2000c1e9900 */
[----:B------:R-:W-:Y:S02]  /*68e0*/  P2R R147, PR, RZ, 0x8 ;  /* 0x00000008ff937803 */ /* 0x000fe40000000000 */
[----:B------:R-:W-:Y:S01]  /*68f0*/  LOP3.LUT P3, RZ, R0, 0x200, RZ, 0xc0, !PT ;  /* 0x0000020000ff7812 */ /* 0x000fe2000786c0ff */
[----:B------:R-:W-:Y:S01]  /*6900*/  @!P5 IMAD R143, R132, 0xc40, R108 ;  /* 0x00000c40848fd824 */ /* 0x000fe200078e026c */
[----:B---3--:R-:W3:Y:S01]  /*6910*/  @!P2 LDC.64 R130, c[0x0][0x380] ;  /* 0x0000e000ff82ab82 */ /* 0x008ee20000000a00 */
[----:B------:R4:W-:Y:S02]  /*6920*/  STS [R137+0xf0], R196 ;  /* 0x0000f0c489007388 */ /* 0x0009e40000000800 */
[----:B0-----:R-:W-:Y:S01]  /*6930*/  @!P5 IMAD.WIDE.U32 R126, R143, 0x4, R126 ;  /* 0x000000048f7ed825 */ /* 0x001fe200078e007e */
[----:B------:R-:W-:-:S02]  /*6940*/  P2R R141, PR, RZ, 0x1 ;  /* 0x00000001ff8d7803 */ /* 0x000fc40000000000 */
[----:B------:R-:W-:Y:S02]  /*6950*/  LOP3.LUT P0, RZ, R0, 0x100, RZ, 0xc0, !PT ;  /* 0x0000010000ff7812 */ /* 0x000fe4000780c0ff */
[----:B----4-:R-:W-:Y:S01]  /*6960*/  MOV R196, RZ ;  /* 0x000000ff00c47202 */ /* 0x010fe20000000f00 */
[----:B------:R-:W-:Y:S01]  /*6970*/  @!P1 IMAD R149, R132, 0xc40, R28 ;  /* 0x00000c4084959824 */ /* 0x000fe200078e021c */
[----:B------:R-:W-:-:S04]  /*6980*/  P2R R139, PR, RZ, 0x40 ;  /* 0x00000040ff8b7803 */ /* 0x000fc80000000000 */
[----:B------:R0:W4:Y:S01]  /*6990*/  @!P5 LDG.E.CONSTANT R196, desc[UR6][R126.64] ;  /* 0x000000067ec4d981 */ /* 0x000122000c1e9900 */
[----:B------:R-:W-:Y:S01]  /*69a0*/  LOP3.LUT P6, RZ, R0, 0x80, RZ, 0xc0, !PT ;  /* 0x0000008000ff7812 */ /* 0x000fe200078cc0ff */
[----:B-1----:R-:W-:Y:S02]  /*69b0*/  @!P1 IMAD.WIDE.U32 R128, R149, 0x4, R128 ;  /* 0x0000000495809825 */ /* 0x002fe400078e0080 */
[----:B------:R1:W-:Y:S01]  /*69c0*/  STS [R137+0xf4], R194 ;  /* 0x0000f4c289007388 */ /* 0x0003e20000000800 */
[----:B0-----:R-:W0:Y:S01]  /*69d0*/  @!P3 LDC.64 R126, c[0x0][0x380] ;  /* 0x0000e000ff7ebb82 */ /* 0x001e220000000a00 */
[----:B------:R-:W-:Y:S02]  /*69e0*/  @!P2 IMAD R149, R132, 0xc40, R42 ;  /* 0x00000c408495a824 */ /* 0x000fe400078e022a */
[----:B-1----:R-:W-:Y:S01]  /*69f0*/  IMAD.MOV.U32 R194, RZ, RZ, RZ ;  /* 0x000000ffffc27224 */ /* 0x002fe200078e00ff */
[----:B------:R1:W-:Y:S01]  /*6a00*/  STS [R137+0xf8], R192 ;  /* 0x0000f8c089007388 */ /* 0x0003e20000000800 */
[----:B---3--:R-:W-:-:S04]  /*6a10*/  @!P2 IMAD.WIDE.U32 R130, R149, 0x4, R130 ;  /* 0x000000049582a825 */ /* 0x008fc800078e0082 */
[----:B------:R3:W4:Y:S01]  /*6a20*/  @!P1 LDG.E.CONSTANT R194, desc[UR6][R128.64] ;  /* 0x0000000680c29981 */ /* 0x000722000c1e9900 */
[----:B-1----:R-:W-:Y:S01]  /*6a30*/  MOV R192, RZ ;  /* 0x000000ff00c07202 */ /* 0x002fe20000000f00 */
[----:B---3--:R-:W1:Y:S05]  /*6a40*/  @!P0 LDC.64 R128, c[0x0][0x380] ;  /* 0x0000e000ff808b82 */ /* 0x008e6a0000000a00 */
[----:B------:R3:W4:Y:S01]  /*6a50*/  @!P2 LDG.E.CONSTANT R192, desc[UR6][R130.64] ;  /* 0x0000000682c0a981 */ /* 0x000722000c1e9900 */
[----:B------:R-:W-:Y:S01]  /*6a60*/  LOP3.LUT P4, RZ, R0, 0x40, RZ, 0xc0, !PT ;  /* 0x0000004000ff7812 */ /* 0x000fe2000788c0ff */
[----:B------:R-:W-:Y:S02]  /*6a70*/  @!P3 IMAD R149, R132, 0xc40, R56 ;  /* 0x00000c408495b824 */ /* 0x000fe400078e0238 */
[----:B------:R0:W-:Y:S01]  /*6a80*/  STS [R137+0xfc], R188 ;  /* 0x0000fcbc89007388 */ /* 0x0001e20000000800 */
[----:B---3--:R-:W3:Y:S01]  /*6a90*/  @!P6 LDC.64 R130, c[0x0][0x380] ;  /* 0x0000e000ff82eb82 */ /* 0x008ee20000000a00 */
[----:B0-----:R-:W-:Y:S01]  /*6aa0*/  @!P3 IMAD.WIDE.U32 R126, R149, 0x4, R126 ;  /* 0x00000004957eb825 */ /* 0x001fe200078e007e */
[----:B------:R-:W-:-:S02]  /*6ab0*/  MOV R188, RZ ;  /* 0x000000ff00bc7202 */ /* 0x000fc40000000f00 */
[----:B------:R-:W-:Y:S02]  /*6ac0*/  P2R R151, PR, RZ, 0x2 ;  /* 0x00000002ff977803 */ /* 0x000fe40000000000 */
[----:B------:R-:W-:Y:S02]  /*6ad0*/  LOP3.LUT P1, RZ, R0, 0x100000, RZ, 0xc0, !PT ;  /* 0x0010000000ff7812 */ /* 0x000fe4000782c0ff */
[----:B------:R0:W4:Y:S01]  /*6ae0*/  @!P3 LDG.E.CONSTANT R188, desc[UR6][R126.64] ;  /* 0x000000067ebcb981 */ /* 0x000122000c1e9900 */
[----:B------:R-:W-:Y:S01]  /*6af0*/  @!P0 IMAD R149, R132, 0xc40, R70 ;  /* 0x00000c4084958824 */ /* 0x000fe200078e0246 */
[----:B------:R-:W-:Y:S02]  /*6b00*/  P2R R143, PR, RZ, 0x20 ;  /* 0x00000020ff8f7803 */ /* 0x000fe40000000000 */
[----:B------:R-:W-:Y:S01]  /*6b10*/  LOP3.LUT P5, RZ, R0, 0x80000, RZ, 0xc0, !PT ;  /* 0x0008000000ff7812 */ /* 0x000fe200078ac0ff */
[----:B------:R1:W-:Y:S01]  /*6b20*/  STS [R137+0x100], R186 ;  /* 0x000100ba89007388 */ /* 0x0003e20000000800 */
[----:B0-----:R-:W0:Y:S01]  /*6b30*/  @!P4 LDC.64 R126, c[0x0][0x380] ;  /* 0x0000e000ff7ecb82 */ /* 0x001e220000000a00 */
[----:B-1----:R-:W-:Y:S01]  /*6b40*/  @!P0 IMAD.WIDE.U32 R128, R149, 0x4, R128 ;  /* 0x0000000495808825 */ /* 0x002fe200078e0080 */
[----:B------:R-:W-:-:S03]  /*6b50*/  MOV R186, RZ ;  /* 0x000000ff00ba7202 */ /* 0x000fc60000000f00 */
[----:B------:R-:W-:Y:S01]  /*6b60*/  @!P6 IMAD R149, R132, 0xc40, R84 ;  /* 0x00000c408495e824 */ /* 0x000fe200078e0254 */
[----:B------:R1:W-:Y:S03]  /*6b70*/  STS [R137+0x104], R182 ;  /* 0x000104b689007388 */ /* 0x0003e60000000800 */
[----:B---3--:R-:W-:Y:S01]  /*6b80*/  @!P6 IMAD.WIDE.U32 R130, R149, 0x4, R130 ;  /* 0x000000049582e825 */ /* 0x008fe200078e0082 */
[----:B------:R3:W4:Y:S01]  /*6b90*/  @!P0 LDG.E.CONSTANT R186, desc[UR6][R128.64] ;  /* 0x0000000680ba8981 */ /* 0x000722000c1e9900 */
[----:B-1----:R-:W-:Y:S01]  /*6ba0*/  MOV R182, RZ ;  /* 0x000000ff00b67202 */ /* 0x002fe20000000f00 */
[----:B---3--:R-:W1:Y:S05]  /*6bb0*/  @!P1 LDC.64 R128, c[0x0][0x380] ;  /* 0x0000e000ff809b82 */ /* 0x008e6a0000000a00 */
[----:B------:R3:W4:Y:S01]  /*6bc0*/  @!P6 LDG.E.CONSTANT R182, desc[UR6][R130.64] ;  /* 0x0000000682b6e981 */ /* 0x000722000c1e9900 */
[----:B------:R-:W-:Y:S01]  /*6bd0*/  LOP3.LUT P3, RZ, R0, 0x40000, RZ, 0xc0, !PT ;  /* 0x0004000000ff7812 */ /* 0x000fe2000786c0ff */
[----:B------:R-:W-:-:S02]  /*6be0*/  @!P4 IMAD R149, R132, 0xc40, R98 ;  /* 0x00000c408495c824 */ /* 0x000fc400078e0262 */
[----:B------:R0:W-:Y:S01]  /*6bf0*/  STS [R137+0x108], R180 ;  /* 0x000108b489007388 */ /* 0x0001e20000000800 */
[----:B---3--:R-:W3:Y:S01]  /*6c00*/  @!P5 LDC.64 R130, c[0x0][0x380] ;  /* 0x0000e000ff82db82 */ /* 0x008ee20000000a00 */
[----:B0-----:R-:W-:-:S04]  /*6c10*/  @!P4 IMAD.WIDE.U32 R126, R149, 0x4, R126 ;  /* 0x00000004957ec825 */ /* 0x001fc800078e007e */
[----:B------:R-:W-:Y:S01]  /*6c20*/  IMAD.MOV.U32 R180, RZ, RZ, RZ ;  /* 0x000000ffffb47224 */ /* 0x000fe200078e00ff */
[----:B------:R-:W-:Y:S01]  /*6c30*/  LOP3.LUT P0, RZ, R0, 0x20000, RZ, 0xc0, !PT ;  /* 0x0002000000ff7812 */ /* 0x000fe2000780c0ff */
[----:B------:R-:W-:-:S04]  /*6c40*/  @!P1 IMAD R149, R132, 0xc40, R6 ;  /* 0x00000c4084959824 */ /* 0x000fc800078e0206 */
[----:B------:R0:W4:Y:S01]  /*6c50*/  @!P4 LDG.E.CONSTANT R180, desc[UR6][R126.64] ;  /* 0x000000067eb4c981 */ /* 0x000122000c1e9900 */
[----:B------:R-:W-:Y:S01]  /*6c60*/  LOP3.LUT P6, RZ, R0, 0x10000, RZ, 0xc0, !PT ;  /* 0x0001000000ff7812 */ /* 0x000fe200078cc0ff */
[----:B-1----:R-:W-:Y:S02]  /*6c70*/  @!P1 IMAD.WIDE.U32 R128, R149, 0x4, R128 ;  /* 0x0000000495809825 */ /* 0x002fe400078e0080 */
[----:B------:R1:W-:Y:S01]  /*6c80*/  STS [R137+0x10c], R176 ;  /* 0x00010cb089007388 */ /* 0x0003e20000000800 */
[----:B0-----:R-:W0:Y:S01]  /*6c90*/  @!P3 LDC.64 R126, c[0x0][0x380] ;  /* 0x0000e000ff7ebb82 */ /* 0x001e220000000a00 */
[----:B------:R-:W-:Y:S01]  /*6ca0*/  @!P5 IMAD R149, R132, 0xc40, R113 ;  /* 0x00000c408495d824 */ /* 0x000fe200078e0271 */
[----:B-1----:R-:W-:Y:S01]  /*6cb0*/  MOV R176, RZ ;  /* 0x000000ff00b07202 */ /* 0x002fe20000000f00 */
[----:B------:R1:W-:Y:S02]  /*6cc0*/  STS [R137+0x110], R174 ;  /* 0x000110ae89007388 */ /* 0x0003e40000000800 */
[----:B---3--:R-:W-:-:S03]  /*6cd0*/  @!P5 IMAD.WIDE.U32 R130, R149, 0x4, R130 ;  /* 0x000000049582d825 */ /* 0x008fc600078e0082 */
        /* <DEDUP_REMOVED lines=9> */
[----:B-----5:R-:W-:-:S02]  /*6d70*/  MOV R170, RZ ;  /* 0x000000ff00aa7202 */ /* 0x020fc40000000f00 */
[----:B------:R-:W-:Y:S01]  /*6d80*/  LOP3.LUT P1, RZ, R0, 0x4000, RZ, 0xc0, !PT ;  /* 0x0000400000ff7812 */ /* 0x000fe2000782c0ff */
[----:B------:R-:W-:-:S03]  /*6d90*/  @!P0 IMAD R149, R132, 0xc40, R19 ;  /* 0x00000c4084958824 */ /* 0x000fc600078e0213 */
[----:B------:R0:W5:Y:S01]  /*6da0*/  @!P3 LDG.E.CONSTANT R170, desc[UR6][R126.64] ;  /* 0x000000067eaab981 */ /* 0x000162000c1e9900 */
[----:B------:R-:W-:-:S03]  /*6db0*/  LOP3.LUT P5, RZ, R0, 0x2000, RZ, 0xc0, !PT ;  /* 0x0000200000ff7812 */ /* 0x000fc600078ac0ff */
[----:B------:R0:W-:Y:S01]  /*6dc0*/  STS [R137+0x118], R168 ;  /* 0x000118a889007388 */ /* 0x0001e20000000800 */
[----:B-1----:R-:W-:Y:S01]  /*6dd0*/  @!P0 IMAD.WIDE.U32 R128, R149, 0x4, R128 ;  /* 0x0000000495808825 */ /* 0x002fe200078e0080 */
[----:B0-----:R-:W0:Y:S03]  /*6de0*/  @!P4 LDC.64 R126, c[0x0][0x380] ;  /* 0x0000e000ff7ecb82 */ /* 0x001e260000000a00 */
[----:B------:R-:W-:Y:S01]  /*6df0*/  @!P6 IMAD R149, R132, 0xc40, R33 ;  /* 0x00000c408495e824 */ /* 0x000fe200078e0221 */
[----:B------:R-:W-:Y:S01]  /*6e00*/  MOV R168, RZ ;  /* 0x000000ff00a87202 */ /* 0x000fe20000000f00 */
[----:B------:R1:W-:Y:S02]  /*6e10*/  STS [R137+0x11c], R164 ;  /* 0x00011ca489007388 */ /* 0x0003e40000000800 */
[----:B---3--:R-:W-:-:S03]  /*6e20*/  @!P6 IMAD.WIDE.U32 R130, R149, 0x4, R130 ;  /* 0x000000049582e825 */ /* 0x008fc600078e0082 */
[----:B------:R3:W5:Y:S01]  /*6e30*/  @!P0 LDG.E.CONSTANT R168, desc[UR6][R128.64] ;  /* 0x0000000680a88981 */ /* 0x000762000c1e9900 */
[----:B-1----:R-:W-:Y:S01]  /*6e40*/  IMAD.MOV.U32 R164, RZ, RZ, RZ ;  /* 0x000000ffffa47224 */ /* 0x002fe200078e00ff */
[----:B---3--:R-:W1:Y:S05]  /*6e50*/  @!P1 LDC.64 R128, c[0x0][0x380] ;  /* 0x0000e000ff809b82 */ /* 0x008e6a0000000a00 */
[----:B------:R3:W5:Y:S01]  /*6e60*/  @!P6 LDG.E.CONSTANT R164, desc[UR6][R130.64] ;  /* 0x0000000682a4e981 */ /* 0x000762000c1e9900 */
[----:B------:R-:W-:Y:S01]  /*6e70*/  @!P4 IMAD R149, R132, 0xc40, R47 ;  /* 0x00000c408495c824 */ /* 0x000fe200078e022f */
[----:B------:R-:W-:Y:S02]  /*6e80*/  LOP3.LUT P3, RZ, R0, 0x1000, RZ, 0xc0, !PT ;  /* 0x0000100000ff7812 */ /* 0x000fe4000786c0ff */
[----:B------:R2:W-:Y:S01]  /*6e90*/  STS [R137+0x120], R160 ;  /* 0x000120a089007388 */ /* 0x0005e20000000800 */
[----:B---3--:R-:W3:Y:S01]  /*6ea0*/  @!P5 LDC.64 R130, c[0x0][0x380] ;  /* 0x0000e000ff82db82 */ /* 0x008ee20000000a00 */
[----:B0-----:R-:W-:Y:S01]  /*6eb0*/  @!P4 IMAD.WIDE.U32 R126, R149, 0x4, R126 ;  /* 0x00000004957ec825 */ /* 0x001fe200078e007e */
[----:B--2---:R-:W-:-:S02]  /*6ec0*/  MOV R160, RZ ;  /* 0x000000ff00a07202 */ /* 0x004fc40000000f00 */
[----:B------:R-:W-:-:S04]  /*6ed0*/  LOP3.LUT P0, RZ, R0, 0x800, RZ, 0xc0, !PT ;  /* 0x0000080000ff7812 */ /* 0x000fc8000780c0ff */
[----:B------:R0:W2:Y:S01]  /*6ee0*/  @!P4 LDG.E.CONSTANT R160, desc[UR6][R126.64] ;  /* 0x000000067ea0c981 */ /* 0x0000a2000c1e9900 */
[----:B------:R-:W-:Y:S01]  /*6ef0*/  ISETP.NE.AND P4, PT, R145, RZ, PT ;  /* 0x000000ff9100720c */ /* 0x000fe20003f85270 */
[----:B------:R-:W-:Y:S01]  /*6f00*/  @!P1 IMAD R145, R132, 0xc40, R61 ;  /* 0x00000c4084919824 */ /* 0x000fe200078e023d */
[----:B------:R-:W-:Y:S01]  /*6f10*/  LOP3.LUT P6, RZ, R0, 0x400, RZ, 0xc0, !PT ;  /* 0x0000040000ff7812 */ /* 0x000fe200078cc0ff */
[----:B------:R0:W-:Y:S02]  /*6f20*/  STS [R137+0xe0], R198 ;  /* 0x0000e0c689007388 */ /* 0x0001e40000000800 */
[----:B-1----:R-:W-:Y:S01]  /*6f30*/  @!P1 IMAD.WIDE.U32 R128, R145, 0x4, R128 ;  /* 0x0000000491809825 */ /* 0x002fe200078e0080 */
[----:B0-----:R-:W0:Y:S03]  /*6f40*/  @!P3 LDC.64 R126, c[0x0][0x380] ;  /* 0x0000e000ff7ebb82 */ /* 0x001e260000000a00 */
[----:B------:R-:W-:Y:S01]  /*6f50*/  @!P5 IMAD R145, R132, 0xc40, R75 ;  /* 0x00000c408491d824 */ /* 0x000fe200078e024b */
[----:B------:R-:W-:Y:S01]  /*6f60*/  MOV R198, RZ ;  /* 0x000000ff00c67202 */ /* 0x000fe20000000f00 */
[----:B------:R1:W-:Y:S02]  /*6f70*/  STS [R137+0x128], R144 ;  /* 0x0001289089007388 */ /* 0x0003e40000000800 */
[----:B---3--:R-:W-:-:S03]  /*6f80*/  @!P5 IMAD.WIDE.U32 R130, R145, 0x4, R130 ;  /* 0x000000049182d825 */ /* 0x008fc600078e0082 */
[----:B------:R3:W2:Y:S01]  /*6f90*/  @!P1 LDG.E.CONSTANT R198, desc[UR6][R128.64] ;  /* 0x0000000680c69981 */ /* 0x0006a2000c1e9900 */
[----:B-1----:R-:W-:Y:S01]  /*6fa0*/  MOV R144, RZ ;  /* 0x000000ff00907202 */ /* 0x002fe20000000f00 */
[----:B---3--:R-:W1:Y:S05]  /*6fb0*/  @!P0 LDC.64 R128, c[0x0][0x380] ;  /* 0x0000e000ff808b82 */ /* 0x008e6a0000000a00 */
[----:B------:R3:W2:Y:S01]  /*6fc0*/  @!P5 LDG.E.CONSTANT R144, desc[UR6][R130.64] ;  /* 0x000000068290d981 */ /* 0x0006a2000c1e9900 */
[----:B------:R-:W-:Y:S02]  /*6fd0*/  @!P3 IMAD R145, R132, 0xc40, R89 ;  /* 0x00000c408491b824 */ /* 0x000fe400078e0259 */
[----:B---3--:R-:W3:Y:S01]  /*6fe0*/  @!P6 LDC.64 R130, c[0x0][0x380] ;  /* 0x0000e000ff82eb82 */ /* 0x008ee20000000a00 */
[----:B------:R0:W-:Y:S02]  /*6ff0*/  STS [R137+0x12c], R146 ;  /* 0x00012c9289007388 */ /* 0x0001e40000000800 */
[----:B0-----:R-:W-:-:S04]  /*7000*/  @!P3 IMAD.WIDE.U32 R126, R145, 0x4, R126 ;  /* 0x00000004917eb825 */ /* 0x001fc800078e007e */
[----:B------:R-:W-:Y:S01]  /*7010*/  @!P0 IMAD R145, R132, 0xc40, R10 ;  /* 0x00000c4084918824 */ /* 0x000fe200078e020a */
[----:B------:R-:W-:-:S03]  /*7020*/  MOV R146, RZ ;  /* 0x000000ff00927202 */ /* 0x000fc60000000f00 */
[----:B-1----:R-:W-:-:S03]  /*7030*/  @!P0 IMAD.WIDE.U32 R128, R145, 0x4, R128 ;  /* 0x0000000491808825 */ /* 0x002fc600078e0080 */
[----:B------:R0:W2:Y:S01]  /*7040*/  @!P3 LDG.E.CONSTANT R146, desc[UR6][R126.64] ;  /* 0x000000067e92b981 */ /* 0x0000a2000c1e9900 */
[----:B------:R-:W-:Y:S01]  /*7050*/  @!P6 IMAD R145, R132, 0xc40, R123 ;  /* 0x00000c408491e824 */ /* 0x000fe200078e027b */
[----:B0-----:R-:W0:Y:S03]  /*7060*/  @!P4 LDC.64 R126, c[0x0][0x380] ;  /* 0x0000e000ff7ecb82 */ /* 0x001e260000000a00 */
[----:B---3--:R-:W-:Y:S01]  /*7070*/  @!P6 IMAD.WIDE.U32 R130, R145, 0x4, R130 ;  /* 0x000000049182e825 */ /* 0x008fe200078e0082 */
[----:B------:R1:W-:Y:S03]  /*7080*/  STS [R137+0x130], R148 ;  /* 0x0001309489007388 */ /* 0x0003e60000000800 */
[----:B------:R-:W-:Y:S01]  /*7090*/  @!P4 IMAD R145, R125, 0x620, R2 ;  /* 0x000006207d91c824 */ /* 0x000fe200078e0202 */
[----:B------:R3:W-:Y:S01]  /*70a0*/  STS [R137+0x124], R142 ;  /* 0x0001248e89007388 */ /* 0x0007e20000000800 */
[----:B------:R-:W-:Y:S01]  /*70b0*/  LOP3.LUT P1, RZ, R0, 0x20, RZ, 0xc0, !PT ;  /* 0x0000002000ff7812 */ /* 0x000fe2000782c0ff */
[----:B-1----:R-:W-:-:S02]  /*70c0*/  IMAD.MOV.U32 R148, RZ, RZ, RZ ;  /* 0x000000ffff947224 */ /* 0x002fc400078e00ff */
[----:B---3--:R-:W-:-:S04]  /*70d0*/  @!P4 IMAD R142, R118, 0x31, R145 ;  /* 0x00000031768ec824 */ /* 0x008fc800078e0291 */
[----:B------:R1:W3:Y:S02]  /*70e0*/  @!P0 LDG.E.CONSTANT R148, desc[UR6][R128.64] ;  /* 0x0000000680948981 */ /* 0x0002e4000c1e9900 */
[----:B-1----:R-:W-:-:S04]  /*70f0*/  @!P4 IMAD R129, R119, 0x7, R142 ;  /* 0x000000077781c824 */ /* 0x002fc800078e028e */
[----:B------:R-:W-:-:S04]  /*7100*/  @!P4 IMAD R129, R132, 0xc40, R129 ;  /* 0x00000c408481c824 */ /* 0x000fc800078e0281 */
[----:B0-----:R-:W-:Y:S02]  /*7110*/  @!P4 IMAD.WIDE.U32 R126, R129, 0x4, R126 ;  /* 0x00000004817ec825 */ /* 0x001fe400078e007e */
[----:B------:R-:W0:Y:S01]  /*7120*/  @!P1 LDC.64 R128, c[0x0][0x380] ;  /* 0x0000e000ff809b82 */ /* 0x000e220000000a00 */
[----:B------:R1:W-:Y:S01]  /*7130*/  STS [R137+0x134], R150 ;  /* 0x0001349689007388 */ /* 0x0003e20000000800 */
[C---:B------:R-:W-:Y:S02]  /*7140*/  LOP3.LUT P5, RZ, R0.reuse, 0x10, RZ, 0xc0, !PT ;  /* 0x0000001000ff7812 */ /* 0x040fe400078ac0ff */
[----:B-1----:R-:W-:Y:S02]  /*7150*/  MOV R150, RZ ;  /* 0x000000ff00967202 */ /* 0x002fe40000000f00 */
[----:B------:R-:W-:-:S04]  /*7160*/  LOP3.LUT P3, RZ, R0, 0x8, RZ, 0xc0, !PT ;  /* 0x0000000800ff7812 */ /* 0x000fc8000786c0ff */
[----:B------:R1:W3:Y:S02]  /*7170*/  @!P6 LDG.E.CONSTANT R150, desc[UR6][R130.64] ;  /* 0x000000068296e981 */ /* 0x0002e4000c1e9900 */
[----:B-1----:R-:W-:-:S04]  /*7180*/  @!P1 IMAD R131, R132, 0xc40, R24 ;  /* 0x00000c4084839824 */ /* 0x002fc800078e0218 */
[----:B0-----:R-:W-:Y:S02]  /*7190*/  @!P1 IMAD.WIDE.U32 R130, R131, 0x4, R128 ;  /* 0x0000000483829825 */ /* 0x001fe400078e0080 */
[----:B------:R-:W0:Y:S01]  /*71a0*/  @!P5 LDC.64 R128, c[0x0][0x380] ;  /* 0x0000e000ff80db82 */ /* 0x000e220000000a00 */
[----:B------:R1:W-:Y:S02]  /*71b0*/  STS [R137+0x138], R152 ;  /* 0x0001389889007388 */ /* 0x0003e40000000800 */
[----:B-1----:R-:W-:-:S06]  /*71c0*/  MOV R152, RZ ;  /* 0x000000ff00987202 */ /* 0x002fcc0000000f00 */
[----:B------:R1:W3:Y:S01]  /*71d0*/  @!P4 LDG.E.CONSTANT R152, desc[UR6][R126.64+0x2f0] ;  /* 0x0002f0067e98c981 */ /* 0x0002e2000c1e9900 */
[----:B------:R-:W-:Y:S01]  /*71e0*/  @!P5 IMAD R145, R132, 0xc40, R38 ;  /* 0x00000c408491d824 */ /* 0x000fe200078e0226 */
[----:B-1----:R-:W1:Y:S02]  /*71f0*/  @!P3 LDC.64 R126, c[0x0][0x380] ;  /* 0x0000e000ff7ebb82 */ /* 0x002e640000000a00 */
[----:B------:R4:W-:Y:S01]  /*7200*/  STS [R137+0x140], R156 ;  /* 0x0001409c89007388 */ /* 0x0009e20000000800 */
[----:B------:R-:W-:Y:S01]  /*7210*/  LOP3.LUT P0, RZ, R0, 0x4, RZ, 0xc0, !PT ;  /* 0x0000000400ff7812 */ /* 0x000fe2000780c0ff */
[----:B0-----:R-:W-:Y:S01]  /*7220*/  @!P5 IMAD.WIDE.U32 R128, R145, 0x4, R128 ;  /* 0x000000049180d825 */ /* 0x001fe200078e0080 */
[----:B----4-:R-:W-:-:S06]  /*7230*/  MOV R156, RZ ;  /* 0x000000ff009c7202 */ /* 0x010fcc0000000f00 */
[----:B------:R-:W4:Y:S01]  /*7240*/  @!P5 LDG.E.CONSTANT R156, desc[UR6][R128.64] ;  /* 0x00000006809cd981 */ /* 0x000f22000c1e9900 */
[----:B------:R-:W-:Y:S01]  /*7250*/  ISETP.NE.AND P5, PT, R143, RZ, PT ;  /* 0x000000ff8f00720c */ /* 0x000fe20003fa5270 */
[----:B------:R-:W-:-:S04]  /*7260*/  @!P3 IMAD R143, R132, 0xc40, R52 ;  /* 0x00000c40848fb824 */ /* 0x000fc800078e0234 */
[----:B-1----:R-:W-:Y:S02]  /*7270*/  @!P3 IMAD.WIDE.U32 R142, R143, 0x4, R126 ;  /* 0x000000048f8eb825 */ /* 0x002fe400078e007e */
[----:B------:R-:W0:Y:S01]  /*7280*/  @!P0 LDC.64 R126, c[0x0][0x380] ;  /* 0x0000e000ff7e8b82 */ /* 0x000e220000000a00 */
[----:B------:R1:W-:Y:S02]  /*7290*/  STS [R137+0x13c], R154 ;  /* 0x00013c9a89007388 */ /* 0x0003e40000000800 */
[----:B-1----:R-:W-:Y:S02]  /*72a0*/  MOV R154, RZ ;  /* 0x000000ff009a7202 */ /* 0x002fe40000000f00 */
[----:B------:R1:W-:Y:S04]  /*72b0*/  STS [R137+0x148], R162 ;  /* 0x000148a289007388 */ /* 0x0003e80000000800 */
[----:B------:R5:W4:Y:S01]  /*72c0*/  @!P1 LDG.E.CONSTANT R154, desc[UR6][R130.64] ;  /* 0x00000006829a9981 */ /* 0x000b22000c1e9900 */
[----:B------:R-:W-:-:S02]  /*72d0*/  LOP3.LUT P6, RZ, R0, 0x2, RZ, 0xc0, !PT ;  /* 0x0000000200ff7812 */ /* 0x000fc400078cc0ff */
[----:B-1----:R-:W-:Y:S01]  /*72e0*/  MOV R162, RZ ;  /* 0x000000ff00a27202 */ /* 0x002fe20000000f00 */
[----:B-----5:R-:W-:-:S04]  /*72f0*/  @!P0 IMAD R131, R132, 0xc40, R66 ;  /* 0x00000c4084838824 */ /* 0x020fc800078e0242 */
[----:B0-----:R-:W-:-:S06]  /*7300*/  @!P0 IMAD.WIDE.U32 R126, R131, 0x4, R126 ;  /* 0x00000004837e8825 */ /* 0x001fcc00078e007e */
[----:B------:R-:W0:Y:S01]  /*7310*/  @!P6 LDC.64 R128, c[0x0][0x380] ;  /* 0x0000e000ff80eb82 */ /* 0x000e220000000a00 */
[----:B------:R1:W5:Y:S01]  /*7320*/  @!P0 LDG.E.CONSTANT R162, desc[UR6][R126.64] ;  /* 0x000000067ea28981 */ /* 0x000362000c1e9900 */
[----:B------:R-:W-:-:S03]  /*7330*/  ISETP.NE.AND P0, PT, R141, RZ, PT ;  /* 0x000000ff8d00720c */ /* 0x000fc60003f05270 */
[----:B------:R1:W-:Y:S10]  /*7340*/  STS [R137+0x144], R158 ;  /* 0x0001449e89007388 */ /* 0x0003f40000000800 */
[----:B-1----:R-:W1:Y:S01]  /*7350*/  @!P0 LDC.64 R126, c[0x0][0x380] ;  /* 0x0000e000ff7e8b82 */ /* 0x002e620000000a00 */
[----:B------:R-:W-:-:S06]  /*7360*/  IMAD.MOV.U32 R158, RZ, RZ, RZ ;  /* 0x000000ffff9e7224 */ /* 0x000fcc00078e00ff */
[----:B------:R0:W5:Y:S01]  /*7370*/  @!P3 LDG.E.CONSTANT R158, desc[UR6][R142.64] ;  /* 0x000000068e9eb981 */ /* 0x000162000c1e9900 */
[----:B------:R-:W-:Y:S01]  /*7380*/  ISETP.NE.AND P3, PT, R147, RZ, PT ;  /* 0x000000ff9300720c */ /* 0x000fe20003f65270 */
[C---:B------:R-:W-:Y:S02]  /*7390*/  @!P6 IMAD R131, R132.reuse, 0xc40, R80 ;  /* 0x00000c408483e824 */ /* 0x040fe400078e0250 */
[----:B------:R-:W-:Y:S02]  /*73a0*/  @!P0 IMAD R141, R132, 0xc40, R15 ;  /* 0x00000c40848d8824 */ /* 0x000fe400078e020f */
[----:B0-----:R-:W-:Y:S01]  /*73b0*/  @!P6 IMAD.WIDE.U32 R128, R131, 0x4, R128 ;  /* 0x000000048380e825 */ /* 0x001fe200078e0080 */
[----:B------:R1:W-:Y:S01]  /*73c0*/  STS [R137+0x150], R140 ;  /* 0x0001508c89007388 */ /* 0x0003e20000000800 */
[----:B------:R-:W-:-:S06]  /*73d0*/  MOV R142, RZ ;  /* 0x000000ff008e7202 */ /* 0x000fcc0000000f00 */
[----:B------:R0:W5:Y:S01]  /*73e0*/  @!P6 LDG.E.CONSTANT R142, desc[UR6][R128.64] ;  /* 0x00000006808ee981 */ /* 0x000162000c1e9900 */
[----:B-1----:R-:W-:Y:S02]  /*73f0*/  @!P0 IMAD.WIDE.U32 R140, R141, 0x4, R126 ;  /* 0x000000048d8c8825 */ /* 0x002fe400078e007e */
[----:B------:R-:W1:Y:S01]  /*7400*/  @!P3 LDC.64 R126, c[0x0][0x380] ;  /* 0x0000e000ff7ebb82 */ /* 0x000e620000000a00 */
[----:B------:R-:W-:Y:S01]  /*7410*/  ISETP.NE.AND P6, PT, R139, RZ, PT ;  /* 0x000000ff8b00720c */ /* 0x000fe20003fc5270 */
[----:B0-----:R-:W-:-:S12]  /*7420*/  @!P3 IMAD R129, R132, 0xc40, R104 ;  /* 0x00000c408481b824 */ /* 0x001fd800078e0268 */
[----:B------:R-:W0:Y:S01]  /*7430*/  @!P6 LDC.64 R130, c[0x0][0x380] ;  /* 0x0000e000ff82eb82 */ /* 0x000e220000000a00 */
[----:B-1----:R-:W-:-:S07]  /*7440*/  @!P3 IMAD.WIDE.U32 R128, R129, 0x4, R126 ;  /* 0x000000048180b825 */ /* 0x002fce00078e007e */
[----:B------:R-:W1:Y:S01]  /*7450*/  @!P5 LDC.64 R126, c[0x0][0x380] ;  /* 0x0000e000ff7edb82 */ /* 0x000e620000000a00 */
[----:B------:R-:W-:Y:S01]  /*7460*/  @!P6 IMAD R139, R132, 0xc40, R94 ;  /* 0x00000c40848be824 */ /* 0x000fe200078e025e */
[----:B------:R-:W-:Y:S01]  /*7470*/  ISETP.NE.AND P1, PT, R151, RZ, PT ;  /* 0x000000ff9700720c */ /* 0x000fe20003f25270 */
[----:B------:R2:W-:Y:S02]  /*7480*/  STS [R137+0x14c], R166 ;  /* 0x00014ca689007388 */ /* 0x0005e40000000800 */
[----:B0-----:R-:W-:Y:S01]  /*7490*/  @!P6 IMAD.WIDE.U32 R130, R139, 0x4, R130 ;  /* 0x000000048b82e825 */ /* 0x001fe200078e0082 */
[----:B--2---:R-:W-:-:S06]  /*74a0*/  MOV R166, RZ ;  /* 0x000000ff00a67202 */ /* 0x004fcc0000000f00 */
[----:B------:R0:W2:Y:S02]  /*74b0*/  @!P6 LDG.E.CONSTANT R166, desc[UR6][R130.64] ;  /* 0x0000000682a6e981 */ /* 0x0000a4000c1e9900 */
[----:B0-----:R-:W-:-:S04]  /*74c0*/  @!P5 IMAD R131, R132, 0xc40, R109 ;  /* 0x00000c408483d824 */ /* 0x001fc800078e026d */
[----:B-1----:R-:W-:Y:S02]  /*74d0*/  @!P5 IMAD.WIDE.U32 R130, R131, 0x4, R126 ;  /* 0x000000048382d825 */ /* 0x002fe400078e007e */
[----:B------:R-:W0:Y:S02]  /*74e0*/  @!P1 LDC.64 R126, c[0x0][0x380] ;  /* 0x0000e000ff7e9b82 */ /* 0x000e240000000a00 */
[----:B------:R-:W-:Y:S01]  /*74f0*/  @!P1 IMAD R139, R132, 0xc40, R29 ;  /* 0x00000c40848b9824 */ /* 0x000fe200078e021d */
[----:B------:R0:W-:Y:S04]  /*7500*/  STS [R137+0x158], R138 ;  /* 0x0001588a89007388 */ /* 0x0001e80000000800 */
[----:B------:R1:W-:Y:S04]  /*7510*/  STS [R137+0x154], R172 ;  /* 0x000154ac89007388 */ /* 0x0003e80000000800 */
[----:B------:R3:W-:Y:S01]  /*7520*/  STS [R137+0xd8], R200 ;  /* 0x0000d8c889007388 */ /* 0x0007e20000000800 */
[----:B0-----:R-:W-:-:S02]  /*7530*/  @!P1 IMAD.WIDE.U32 R138, R139, 0x4, R126 ;  /* 0x000000048b8a9825 */ /* 0x001fc400078e007e */
[----:B------:R-:W0:Y:S01]  /*7540*/  @!P2 LDC.64 R126, c[0x0][0x380] ;  /* 0x0000e000ff7eab82 */ /* 0x000e220000000a00 */
[----:B-1----:R-:W-:Y:S01]  /*7550*/  MOV R172, RZ ;  /* 0x000000ff00ac7202 */ /* 0x002fe20000000f00 */
[----:B---3--:R-:W-:-:S05]  /*7560*/  IMAD.MOV.U32 R200, RZ, RZ, RZ ;  /* 0x000000ffffc87224 */ /* 0x008fca00078e00ff */
[----:B------:R1:W3:Y:S04]  /*7570*/  @!P0 LDG.E.CONSTANT R172, desc[UR6][R140.64] ;  /* 0x000000068cac8981 */ /* 0x0002e8000c1e9900 */
[----:B------:R1:W3:Y:S02]  /*7580*/  @!P3 LDG.E.CONSTANT R200, desc[UR6][R128.64] ;  /* 0x0000000680c8b981 */ /* 0x0002e4000c1e9900 */
[----:B-1----:R-:W-:Y:S01]  /*7590*/  MOV R140, RZ ;  /* 0x000000ff008c7202 */ /* 0x002fe20000000f00 */
[----:B------:R-:W-:Y:S01]  /*75a0*/  @!P2 IMAD R129, R132, 0xc40, R43 ;  /* 0x00000c408481a824 */ /* 0x000fe200078e022b */
[----:B------:R-:W-:-:S04]  /*75b0*/  MOV R128, RZ ;  /* 0x000000ff00807202 */ /* 0x000fc80000000f00 */
[----:B------:R1:W3:Y:S01]  /*75c0*/  @!P5 LDG.E.CONSTANT R140, desc[UR6][R130.64] ;  /* 0x00000006828cd981 */ /* 0x0002e2000c1e9900 */
[----:B0-----:R-:W-:-:S03]  /*75d0*/  @!P2 IMAD.WIDE.U32 R126, R129, 0x4, R126 ;  /* 0x00000004817ea825 */ /* 0x001fc600078e007e */
[----:B------:R-:W3:Y:S01]  /*75e0*/  @!P1 LDG.E.CONSTANT R128, desc[UR6][R138.64] ;  /* 0x000000068a809981 */ /* 0x000ee2000c1e9900 */
[----:B-1----:R-:W-:-:S06]  /*75f0*/  MOV R130, RZ ;  /* 0x000000ff00827202 */ /* 0x002fcc0000000f00 */
[----:B------:R-:W3:Y:S04]  /*7600*/  @!P2 LDG.E.CONSTANT R130, desc[UR6][R126.64] ;  /* 0x000000067e82a981 */ /* 0x000ee8000c1e9900 */
[----:B------:R0:W-:Y:S04]  /*7610*/  STS [R137+0x15c], R178 ;  /* 0x00015cb289007388 */ /* 0x0001e80000000800 */
        /* <DEDUP_REMOVED lines=21> */
[----:B----4-:R0:W-:Y:S01]  /*7770*/  STS [R137+0x1b8], R156 ;  /* 0x0001b89c89007388 */ /* 0x0101e20000000800 */
[----:B------:R-:W-:Y:S01]  /*7780*/  LOP3.LUT P6, RZ, R0, 0x20000000, RZ, 0xc0, !PT ;  /* 0x2000000000ff7812 */ /* 0x000fe200078cc0ff */
[----:B------:R-:W-:Y:S02]  /*7790*/  BSSY.RECONVERGENT B0, `(.L_x_25) ;  /* 0x0000016000007945 */ /* 0x000fe40003800200 */
[----:B------:R0:W-:Y:S04]  /*77a0*/  STS [R137+0x1b4], R154 ;  /* 0x0001b49a89007388 */ /* 0x0001e80000000800 */
[----:B-----5:R0:W-:Y:S04]  /*77b0*/  STS [R137+0x1c0], R162 ;  /* 0x0001c0a289007388 */ /* 0x0201e80000000800 */
[----:B------:R0:W-:Y:S04]  /*77c0*/  STS [R137+0x1bc], R158 ;  /* 0x0001bc9e89007388 */ /* 0x0001e80000000800 */
[----:B------:R0:W-:Y:S04]  /*77d0*/  STS [R137+0x1c4], R142 ;  /* 0x0001c48e89007388 */ /* 0x0001e80000000800 */
[----:B--2---:R0:W-:Y:S04]  /*77e0*/  STS [R137+0x1c8], R166 ;  /* 0x0001c8a689007388 */ /* 0x0041e80000000800 */
[----:B---3--:R0:W-:Y:S04]  /*77f0*/  STS [R137+0x1cc], R172 ;  /* 0x0001ccac89007388 */ /* 0x0081e80000000800 */
[----:B------:R0:W-:Y:S04]  /*7800*/  STS [R137+0x1d0], R200 ;  /* 0x0001d0c889007388 */ /* 0x0001e80000000800 */
[----:B------:R0:W-:Y:S04]  /*7810*/  STS [R137+0x1d4], R140 ;  /* 0x0001d48c89007388 */ /* 0x0001e80000000800 */
[----:B------:R0:W-:Y:S04]  /*7820*/  STS [R137+0x1d8], R128 ;  /* 0x0001d88089007388 */ /* 0x0001e80000000800 */
[----:B------:R0:W-:Y:S01]  /*7830*/  STS [R137+0x1dc], R130 ;  /* 0x0001dc8289007388 */ /* 0x0001e20000000800 */
[----:B------:R-:W-:Y:S05]  /*7840*/  @P6 BRA `(.L_x_26) ;  /* 0x0000000000286947 */ /* 0x000fea0003800000 */
[----:B------:R-:W-:Y:S01]  /*7850*/  LOP3.LUT P6, RZ, R0, 0x200, RZ, 0xc0, !PT ;  /* 0x0000020000ff7812 */ /* 0x000fe200078cc0ff */
[----:B------:R-:W-:Y:S01]  /*7860*/  BSSY.RECONVERGENT B1, `(.L_x_27) ;  /* 0x0000007000017945 */ /* 0x000fe20003800200 */
[----:B------:R-:W-:-:S11]  /*7870*/  HFMA2 R126, -RZ, RZ, 0, 0 ;  /* 0x00000000ff7e7431 */ /* 0x000fd600000001ff */
[----:B------:R-:W-:Y:S05]  /*7880*/  @P6 BRA `(.L_x_28) ;  /* 0x0000000000106947 */ /* 0x000fea0003800000 */
[----:B------:R-:W1:Y:S01]  /*7890*/  LDC.64 R126, c[0x0][0x380] ;  /* 0x0000e000ff7e7b82 */ /* 0x000e620000000a00 */
[----:B------:R-:W-:-:S04]  /*78a0*/  IMAD R129, R132, 0xc40, R57 ;  /* 0x00000c4084817824 */ /* 0x000fc800078e0239 */
[----:B-1----:R-:W-:-:S06]  /*78b0*/  IMAD.WIDE.U32 R126, R129, 0x4, R126 ;  /* 0x00000004817e7825 */ /* 0x002fcc00078e007e */
[----:B------:R1:W5:Y:S02]  /*78c0*/  LDG.E.CONSTANT R126, desc[UR6][R126.64] ;  /* 0x000000067e7e7981 */ /* 0x000364000c1e9900 */
.L_x_28:
[----:B------:R-:W-:Y:S05]  /*78d0*/  BSYNC.RECONVERGENT B1 ;  /* 0x0000000000017941 */ /* 0x000fea0003800200 */
.L_x_27:
[----:B-----5:R2:W-:Y:S02]  /*78e0*/  STS [R137+0x1e0], R126 ;  /* 0x0001e07e89007388 */ /* 0x0205e40000000800 */
.L_x_26:
[----:B------:R-:W-:Y:S05]  /*78f0*/  BSYNC.RECONVERGENT B0 ;  /* 0x0000000000007941 */ /* 0x000fea0003800200 */
.L_x_25:
[----:B------:R-:W-:Y:S01]  /*7900*/  LOP3.LUT P6, RZ, R0, 0x10000000, RZ, 0xc0, !PT ;  /* 0x1000000000ff7812 */ /* 0x000fe200078cc0ff */
[----:B------:R-:W-:-:S12]  /*7910*/  BSSY.RECONVERGENT B0, `(.L_x_29) ;  /* 0x000000c000007945 */ /* 0x000fd80003800200 */
[----:B------:R-:W-:Y:S05]  /*7920*/  @P6 BRA `(.L_x_30) ;  /* 0x0000000000286947 */ /* 0x000fea0003800000 */
[----:B------:R-:W-:Y:S01]  /*7930*/  LOP3.LUT P6, RZ, R0, 0x100, RZ, 0xc0, !PT ;  /* 0x0000010000ff7812 */ /* 0x000fe200078cc0ff */
[----:B------:R-:W-:Y:S01]  /*7940*/  BSSY.RECONVERGENT B1, `(.L_x_31) ;  /* 0x0000007000017945 */ /* 0x000fe20003800200 */
[----:B--2---:R-:W-:-:S11]  /*7950*/  IMAD.MOV.U32 R126, RZ, RZ, RZ ;  /* 0x000000ffff7e7224 */ /* 0x004fd600078e00ff */
[----:B------:R-:W-:Y:S05]  /*7960*/  @P6 BRA `(.L_x_32) ;  /* 0x0000000000106947 */ /* 0x000fea0003800000 */
[----:B-1----:R-:W1:Y:S01]  /*7970*/  LDC.64 R126, c[0x0][0x380] ;  /* 0x0000e000ff7e7b82 */ /* 0x002e620000000a00 */
[----:B------:R-:W-:-:S04]  /*7980*/  IMAD R129, R132, 0xc40, R71 ;  /* 0x00000c4084817824 */ /* 0x000fc800078e0247 */
[----:B-1----:R-:W-:-:S06]  /*7990*/  IMAD.WIDE.U32 R126, R129, 0x4, R126 ;  /* 0x00000004817e7825 */ /* 0x002fcc00078e007e */
[----:B------:R2:W5:Y:S02]  /*79a0*/  LDG.E.CONSTANT R126, desc[UR6][R126.64] ;  /* 0x000000067e7e7981 */ /* 0x000564000c1e9900 */
.L_x_32:
[----:B------:R-:W-:Y:S05]  /*79b0*/  BSYNC.RECONVERGENT B1 ;  /* 0x0000000000017941 */ /* 0x000fea0003800200 */
.L_x_31:
[----:B-----5:R3:W-:Y:S02]  /*79c0*/  STS [R137+0x1e4], R126 ;  /* 0x0001e47e89007388 */ /* 0x0207e40000000800 */
.L_x_30:
[----:B------:R-:W-:Y:S05]  /*79d0*/  BSYNC.RECONVERGENT B0 ;  /* 0x0000000000007941 */ /* 0x000fea0003800200 */
.L_x_29:
[----:B------:R-:W-:Y:S01]  /*79e0*/  LOP3.LUT P6, RZ, R0, 0x8000000, RZ, 0xc0, !PT ;  /* 0x0800000000ff7812 */ /* 0x000fe200078cc0ff */
[----:B------:R-:W-:-:S12]  /*79f0*/  BSSY.RECONVERGENT B0, `(.L_x_33) ;  /* 0x000000c000007945 */ /* 0x000fd80003800200 */
[----:B------:R-:W-:Y:S05]  /*7a00*/  @P6 BRA `(.L_x_34) ;  /* 0x0000000000286947 */ /* 0x000fea0003800000 */
[----:B------:R-:W-:Y:S01]  /*7a10*/  LOP3.LUT P6, RZ, R0, 0x80, RZ, 0xc0, !PT ;  /* 0x0000008000ff7812 */ /* 0x000fe200078cc0ff */
[----:B------:R-:W-:Y:S01]  /*7a20*/  BSSY.RECONVERGENT B1, `(.L_x_35) ;  /* 0x0000007000017945 */ /* 0x000fe20003800200 */
[----:B--23--:R-:W-:-:S11]  /*7a30*/  MOV R126, RZ ;  /* 0x000000ff007e7202 */ /* 0x00cfd60000000f00 */
[----:B------:R-:W-:Y:S05]  /*7a40*/  @P6 BRA `(.L_x_36) ;  /* 0x0000000000106947 */ /* 0x000fea0003800000 */
[----:B-1----:R-:W1:Y:S01]  /*7a50*/  LDC.64 R126, c[0x0][0x380] ;  /* 0x0000e000ff7e7b82 */ /* 0x002e620000000a00 */
[----:B------:R-:W-:-:S04]  /*7a60*/  IMAD R129, R132, 0xc40, R85 ;  /* 0x00000c4084817824 */ /* 0x000fc800078e0255 */
[----:B-1----:R-:W-:-:S06]  /*7a70*/  IMAD.WIDE.U32 R126, R129, 0x4, R126 ;  /* 0x00000004817e7825 */ /* 0x002fcc00078e007e */
[----:B------:R2:W5:Y:S02]  /*7a80*/  LDG.E.CONSTANT R126, desc[UR6][R126.64] ;  /* 0x000000067e7e7981 */ /* 0x000564000c1e9900 */
.L_x_36:
[----:B------:R-:W-:Y:S05]  /*7a90*/  BSYNC.RECONVERGENT B1 ;  /* 0x0000000000017941 */ /* 0x000fea0003800200 */
.L_x_35:
[----:B-----5:R4:W-:Y:S02]  /*7aa0*/  STS [R137+0x1e8], R126 ;  /* 0x0001e87e89007388 */ /* 0x0209e40000000800 */
.L_x_34:
[----:B------:R-:W-:Y:S05]  /*7ab0*/  BSYNC.RECONVERGENT B0 ;  /* 0x0000000000007941 */ /* 0x000fea0003800200 */
.L_x_33:
[----:B------:R-:W-:Y:S01]  /*7ac0*/  LOP3.LUT P6, RZ, R0, 0x4000000, RZ, 0xc0, !PT ;  /* 0x0400000000ff7812 */ /* 0x000fe200078cc0ff */
[----:B------:R-:W-:-:S12]  /*7ad0*/  BSSY.RECONVERGENT B0, `(.L_x_37) ;  /* 0x000000c000007945 */ /* 0x000fd80003800200 */
[----:B------:R-:W-:Y:S05]  /*7ae0*/  @P6 BRA `(.L_x_38) ;  /* 0x0000000000286947 */ /* 0x000fea0003800000 */
[----:B------:R-:W-:Y:S01]  /*7af0*/  LOP3.LUT P6, RZ, R0, 0x40, RZ, 0xc0, !PT ;  /* 0x0000004000ff7812 */ /* 0x000fe200078cc0ff */
[----:B------:R-:W-:Y:S01]  /*7b00*/  BSSY.RECONVERGENT B1, `(.L_x_39) ;  /* 0x0000007000017945 */ /* 0x000fe20003800200 */
[----:B--234-:R-:W-:-:S11]  /*7b10*/  HFMA2 R126, -RZ, RZ, 0, 0 ;  /* 0x00000000ff7e7431 */ /* 0x01cfd600000001ff */
[----:B------:R-:W-:Y:S05]  /*7b20*/  @P6 BRA `(.L_x_40) ;  /* 0x0000000000106947 */ /* 0x000fea0003800000 */
[----:B-1----:R-:W1:Y:S01]  /*7b30*/  LDC.64 R126, c[0x0][0x380] ;  /* 0x0000e000ff7e7b82 */ /* 0x002e620000000a00 */
[----:B------:R-:W-:-:S04]  /*7b40*/  IMAD R129, R132, 0xc40, R99 ;  /* 0x00000c4084817824 */ /* 0x000fc800078e0263 */
[----:B-1----:R-:W-:-:S06]  /*7b50*/  IMAD.WIDE.U32 R126, R129, 0x4, R126 ;  /* 0x00000004817e7825 */ /* 0x002fcc00078e007e */
[----:B------:R2:W5:Y:S02]  /*7b60*/  LDG.E.CONSTANT R126, desc[UR6][R126.64] ;  /* 0x000000067e7e7981 */ /* 0x000564000c1e9900 */
.L_x_40:
[----:B------:R-:W-:Y:S05]  /*7b70*/  BSYNC.RECONVERGENT B1 ;  /* 0x0000000000017941 */ /* 0x000fea0003800200 */
.L_x_39:
[----:B-----5:R3:W-:Y:S02]  /*7b80*/  STS [R137+0x1ec], R126 ;  /* 0x0001ec7e89007388 */ /* 0x0207e40000000800 */
.L_x_38:
[----:B------:R-:W-:Y:S05]  /*7b90*/  BSYNC.RECONVERGENT B0 ;  /* 0x0000000000007941 */ /* 0x000fea0003800200 */
.L_x_37:
[----:B0-----:R-:W0:Y:S01]  /*7ba0*/  S2R R128, SR_CTAID.Z ;  /* 0x0000000000807919 */ /* 0x001e220000002700 */
[----:B-1234-:R-:W1:Y:S01]  /*7bb0*/  LDC.64 R126, c[0x0][0x388] ;  /* 0x0000e200ff7e7b82 */ /* 0x01ee620000000a00 */
[----:B------:R-:W-:Y:S01]  /*7bc0*/  IMAD R130, R134, 0x53, RZ ;  /* 0x0000005386827824 */ /* 0x000fe200078e02ff */
[----:B------:R-:W-:Y:S02]  /*7bd0*/  LOP3.LUT P6, RZ, R0, 0x200000, RZ, 0xc0, !PT ;  /* 0x0020000000ff7812 */ /* 0x000fe400078cc0ff */
[----:B------:R-:W-:Y:S02]  /*7be0*/  P2R R138, PR, RZ, 0x4 ;  /* 0x00000004ff8a7803 */ /* 0x000fe40000000000 */
[----:B------:R-:W-:Y:S02]  /*7bf0*/  P2R R140, PR, RZ, 0x2 ;  /* 0x00000002ff8c7803 */ /* 0x000fe40000000000 */
[----:B------:R-:W-:Y:S02]  /*7c00*/  P2R R142, PR, RZ, 0x1 ;  /* 0x00000001ff8e7803 */ /* 0x000fe40000000000 */
[----:B0-----:R-:W-:-:S05]  /*7c10*/  LEA R129, R128, R125, 0x1 ;  /* 0x0000007d80817211 */ /* 0x001fca00078e08ff */
[----:B------:R-:W-:-:S04]  /*7c20*/  IMAD R129, R129, 0x900, R130 ;  /* 0x0000090081817824 */ /* 0x000fc800078e0282 */
[----:B------:R-:W-:-:S04]  /*7c30*/  IMAD R129, R132, 0x240, R129 ;  /* 0x0000024084817824 */ /* 0x000fc800078e0281 */
[----:B-1----:R-:W-:-:S05]  /*7c40*/  IMAD.WIDE.U32 R126, R129, 0x4, R126 ;  /* 0x00000004817e7825 */ /* 0x002fca00078e007e */
[----:B------:R-:W2:Y:S04]  /*7c50*/  @!P6 LDG.E.CONSTANT R183, desc[UR6][R126.64+0x148] ;  /* 0x000148067eb7e981 */ /* 0x000ea8000c1e9900 */
[----:B------:R-:W3:Y:S04]  /*7c60*/  LDG.E.CONSTANT R129, desc[UR6][R126.64] ;  /* 0x000000067e817981 */ /* 0x000ee8000c1e9900 */
[----:B------:R-:W4:Y:S04]  /*7c70*/  LDG.E.CONSTANT R131, desc[UR6][R126.64+0x4] ;  /* 0x000004067e837981 */ /* 0x000f28000c1e9900 */
[----:B------:R-:W5:Y:S04]  /*7c80*/  LDG.E.CONSTANT R137, desc[UR6][R126.64+0x8] ;  /* 0x000008067e897981 */ /* 0x000f68000c1e9900 */
        /* <DEDUP_REMOVED lines=21> */
[----:B------:R-:W5:Y:S01]  /*7de0*/  LDG.E.CONSTANT R181, desc[UR6][R126.64+0x60] ;  /* 0x000060067eb57981 */ /* 0x000f62000c1e9900 */
[----:B------:R-:W-:-:S02]  /*7df0*/  IADD3 R136, PT, PT, R136, 0x1b00, RZ ;  /* 0x00001b0088887810 */ /* 0x000fc40007ffe0ff */
[C---:B------:R-:W-:Y:S01]  /*7e00*/  LOP3.LUT P2, RZ, R0.reuse, 0x2000000, RZ, 0xc0, !PT ;  /* 0x0200000000ff7812 */ /* 0x040fe2000784c0ff */
[----:B------:R-:W5:Y:S01]  /*7e10*/  LDG.E.CONSTANT R185, desc[UR6][R126.64+0xd0] ;  /* 0x0000d0067eb97981 */ /* 0x000f62000c1e9900 */
[----:B------:R-:W-:Y:S01]  /*7e20*/  LEA R136, R133, R136, 0x18 ;  /* 0x0000008885887211 */ /* 0x000fe200078ec0ff */
[----:B------:R-:W-:Y:S01]  /*7e30*/  IMAD R133, R125, 0x240, R130 ;  /* 0x000002407d857824 */ /* 0x000fe200078e0282 */
[C---:B------:R-:W-:Y:S02]  /*7e40*/  LOP3.LUT P1, RZ, R0.reuse, 0x1000000, RZ, 0xc0, !PT ;  /* 0x0100000000ff7812 */ /* 0x040fe4000782c0ff */
[C---:B------:R-:W-:Y:S01]  /*7e50*/  LOP3.LUT P0, RZ, R0.reuse, 0x800000, RZ, 0xc0, !PT ;  /* 0x0080000000ff7812 */ /* 0x040fe2000780c0ff */
[----:B------:R-:W-:Y:S02]  /*7e60*/  IMAD R130, R133, 0x4, R136 ;  /* 0x0000000485827824 */ /* 0x000fe400078e0288 */
[----:B------:R-:W5:Y:S04]  /*7e70*/  LDG.E.CONSTANT R133, desc[UR6][R126.64+0x6c] ;  /* 0x00006c067e857981 */ /* 0x000f68000c1e9900 */
[----:B--2---:R-:W-:Y:S01]  /*7e80*/  @!P6 STS [R130+0x148], R183 ;  /* 0x000148b78200e388 */ /* 0x004fe20000000800 */
[----:B------:R-:W-:-:S03]  /*7e90*/  LOP3.LUT P6, RZ, R0, 0x400000, RZ, 0xc0, !PT ;  /* 0x0040000000ff7812 */ /* 0x000fc600078cc0ff */
[----:B---3--:R0:W-:Y:S04]  /*7ea0*/  STS [R130], R129 ;  /* 0x0000008182007388 */ /* 0x0081e80000000800 */
[----:B----4-:R1:W-:Y:S04]  /*7eb0*/  STS [R130+0x4], R131 ;  /* 0x0000048382007388 */ /* 0x0103e80000000800 */
[----:B-----5:R2:W-:Y:S04]  /*7ec0*/  STS [R130+0x8], R137 ;  /* 0x0000088982007388 */ /* 0x0205e80000000800 */
        /* <DEDUP_REMOVED lines=22> */
[----:B0-----:R-:W5:Y:S04]  /*8030*/  LDG.E.CONSTANT R129, desc[UR6][R126.64+0x64] ;  /* 0x000064067e817981 */ /* 0x001f68000c1e9900 */
[----:B-1----:R-:W5:Y:S04]  /*8040*/  LDG.E.CONSTANT R131, desc[UR6][R126.64+0x68] ;  /* 0x000068067e837981 */ /* 0x002f68000c1e9900 */
[----:B--2---:R-:W2:Y:S04]  /*8050*/  LDG.E.CONSTANT R137, desc[UR6][R126.64+0x70] ;  /* 0x000070067e897981 */ /* 0x004ea8000c1e9900 */
[----:B---3--:R-:W3:Y:S04]  /*8060*/  LDG.E.CONSTANT R139, desc[UR6][R126.64+0x74] ;  /* 0x000074067e8b7981 */ /* 0x008ee8000c1e9900 */
[----:B----4-:R-:W4:Y:S04]  /*8070*/  LDG.E.CONSTANT R141, desc[UR6][R126.64+0x78] ;  /* 0x000078067e8d7981 */ /* 0x010f28000c1e9900 */
[----:B-----5:R-:W5:Y:S04]  /*8080*/  LDG.E.CONSTANT R143, desc[UR6][R126.64+0x7c] ;  /* 0x00007c067e8f7981 */ /* 0x020f68000c1e9900 */
        /* <DEDUP_REMOVED lines=20> */
[----:B------:R0:W-:Y:S04]  /*81d0*/  STS [R130+0x6c], R133 ;  /* 0x00006c8582007388 */ /* 0x0001e80000000800 */
[----:B------:R1:W-:Y:S04]  /*81e0*/  STS [R130+0xd0], R185 ;  /* 0x0000d0b982007388 */ /* 0x0003e80000000800 */
[----:B------:R-:W5:Y:S04]  /*81f0*/  @!P6 LDG.E.CONSTANT R187, desc[UR6][R126.64+0x144] ;  /* 0x000144067ebbe981 */ /* 0x000f68000c1e9900 */
[----:B0-----:R-:W5:Y:S04]  /*8200*/  LDG.E.CONSTANT R133, desc[UR6][R126.64+0xdc] ;  /* 0x0000dc067e857981 */ /* 0x001f68000c1e9900 */
[----:B-1----:R-:W5:Y:S04]  /*8210*/  @!P0 LDG.E.CONSTANT R185, desc[UR6][R126.64+0x140] ;  /* 0x000140067eb98981 */ /* 0x002f68000c1e9900 */
[----:B------:R0:W-:Y:S04]  /*8220*/  STS [R130+0x64], R129 ;  /* 0x0000648182007388 */ /* 0x0001e80000000800 */
[----:B------:R1:W-:Y:S04]  /*8230*/  STS [R130+0x68], R131 ;  /* 0x0000688382007388 */ /* 0x0003e80000000800 */
[----:B--2---:R2:W-:Y:S04]  /*8240*/  STS [R130+0x70], R137 ;  /* 0x0000708982007388 */ /* 0x0045e80000000800 */
[----:B---3--:R3:W-:Y:S04]  /*8250*/  STS [R130+0x74], R139 ;  /* 0x0000748b82007388 */ /* 0x0087e80000000800 */
        /* <DEDUP_REMOVED lines=46> */
[----:B------:R-:W5:Y:S04]  /*8540*/  @!P2 LDG.E.CONSTANT R181, desc[UR6][R126.64+0x138] ;  /* 0x000138067eb5a981 */ /* 0x000f68000c1e9900 */
[----:B------:R-:W5:Y:S04]  /*8550*/  @!P1 LDG.E.CONSTANT R183, desc[UR6][R126.64+0x13c] ;  /* 0x00013c067eb79981 */ /* 0x000f68000c1e9900 */
[----:B------:R0:W-:Y:S04]  /*8560*/  STS [R130+0xdc], R133 ;  /* 0x0000dc8582007388 */ /* 0x0001e80000000800 */
[----:B------:R0:W-:Y:S04]  /*8570*/  @!P0 STS [R130+0x140], R185 ;  /* 0x000140b982008388 */ /* 0x0001e80000000800 */
[----:B------:R0:W-:Y:S01]  /*8580*/  @!P6 STS [R130+0x144], R187 ;  /* 0x000144bb8200e388 */ /* 0x0001e20000000800 */
[----:B------:R-:W-:Y:S01]  /*8590*/  IMAD R136, R125, 0x900, R136 ;  /* 0x000009007d887824 */ /* 0x000fe200078e0288 */
[----:B------:R-:W-:-:S02]  /*85a0*/  ISETP.NE.AND P0, PT, R142, RZ, PT ;  /* 0x000000ff8e00720c */ /* 0x000fc40003f05270 */
[----:B------:R-:W-:Y:S02]  /*85b0*/  LEA R135, R134, R135, 0x2 ;  /* 0x0000008786877211 */ /* 0x000fe400078e10ff */
[----:B------:R-:W-:Y:S01]  /*85c0*/  IADD3 R136, PT, PT, R136, 0x24, RZ ;  /* 0x0000002488887810 */ /* 0x000fe20007ffe0ff */
[----:B------:R-:W-:Y:S01]  /*85d0*/  UMOV UR4, 0x6c ;  /* 0x0000006c00047882 */ /* 0x000fe20000000000 */
        /* <DEDUP_REMOVED lines=24> */
[----:B------:R0:W-:Y:S04]  /*8760*/  @!P2 STS [R130+0x138], R181 ;  /* 0x000138b58200a388 */ /* 0x0001e80000000800 */
[----:B------:R0:W-:Y:S01]  /*8770*/  @!P1 STS [R130+0x13c], R183 ;  /* 0x00013cb782009388 */ /* 0x0001e20000000800 */
[----:B------:R-:W-:Y:S01]  /*8780*/  BAR.SYNC.DEFER_BLOCKING 0x0 ;  /* 0x0000000000007b1d */ /* 0x000fe20000010000 */
[----:B------:R-:W-:-:S02]  /*8790*/  ISETP.NE.AND P2, PT, R138, RZ, PT ;  /* 0x000000ff8a00720c */ /* 0x000fc40003f45270 */
[----:B------:R-:W-:-:S13]  /*87a0*/  ISETP.NE.AND P1, PT, R140, RZ, PT ;  /* 0x000000ff8c00720c */ /* 0x000fda0003f25270 */
.L_x_41:
[----:B------:R-:W-:Y:S04]  /*87b0*/  LDS R127, [R135+UR4+-0x6c] ;  /* 0xffff9404877f7984 */ /* 0x000fe80008000800 */
[----:B0-----:R-:W0:Y:S04]  /*87c0*/  LDS R141, [R136+-0x24] ;  /* 0xffffdc00888d7984 */ /* 0x001e280000000800 */
[----:B------:R-:W-:Y:S04]  /*87d0*/  LDS R126, [R135+UR4+-0x68] ;  /* 0xffff9804877e7984 */ /* 0x000fe80008000800 */
[----:B------:R-:W1:Y:S04]  /*87e0*/  LDS R143, [R136+-0x20] ;  /* 0xffffe000888f7984 */ /* 0x000e680000000800 */
[----:B------:R-:W-:Y:S04]  /*87f0*/  LDS R129, [R135+UR4+-0x64] ;  /* 0xffff9c0487817984 */ /* 0x000fe80008000800 */
[----:B------:R-:W2:Y:S04]  /*8800*/  LDS R142, [R136+-0x1c] ;  /* 0xffffe400888e7984 */ /* 0x000ea80000000800 */
[----:B------:R-:W-:Y:S04]  /*8810*/  LDS R130, [R135+UR4+-0x48] ;  /* 0xffffb80487827984 */ /* 0x000fe80008000800 */
[----:B------:R-:W3:Y:S04]  /*8820*/  LDS R145, [R136+-0x18] ;  /* 0xffffe80088917984 */ /* 0x000ee80000000800 */
[----:B------:R-:W-:Y:S04]  /*8830*/  LDS R131, [R135+UR4+-0x44] ;  /* 0xffffbc0487837984 */ /* 0x000fe80008000800 */
[----:B------:R-:W4:Y:S04]  /*8840*/  LDS R144, [R136+-0x14] ;  /* 0xffffec0088907984 */ /* 0x000f280000000800 */
[----:B------:R-:W-:Y:S04]  /*8850*/  LDS R133, [R135+UR4+-0x40] ;  /* 0xffffc00487857984 */ /* 0x000fe80008000800 */
[----:B------:R-:W5:Y:S01]  /*8860*/  LDS R146, [R136+-0x10] ;  /* 0xfffff00088927984 */ /* 0x000f620000000800 */
[----:B0-----:R-:W-:-:S03]  /*8870*/  FFMA R127, R127, R141, R124 ;  /* 0x0000008d7f7f7223 */ /* 0x001fc6000000007c */
[----:B------:R-:W-:Y:S04]  /*8880*/  LDS R137, [R135+UR4+-0x24] ;  /* 0xffffdc0487897984 */ /* 0x000fe80008000800 */
[----:B------:R-:W0:Y:S01]  /*8890*/  LDS R148, [R136+-0xc] ;  /* 0xfffff40088947984 */ /* 0x000e220000000800 */
[----:B-1----:R-:W-:-:S03]  /*88a0*/  FFMA R152, R126, R143, R127 ;  /* 0x0000008f7e987223 */ /* 0x002fc6000000007f */
[----:B------:R-:W-:Y:S04]  /*88b0*/  LDS R138, [R135+UR4+-0x20] ;  /* 0xffffe004878a7984 */ /* 0x000fe80008000800 */
[----:B------:R-:W1:Y:S01]  /*88c0*/  LDS R147, [R136+-0x8] ;  /* 0xfffff80088937984 */ /* 0x000e620000000800 */
[----:B--2---:R-:W-:-:S03]  /*88d0*/  FFMA R129, R129, R142, R152 ;  /* 0x0000008e81817223 */ /* 0x004fc60000000098 */
[----:B------:R-:W-:Y:S04]  /*88e0*/  LDS R139, [R135+UR4+-0x1c] ;  /* 0xffffe404878b7984 */ /* 0x000fe80008000800 */
[----:B------:R-:W2:Y:S01]  /*88f0*/  LDS R150, [R136+-0x4] ;  /* 0xfffffc0088967984 */ /* 0x000ea20000000800 */
[----:B---3--:R-:W-:-:S03]  /*8900*/  FFMA R130, R130, R145, R129 ;  /* 0x0000009182827223 */ /* 0x008fc60000000081 */
[----:B------:R-:W-:Y:S04]  /*8910*/  LDS R140, [R135+UR4] ;  /* 0x00000004878c7984 */ /* 0x000fe80008000800 */
[----:B------:R-:W3:Y:S01]  /*8920*/  LDS R149, [R136] ;  /* 0x0000000088957984 */ /* 0x000ee20000000800 */
[----:B----4-:R-:W-:-:S03]  /*8930*/  FFMA R144, R131, R144, R130 ;  /* 0x0000009083907223 */ /* 0x010fc60000000082 */
[----:B------:R-:W-:Y:S04]  /*8940*/  LDS R124, [R135+UR4+0x4] ;  /* 0x00000404877c7984 */ /* 0x000fe80008000800 */
[----:B------:R-:W4:Y:S01]  /*8950*/  LDS R141, [R136+0x4] ;  /* 0x00000400888d7984 */ /* 0x000f220000000800 */
[----:B-----5:R-:W-:-:S03]  /*8960*/  FFMA R146, R133, R146, R144 ;  /* 0x0000009285927223 */ /* 0x020fc60000000090 */
[----:B------:R-:W-:Y:S04]  /*8970*/  LDS R126, [R135+UR4+0x8] ;  /* 0x00000804877e7984 */ /* 0x000fe80008000800 */
[----:B------:R-:W5:Y:S01]  /*8980*/  LDS R143, [R136+0x8] ;  /* 0x00000800888f7984 */ /* 0x000f620000000800 */
[----:B0-----:R-:W-:-:S03]  /*8990*/  FFMA R137, R137, R148, R146 ;  /* 0x0000009489897223 */ /* 0x001fc60000000092 */
[----:B------:R-:W-:Y:S04]  /*89a0*/  LDS R127, [R135+UR4+0x24] ;  /* 0x00002404877f7984 */ /* 0x000fe80008000800 */
[----:B------:R-:W0:Y:S01]  /*89b0*/  LDS R142, [R136+0xc] ;  /* 0x00000c00888e7984 */ /* 0x000e220000000800 */
[----:B-1----:R-:W-:-:S03]  /*89c0*/  FFMA R148, R138, R147, R137 ;  /* 0x000000938a947223 */ /* 0x002fc60000000089 */
[----:B------:R-:W-:Y:S04]  /*89d0*/  LDS R129, [R135+UR4+0x28] ;  /* 0x0000280487817984 */ /* 0x000fe80008000800 */
[----:B------:R-:W1:Y:S01]  /*89e0*/  LDS R152, [R136+0x10] ;  /* 0x0000100088987984 */ /* 0x000e620000000800 */
[----:B--2---:R-:W-:-:S03]  /*89f0*/  FFMA R139, R139, R150, R148 ;  /* 0x000000968b8b7223 */ /* 0x004fc60000000094 */
[----:B------:R-:W-:Y:S04]  /*8a00*/  LDS R130, [R135+UR4+0x2c] ;  /* 0x00002c0487827984 */ /* 0x000fe80008000800 */
[----:B------:R-:W2:Y:S01]  /*8a10*/  LDS R145, [R136+0x14] ;  /* 0x0000140088917984 */ /* 0x000ea20000000800 */
[----:B---3--:R-:W-:-:S03]  /*8a20*/  FFMA R139, R140, R149, R139 ;  /* 0x000000958c8b7223 */ /* 0x008fc6000000008b */
[----:B------:R-:W-:Y:S04]  /*8a30*/  LDS R131, [R135+UR4+0x48] ;  /* 0x0000480487837984 */ /* 0x000fe80008000800 */
[----:B------:R-:W3:Y:S01]  /*8a40*/  LDS R144, [R136+0x18] ;  /* 0x0000180088907984 */ /* 0x000ee20000000800 */
[----:B----4-:R-:W-:-:S03]  /*8a50*/  FFMA R139, R124, R141, R139 ;  /* 0x0000008d7c8b7223 */ /* 0x010fc6000000008b */
[----:B------:R-:W-:Y:S04]  /*8a60*/  LDS R133, [R135+UR4+0x4c] ;  /* 0x00004c0487857984 */ /* 0x000fe80008000800 */
[----:B------:R-:W4:Y:S01]  /*8a70*/  LDS R146, [R136+0x1c] ;  /* 0x00001c0088927984 */ /* 0x000f220000000800 */
[----:B-----5:R-:W-:-:S03]  /*8a80*/  FFMA R126, R126, R143, R139 ;  /* 0x0000008f7e7e7223 */ /* 0x020fc6000000008b */
[----:B------:R-:W-:Y:S01]  /*8a90*/  LDS R137, [R135+UR4+0x50] ;  /* 0x0000500487897984 */ /* 0x000fe20008000800 */
[----:B------:R-:W-:-:S03]  /*8aa0*/  UIADD3 UR4, UPT, UPT, UR4, 0xd8, URZ ;  /* 0x000000d804047890 */ /* 0x000fc6000fffe0ff */
[----:B------:R5:W4:Y:S01]  /*8ab0*/  LDS R138, [R136+0x20] ;  /* 0x00002000888a7984 */ /* 0x000b220000000800 */
[----:B0-----:R-:W-:Y:S01]  /*8ac0*/  FFMA R126, R127, R142, R126 ;  /* 0x0000008e7f7e7223 */ /* 0x001fe2000000007e */
[----:B------:R-:W-:-:S03]  /*8ad0*/  UISETP.NE.AND UP0, UPT, UR4, 0x1b6c, UPT ;  /* 0x00001b6c0400788c */ /* 0x000fc6000bf05270 */
[----:B-1----:R-:W-:Y:S01]  /*8ae0*/  FFMA R129, R129, R152, R126 ;  /* 0x0000009881817223 */ /* 0x002fe2000000007e */
[----:B-----5:R-:W-:-:S03]  /*8af0*/  IADD3 R136, PT, PT, R136, 0x48, RZ ;  /* 0x0000004888887810 */ /* 0x020fc60007ffe0ff */
[----:B--2---:R-:W-:-:S04]  /*8b00*/  FFMA R130, R130, R145, R129 ;  /* 0x0000009182827223 */ /* 0x004fc80000000081 */
[----:B---3--:R-:W-:-:S04]  /*8b10*/  FFMA R130, R131, R144, R130 ;  /* 0x0000009083827223 */ /* 0x008fc80000000082 */
[----:B----4-:R-:W-:-:S04]  /*8b20*/  FFMA R130, R133, R146, R130 ;  /* 0x0000009285827223 */ /* 0x010fc80000000082 */
[----:B------:R-:W-:Y:S01]  /*8b30*/  FFMA R124, R137, R138, R130 ;  /* 0x0000008a897c7223 */ /* 0x000fe20000000082 */
[----:B------:R-:W-:Y:S06]  /*8b40*/  BRA.U UP0, `(.L_x_41) ;  /* 0xfffffffd00187547 */ /* 0x000fec000b83ffff */
[----:B------:R-:W-:-:S04]  /*8b50*/  IADD3 R132, PT, PT, R132, 0x1, RZ ;  /* 0x0000000184847810 */ /* 0x000fc80007ffe0ff */
[----:B------:R-:W-:-:S13]  /*8b60*/  ISETP.NE.AND P6, PT, R132, 0x4, PT ;  /* 0x000000048400780c */ /* 0x000fda0003fc5270 */
[----:B------:R-:W-:Y:S05]  /*8b70*/  @P6 BRA `(.L_x_42) ;  /* 0xffffffb400306947 */ /* 0x000fea000383ffff */
[----:B------:R-:W0:Y:S01]  /*8b80*/  S2R R0, SR_CTAID.Y ;  /* 0x0000000000007919 */ /* 0x000e220000002600 */
[----:B------:R-:W1:Y:S01]  /*8b90*/  LDC.64 R2, c[0x0][0x390] ;  /* 0x0000e400ff027b82 */ /* 0x000e620000000a00 */
[----:B------:R-:W-:-:S04]  /*8ba0*/  IMAD R125, R125, 0x31, R134 ;  /* 0x000000317d7d7824 */ /* 0x000fc800078e0286 */
[----:B------:R-:W-:-:S04]  /*8bb0*/  IMAD R125, R128, 0x62, R125 ;  /* 0x00000062807d7824 */ /* 0x000fc800078e027d */
[----:B0-----:R-:W-:-:S04]  /*8bc0*/  IMAD R125, R0, 0x7, R125 ;  /* 0x00000007007d7824 */ /* 0x001fc800078e027d */
[----:B-1----:R-:W-:-:S05]  /*8bd0*/  IMAD.WIDE.U32 R2, R125, 0x4, R2 ;  /* 0x000000047d027825 */ /* 0x002fca00078e0002 */
[----:B------:R-:W-:Y:S01]  /*8be0*/  STG.E desc[UR6][R2.64], R124 ;  /* 0x0000007c02007986 */ /* 0x000fe2000c101906 */
[----:B------:R-:W-:Y:S05]  /*8bf0*/  EXIT ;  /* 0x000000000000794d */ /* 0x000fea0003800000 */
.L_x_43:
        /* <DEDUP_REMOVED lines=16> */
.L_x_256:


//--------------------- .text.conv_196_160_14_14  --------------------------
	.section	.text.conv_196_160_14_14,"ax",@progbits
	.align	128
        .global         conv_196_160_14_14
        .type           conv_196_160_14_14,@function
        .size           conv_196_160_14_14,(.L_x_257 - conv_196_160_14_14)
        .other          conv_196_160_14_14,@"STO_CUDA_ENTRY STV_DEFAULT"
conv_196_160_14_14:
.text.conv_196_160_14_14:
[----:B------:R-:W-:Y:S01]  /*0000*/  LDC R1, c[0x0][0x37c] ;  /* 0x0000df00ff017b82 */ /* 0x000fe20000000800 */
[----:B------:R-:W0:Y:S01]  /*0010*/  S2R R9, SR_TID.Z ;  /* 0x0000000000097919 */ /* 0x000e220000002300 */
[----:B------:R-:W-:Y:S01]  /*0020*/  HFMA2 R23, -RZ, RZ, 0, 1.6689300537109375e-06 ;  /* 0x0000001cff177431 */ /* 0x000fe200000001ff */
[----:B------:R-:W-:Y:S01]  /*0030*/  UMOV UR4, 0xec4 ;  /* 0x00000ec400047882 */ /* 0x000fe20000000000 */
[----:B------:R-:W-:Y:S01]  /*0040*/  HFMA2 R40, -RZ, RZ, 0, 0 ;  /* 0x00000000ff287431 */ /* 0x000fe200000001ff */
[----:B------:R-:W1:Y:S01]  /*0050*/  S2R R25, SR_CTAID.X ;  /* 0x0000000000197919 */ /* 0x000e620000002500 */
[----:B------:R-:W-:Y:S01]  /*0060*/  HFMA2 R35, -RZ, RZ, 0, 0 ;  /* 0x00000000ff237431 */ /* 0x000fe200000001ff */
[----:B------:R-:W-:Y:S01]  /*0070*/  CS2R R38, SRZ ;  /* 0x0000000000267805 */ /* 0x000fe2000001ff00 */
[----:B------:R-:W-:Y:S01]  /*0080*/  HFMA2 R29, -RZ, RZ, 0, 0 ;  /* 0x00000000ff1d7431 */ /* 0x000fe200000001ff */
[----:B------:R-:W-:Y:S01]  /*0090*/  CS2R R36, SRZ ;  /* 0x0000000000247805 */ /* 0x000fe2000001ff00 */
[----:B------:R-:W-:Y:S01]  /*00a0*/  HFMA2 R27, -RZ, RZ, 0, 0 ;  /* 0x00000000ff1b7431 */ /* 0x000fe200000001ff */
[----:B------:R-:W-:Y:S01]  /*00b0*/  MOV R31, RZ ;  /* 0x000000ff001f7202 */ /* 0x000fe20000000f00 */
[----:B------:R-:W2:Y:S01]  /*00c0*/  LDCU.64 UR8, c[0x0][0x358] ;  /* 0x00006b00ff0877ac */ /* 0x000ea20008000a00 */
[----:B------:R-:W-:-:S02]  /*00d0*/  MOV R33, RZ ;  /* 0x000000ff00217202 */ /* 0x000fc40000000f00 */
[----:B0-----:R-:W-:Y:S01]  /*00e0*/  PRMT R17, R9, 0x9910, RZ ;  /* 0x0000991009117816 */ /* 0x001fe200000000ff */
[----:B-1----:R-:W-:-:S04]  /*00f0*/  IMAD R25, R25, 0x7, RZ ;  /* 0x0000000719197824 */ /* 0x002fc800078e02ff */
[C---:B------:R-:W-:Y:S02]  /*0100*/  IMAD R0, R17.reuse, 0x2b, RZ ;  /* 0x0000002b11007824 */ /* 0x040fe400078e02ff */
[----:B------:R-:W-:-:S03]  /*0110*/  IMAD R17, R17, 0x6, RZ ;  /* 0x0000000611117824 */ /* 0x000fc600078e02ff */
[----:B------:R-:W-:Y:S02]  /*0120*/  LOP3.LUT R0, R0, 0xffff, RZ, 0xc0, !PT ;  /* 0x0000ffff00007812 */ /* 0x000fe400078ec0ff */
[C---:B------:R-:W-:Y:S02]  /*0130*/  IADD3 R13, PT, PT, R17.reuse, 0x1, RZ ;  /* 0x00000001110d7810 */ /* 0x040fe40007ffe0ff */
[----:B------:R-:W-:Y:S02]  /*0140*/  IADD3 R12, PT, PT, R17, 0x2, RZ ;  /* 0x00000002110c7810 */ /* 0x000fe40007ffe0ff */
[----:B------:R-:W-:Y:S02]  /*0150*/  SHF.R.U32.HI R8, RZ, 0x8, R0 ;  /* 0x00000008ff087819 */ /* 0x000fe40000011600 */
[----:B------:R-:W-:Y:S02]  /*0160*/  LOP3.LUT R2, R13, 0xffff, RZ, 0xc0, !PT ;  /* 0x0000ffff0d027812 */ /* 0x000fe400078ec0ff */
[----:B------:R-:W-:-:S02]  /*0170*/  LOP3.LUT R5, R12, 0xffff, RZ, 0xc0, !PT ;  /* 0x0000ffff0c057812 */ /* 0x000fc400078ec0ff */
[----:B------:R-:W-:Y:S01]  /*0180*/  PRMT R0, R8, 0x9910, RZ ;  /* 0x0000991008007816 */ /* 0x000fe200000000ff */
[C---:B------:R-:W-:Y:S01]  /*0190*/  IMAD R3, R2.reuse, 0x71d, RZ ;  /* 0x0000071d02037824 */ /* 0x040fe200078e02ff */
[----:B------:R-:W-:Y:S01]  /*01a0*/  IADD3 R14, PT, PT, R17, 0x3, RZ ;  /* 0x00000003110e7810 */ /* 0x000fe20007ffe0ff */
[----:B------:R-:W-:Y:S02]  /*01b0*/  IMAD R4, R2, 0x1c72, RZ ;  /* 0x00001c7202047824 */ /* 0x000fe400078e02ff */
[C---:B------:R-:W-:Y:S01]  /*01c0*/  IMAD R6, R5.reuse, 0x71d, RZ ;  /* 0x0000071d05067824 */ /* 0x040fe200078e02ff */
[----:B------:R-:W-:Y:S01]  /*01d0*/  SHF.R.U32.HI R2, RZ, 0x10, R3 ;  /* 0x00000010ff027819 */ /* 0x000fe20000011603 */
[----:B------:R-:W-:Y:S01]  /*01e0*/  IMAD R0, R0, 0x6, RZ ;  /* 0x0000000600007824 */ /* 0x000fe200078e02ff */
[----:B------:R-:W-:Y:S01]  /*01f0*/  SHF.R.U32.HI R3, RZ, 0x10, R4 ;  /* 0x00000010ff037819 */ /* 0x000fe20000011604 */
[----:B------:R-:W-:Y:S01]  /*0200*/  IMAD R5, R5, 0x1c72, RZ ;  /* 0x00001c7205057824 */ /* 0x000fe200078e02ff */
[----:B------:R-:W-:-:S02]  /*0210*/  SHF.R.U32.HI R4, RZ, 0x10, R6 ;  /* 0x00000010ff047819 */ /* 0x000fc40000011606 */
[----:B------:R-:W-:Y:S02]  /*0220*/  IADD3 R6, PT, PT, RZ, -R0, RZ ;  /* 0x80000000ff067210 */ /* 0x000fe40007ffe0ff */
[----:B------:R-:W-:Y:S02]  /*0230*/  SHF.R.U32.HI R0, RZ, 0x10, R5 ;  /* 0x00000010ff007819 */ /* 0x000fe40000011605 */
[----:B------:R-:W-:Y:S02]  /*0240*/  PRMT R7, R2, 0x9910, RZ ;  /* 0x0000991002077816 */ /* 0x000fe400000000ff */
[----:B------:R-:W-:Y:S02]  /*0250*/  PRMT R2, R6, 0x7710, RZ ;  /* 0x0000771006027816 */ /* 0x000fe400000000ff */
[----:B------:R-:W-:Y:S02]  /*0260*/  PRMT R0, R0, 0x9910, RZ ;  /* 0x0000991000007816 */ /* 0x000fe400000000ff */
[----:B------:R-:W-:-:S02]  /*0270*/  IADD3 R2, PT, PT, R2, R9, RZ ;  /* 0x0000000902027210 */ /* 0x000fc40007ffe0ff */
[----:B------:R-:W-:Y:S02]  /*0280*/  PRMT R9, R4, 0x9910, RZ ;  /* 0x0000991004097816 */ /* 0x000fe400000000ff */
[----:B------:R-:W-:Y:S01]  /*0290*/  MOV R4, R0 ;  /* 0x0000000000047202 */ /* 0x000fe20000000f00 */
[----:B------:R-:W-:Y:S01]  /*02a0*/  IMAD R0, R7, 0x24, RZ ;  /* 0x0000002407007824 */ /* 0x000fe200078e02ff */
[----:B------:R-:W-:Y:S01]  /*02b0*/  PRMT R3, R3, 0x9910, RZ ;  /* 0x0000991003037816 */ /* 0x000fe200000000ff */
[----:B------:R-:W-:Y:S01]  /*02c0*/  IMAD R7, R7, 0xc4, RZ ;  /* 0x000000c407077824 */ /* 0x000fe200078e02ff */
[----:B------:R-:W-:Y:S01]  /*02d0*/  LOP3.LUT R5, R17, 0xffff, RZ, 0xc0, !PT ;  /* 0x0000ffff11057812 */ /* 0x000fe200078ec0ff */
[----:B------:R-:W-:Y:S01]  /*02e0*/  IMAD R4, R4, 0x9, RZ ;  /* 0x0000000904047824 */ /* 0x000fe200078e02ff */
[----:B------:R-:W-:Y:S01]  /*02f0*/  IADD3 R6, PT, PT, RZ, -R0, RZ ;  /* 0x80000000ff067210 */ /* 0x000fe20007ffe0ff */
[----:B------:R-:W-:Y:S01]  /*0300*/  IMAD R0, R9, 0x24, RZ ;  /* 0x0000002409007824 */ /* 0x000fe200078e02ff */
[----:B------:R-:W-:Y:S01]  /*0310*/  PRMT R2, R2, 0x9910, RZ ;  /* 0x0000991002027816 */ /* 0x000fe200000000ff */
[----:B------:R-:W-:Y:S01]  /*0320*/  IMAD R3, R3, 0x9, RZ ;  /* 0x0000000903037824 */ /* 0x000fe200078e02ff */
[----:B------:R-:W-:Y:S01]  /*0330*/  PRMT R6, R6, 0x7710, RZ ;  /* 0x0000771006067816 */ /* 0x000fe200000000ff */
[----:B------:R-:W-:Y:S01]  /*0340*/  IMAD R5, R5, 0x1c72, RZ ;  /* 0x00001c7205057824 */ /* 0x000fe200078e02ff */
[----:B------:R-:W-:Y:S01]  /*0350*/  IADD3 R0, PT, PT, RZ, -R0, RZ ;  /* 0x80000000ff007210 */ /* 0x000fe20007ffe0ff */
[----:B------:R-:W-:Y:S01]  /*0360*/  IMAD R2, R2, 0x6, RZ ;  /* 0x0000000602027824 */ /* 0x000fe200078e02ff */
[----:B------:R-:W-:Y:S01]  /*0370*/  IADD3 R3, PT, PT, RZ, -R3, RZ ;  /* 0x80000003ff037210 */ /* 0x000fe20007ffe0ff */
[----:B------:R-:W-:Y:S01]  /*0380*/  IMAD R9, R9, 0xc4, RZ ;  /* 0x000000c409097824 */ /* 0x000fe200078e02ff */
[----:B------:R-:W-:-:S02]  /*0390*/  PRMT R11, R0, 0x7710, RZ ;  /* 0x00007710000b7816 */ /* 0x000fc400000000ff */
[----:B------:R-:W-:Y:S02]  /*03a0*/  SHF.R.U32.HI R0, RZ, 0x10, R5 ;  /* 0x00000010ff007819 */ /* 0x000fe40000011605 */
[----:B------:R-:W-:Y:S02]  /*03b0*/  PRMT R10, R3, 0x7710, RZ ;  /* 0x00007710030a7816 */ /* 0x000fe400000000ff */
[----:B------:R-:W-:Y:S02]  /*03c0*/  IADD3 R4, PT, PT, RZ, -R4, RZ ;  /* 0x80000004ff047210 */ /* 0x000fe40007ffe0ff */
[----:B------:R-:W-:Y:S02]  /*03d0*/  LOP3.LUT R5, R14, 0xffff, RZ, 0xc0, !PT ;  /* 0x0000ffff0e057812 */ /* 0x000fe400078ec0ff */
[----:B------:R-:W-:Y:S02]  /*03e0*/  IADD3 R3, PT, PT, R13, R6, RZ ;  /* 0x000000060d037210 */ /* 0x000fe40007ffe0ff */
[----:B------:R-:W-:Y:S01]  /*03f0*/  PRMT R0, R0, 0x9910, RZ ;  /* 0x0000991000007816 */ /* 0x000fe200000000ff */
[----:B------:R-:W-:Y:S01]  /*0400*/  IMAD R6, R5, 0x71d, RZ ;  /* 0x0000071d05067824 */ /* 0x000fe200078e02ff */
[----:B------:R-:W-:Y:S01]  /*0410*/  IADD3 R13, PT, PT, R13, R10, RZ ;  /* 0x0000000a0d0d7210 */ /* 0x000fe20007ffe0ff */
[----:B------:R-:W-:Y:S01]  /*0420*/  IMAD R10, R5, 0x1c72, RZ ;  /* 0x00001c72050a7824 */ /* 0x000fe200078e02ff */
[----:B------:R-:W-:-:S02]  /*0430*/  PRMT R15, R4, 0x7710, RZ ;  /* 0x00007710040f7816 */ /* 0x000fc400000000ff */
[C---:B------:R-:W-:Y:S02]  /*0440*/  IADD3 R4, PT, PT, R12.reuse, R11, RZ ;  /* 0x0000000b0c047210 */ /* 0x040fe40007ffe0ff */
[----:B------:R-:W-:Y:S02]  /*0450*/  MOV R5, R0 ;  /* 0x0000000000057202 */ /* 0x000fe40000000f00 */
[----:B------:R-:W-:Y:S01]  /*0460*/  IADD3 R12, PT, PT, R12, R15, RZ ;  /* 0x0000000f0c0c7210 */ /* 0x000fe20007ffe0ff */
[----:B------:R-:W0:Y:S01]  /*0470*/  S2R R0, SR_CTAID.Y ;  /* 0x0000000000007919 */ /* 0x000e220000002600 */
[----:B------:R-:W-:Y:S01]  /*0480*/  IADD3 R15, PT, PT, R17, 0x4, RZ ;  /* 0x00000004110f7810 */ /* 0x000fe20007ffe0ff */
[----:B------:R-:W-:Y:S01]  /*0490*/  IMAD R5, R5, 0x9, RZ ;  /* 0x0000000905057824 */ /* 0x000fe200078e02ff */
[----:B------:R-:W-:Y:S02]  /*04a0*/  SHF.R.U32.HI R10, RZ, 0x10, R10 ;  /* 0x00000010ff0a7819 */ /* 0x000fe4000001160a */
[----:B------:R-:W-:-:S02]  /*04b0*/  LOP3.LUT R11, R15, 0xffff, RZ, 0xc0, !PT ;  /* 0x0000ffff0f0b7812 */ /* 0x000fc400078ec0ff */
[----:B------:R-:W-:Y:S02]  /*04c0*/  SHF.R.U32.HI R6, RZ, 0x10, R6 ;  /* 0x00000010ff067819 */ /* 0x000fe40000011606 */
[----:B------:R-:W-:Y:S01]  /*04d0*/  PRMT R10, R10, 0x9910, RZ ;  /* 0x000099100a0a7816 */ /* 0x000fe200000000ff */
[C---:B------:R-:W-:Y:S01]  /*04e0*/  IMAD R18, R11.reuse, 0x1c72, RZ ;  /* 0x00001c720b127824 */ /* 0x040fe200078e02ff */
[----:B------:R-:W-:Y:S01]  /*04f0*/  PRMT R16, R6, 0x9910, RZ ;  /* 0x0000991006107816 */ /* 0x000fe200000000ff */
[----:B------:R-:W-:Y:S01]  /*0500*/  IMAD R11, R11, 0x71d, RZ ;  /* 0x0000071d0b0b7824 */ /* 0x000fe200078e02ff */
[----:B------:R-:W-:Y:S02]  /*0510*/  IADD3 R5, PT, PT, RZ, -R5, RZ ;  /* 0x80000005ff057210 */ /* 0x000fe40007ffe0ff */
[----:B------:R-:W-:Y:S02]  /*0520*/  MOV R6, R10 ;  /* 0x0000000a00067202 */ /* 0x000fe40000000f00 */
[----:B------:R-:W-:Y:S01]  /*0530*/  PRMT R10, R5, 0x7710, RZ ;  /* 0x00007710050a7816 */ /* 0x000fe200000000ff */
[----:B------:R-:W-:Y:S01]  /*0540*/  IMAD R5, R16, 0x24, RZ ;  /* 0x0000002410057824 */ /* 0x000fe200078e02ff */
[----:B------:R-:W-:Y:S01]  /*0550*/  SHF.R.U32.HI R18, RZ, 0x10, R18 ;  /* 0x00000010ff127819 */ /* 0x000fe20000011612 */
[----:B------:R-:W-:Y:S01]  /*0560*/  IMAD R6, R6, 0x9, RZ ;  /* 0x0000000906067824 */ /* 0x000fe200078e02ff */
[----:B------:R-:W-:Y:S01]  /*0570*/  SHF.R.U32.HI R11, RZ, 0x10, R11 ;  /* 0x00000010ff0b7819 */ /* 0x000fe2000001160b */
[----:B------:R-:W-:Y:S01]  /*0580*/  IMAD R16, R16, 0xc4, RZ ;  /* 0x000000c410107824 */ /* 0x000fe200078e02ff */
[----:B------:R-:W-:-:S02]  /*0590*/  PRMT R20, R18, 0x9910, RZ ;  /* 0x0000991012147816 */ /* 0x000fc400000000ff */
[----:B------:R-:W-:Y:S02]  /*05a0*/  IADD3 R5, PT, PT, RZ, -R5, RZ ;  /* 0x80000005ff057210 */ /* 0x000fe40007ffe0ff */
[----:B------:R-:W-:Y:S02]  /*05b0*/  IADD3 R18, PT, PT, RZ, -R6, RZ ;  /* 0x80000006ff127210 */ /* 0x000fe40007ffe0ff */
[----:B------:R-:W-:Y:S02]  /*05c0*/  IADD3 R10, PT, PT, R17, R10, RZ ;  /* 0x0000000a110a7210 */ /* 0x000fe40007ffe0ff */
[----:B------:R-:W-:Y:S01]  /*05d0*/  PRMT R19, R11, 0x9910, RZ ;  /* 0x000099100b137816 */ /* 0x000fe200000000ff */
[----:B0-----:R-:W-:Y:S01]  /*05e0*/  IMAD R34, R0, R23, -0xf ;  /* 0xfffffff100227424 */ /* 0x001fe200078e0217 */
[----:B------:R-:W-:Y:S02]  /*05f0*/  IADD3 R17, PT, PT, R17, 0x5, RZ ;  /* 0x0000000511117810 */ /* 0x000fe40007ffe0ff */
[----:B------:R-:W-:-:S02]  /*0600*/  PRMT R5, R5, 0x7710, RZ ;  /* 0x0000771005057816 */ /* 0x000fc400000000ff */
[----:B------:R-:W-:Y:S02]  /*0610*/  MOV R6, R20 ;  /* 0x0000001400067202 */ /* 0x000fe40000000f00 */
[----:B------:R-:W-:Y:S02]  /*0620*/  PRMT R11, R18, 0x7710, RZ ;  /* 0x00007710120b7816 */ /* 0x000fe400000000ff */
[----:B------:R-:W-:Y:S02]  /*0630*/  MOV R18, R19 ;  /* 0x0000001300127202 */ /* 0x000fe40000000f00 */
[----:B------:R-:W-:Y:S02]  /*0640*/  LOP3.LUT R19, R17, 0xffff, RZ, 0xc0, !PT ;  /* 0x0000ffff11137812 */ /* 0x000fe400078ec0ff */
[C---:B------:R-:W-:Y:S02]  /*0650*/  IADD3 R5, PT, PT, R14.reuse, R5, RZ ;  /* 0x000000050e057210 */ /* 0x040fe40007ffe0ff */
[----:B------:R-:W-:Y:S01]  /*0660*/  IADD3 R14, PT, PT, R14, R11, RZ ;  /* 0x0000000b0e0e7210 */ /* 0x000fe20007ffe0ff */
[----:B------:R-:W-:Y:S01]  /*0670*/  IMAD R11, R6, 0x9, RZ ;  /* 0x00000009060b7824 */ /* 0x000fe200078e02ff */
[----:B------:R-:W-:Y:S01]  /*0680*/  LOP3.LUT R2, R2, 0xfe, RZ, 0xc0, !PT ;  /* 0x000000fe02027812 */ /* 0x000fe200078ec0ff */
[C---:B------:R-:W-:Y:S01]  /*0690*/  IMAD R6, R18.reuse, 0x24, RZ ;  /* 0x0000002412067824 */ /* 0x040fe200078e02ff */
[----:B------:R-:W-:Y:S01]  /*06a0*/  PRMT R3, R3, 0x9910, RZ ;  /* 0x0000991003037816 */ /* 0x000fe200000000ff */
[C---:B------:R-:W-:Y:S01]  /*06b0*/  IMAD R20, R19.reuse, 0x71d, RZ ;  /* 0x0000071d13147824 */ /* 0x040fe200078e02ff */
[----:B------:R-:W-:Y:S01]  /*06c0*/  IADD3 R22, PT, PT, RZ, -R11, RZ ;  /* 0x8000000bff167210 */ /* 0x000fe20007ffe0ff */
[----:B------:R-:W-:Y:S01]  /*06d0*/  IMAD R19, R19, 0x1c72, RZ ;  /* 0x00001c7213137824 */ /* 0x000fe200078e02ff */
[----:B------:R-:W-:Y:S01]  /*06e0*/  IADD3 R21, PT, PT, RZ, -R6, RZ ;  /* 0x80000006ff157210 */ /* 0x000fe20007ffe0ff */
[----:B------:R-:W-:Y:S01]  /*06f0*/  IMAD R3, R3, 0x39, RZ ;  /* 0x0000003903037824 */ /* 0x000fe200078e02ff */
[----:B------:R-:W-:Y:S01]  /*0700*/  SHF.R.U32.HI R6, RZ, 0x10, R20 ;  /* 0x00000010ff067819 */ /* 0x000fe20000011614 */
[----:B------:R-:W-:Y:S01]  /*0710*/  IMAD R18, R18, 0xc4, RZ ;  /* 0x000000c412127824 */ /* 0x000fe200078e02ff */
[----:B------:R-:W-:-:S02]  /*0720*/  SHF.R.U32.HI R11, RZ, 0x10, R19 ;  /* 0x00000010ff0b7819 */ /* 0x000fc40000011613 */
[----:B------:R-:W-:Y:S02]  /*0730*/  PRMT R20, R21, 0x7710, RZ ;  /* 0x0000771015147816 */ /* 0x000fe400000000ff */
[----:B------:R-:W-:Y:S02]  /*0740*/  PRMT R22, R22, 0x7710, RZ ;  /* 0x0000771016167816 */ /* 0x000fe400000000ff */
[----:B------:R-:W-:Y:S02]  /*0750*/  PRMT R11, R11, 0x9910, RZ ;  /* 0x000099100b0b7816 */ /* 0x000fe400000000ff */
[----:B------:R-:W-:Y:S02]  /*0760*/  PRMT R19, R6, 0x9910, RZ ;  /* 0x0000991006137816 */ /* 0x000fe400000000ff */
[C---:B------:R-:W-:Y:S02]  /*0770*/  IADD3 R6, PT, PT, R15.reuse, R20, RZ ;  /* 0x000000140f067210 */ /* 0x040fe40007ffe0ff */
[----:B------:R-:W-:Y:S01]  /*0780*/  IADD3 R15, PT, PT, R15, R22, RZ ;  /* 0x000000160f0f7210 */ /* 0x000fe20007ffe0ff */
[----:B------:R-:W-:Y:S01]  /*0790*/  IMAD R20, R19, 0x24, RZ ;  /* 0x0000002413147824 */ /* 0x000fe200078e02ff */
[----:B------:R-:W-:Y:S01]  /*07a0*/  MOV R22, R11 ;  /* 0x0000000b00167202 */ /* 0x000fe20000000f00 */
[----:B------:R-:W-:Y:S01]  /*07b0*/  IMAD R11, R2, 0x39, RZ ;  /* 0x00000039020b7824 */ /* 0x000fe200078e02ff */
[----:B------:R-:W-:-:S02]  /*07c0*/  SHF.L.U32 R2, R0, 0x1, RZ ;  /* 0x0000000100027819 */ /* 0x000fc400000006ff */
[----:B------:R-:W-:Y:S01]  /*07d0*/  IADD3 R20, PT, PT, RZ, -R20, RZ ;  /* 0x80000014ff147210 */ /* 0x000fe20007ffe0ff */
[----:B------:R-:W-:Y:S01]  /*07e0*/  IMAD R22, R22, 0x9, RZ ;  /* 0x0000000916167824 */ /* 0x000fe200078e02ff */
[----:B------:R-:W-:Y:S02]  /*07f0*/  LOP3.LUT R10, R10, 0xffff, RZ, 0xc0, !PT ;  /* 0x0000ffff0a0a7812 */ /* 0x000fe400078ec0ff */
[----:B------:R-:W-:Y:S02]  /*0800*/  SHF.R.U32.HI R21, RZ, 0x9, R11 ;  /* 0x00000009ff157819 */ /* 0x000fe4000001160b */
[----:B------:R-:W-:Y:S02]  /*0810*/  IADD3 R22, PT, PT, RZ, -R22, RZ ;  /* 0x80000016ff167210 */ /* 0x000fe40007ffe0ff */
[----:B------:R-:W-:Y:S02]  /*0820*/  PRMT R20, R20, 0x7710, RZ ;  /* 0x0000771014147816 */ /* 0x000fe400000000ff */
[----:B------:R-:W-:-:S02]  /*0830*/  PRMT R4, R4, 0x9910, RZ ;  /* 0x0000991004047816 */ /* 0x000fc400000000ff */
[----:B------:R-:W-:Y:S02]  /*0840*/  PRMT R22, R22, 0x7710, RZ ;  /* 0x0000771016167816 */ /* 0x000fe400000000ff */
[----:B------:R-:W-:Y:S01]  /*0850*/  LOP3.LUT P1, RZ, R25, R10, RZ, 0xfc, !PT ;  /* 0x0000000a19ff7212 */ /* 0x000fe2000782fcff */
[----:B------:R-:W-:Y:S01]  /*0860*/  IMAD R4, R4, 0x39, RZ ;  /* 0x0000003904047824 */ /* 0x000fe200078e02ff */
[----:B------:R-:W-:Y:S02]  /*0870*/  LOP3.LUT P0, RZ, R2, R21, RZ, 0xfc, !PT ;  /* 0x0000001502ff7212 */ /* 0x000fe4000780fcff */
[----:B------:R-:W-:Y:S02]  /*0880*/  PRMT R5, R5, 0x9910, RZ ;  /* 0x0000991005057816 */ /* 0x000fe400000000ff */
[C---:B------:R-:W-:Y:S02]  /*0890*/  IADD3 R11, PT, PT, R17.reuse, R20, RZ ;  /* 0x00000014110b7210 */ /* 0x040fe40007ffe0ff */
[----:B------:R-:W-:Y:S01]  /*08a0*/  IADD3 R20, PT, PT, R17, R22, RZ ;  /* 0x0000001611147210 */ /* 0x000fe20007ffe0ff */
[----:B------:R-:W-:Y:S01]  /*08b0*/  IMAD R5, R5, 0x39, RZ ;  /* 0x0000003905057824 */ /* 0x000fe200078e02ff */
[----:B------:R-:W-:-:S02]  /*08c0*/  LOP3.LUT R3, R3, 0xffff, RZ, 0xc0, !PT ;  /* 0x0000ffff03037812 */ /* 0x000fc400078ec0ff */
[----:B------:R-:W-:Y:S01]  /*08d0*/  PRMT R17, R8, 0x5410, R21 ;  /* 0x0000541008117816 */ /* 0x000fe20000000015 */
[----:B------:R-:W-:Y:S01]  /*08e0*/  IMAD R8, R19, 0xc4, RZ ;  /* 0x000000c413087824 */ /* 0x000fe200078e02ff */
[----:B------:R-:W-:Y:S02]  /*08f0*/  PRMT R6, R6, 0x9910, RZ ;  /* 0x0000991006067816 */ /* 0x000fe400000000ff */
[----:B------:R-:W-:Y:S01]  /*0900*/  IADD3 R24, PT, PT, R2, R21, RZ ;  /* 0x0000001502187210 */ /* 0x000fe20007ffe0ff */
[----:B------:R-:W-:Y:S01]  /*0910*/  IDP.2A.LO.U16.U8 R17, R17, UR4, R10 ;  /* 0x0000000411117c26 */ /* 0x000fe2000800100a */
[----:B------:R-:W-:Y:S01]  /*0920*/  PLOP3.LUT P0, PT, P0, P1, PT, 0x2f, 0xf2 ;  /* 0x0000000000f2781c */ /* 0x000fe20000702577 */
[----:B------:R-:W-:Y:S01]  /*0930*/  IMAD R6, R6, 0x39, RZ ;  /* 0x0000003906067824 */ /* 0x000fe200078e02ff */
[----:B------:R-:W-:Y:S02]  /*0940*/  PRMT R11, R11, 0x9910, RZ ;  /* 0x000099100b0b7816 */ /* 0x000fe400000000ff */
[----:B------:R-:W-:-:S02]  /*0950*/  SHF.R.U32.HI R3, RZ, 0x9, R3 ;  /* 0x00000009ff037819 */ /* 0x000fc40000011603 */
[----:B------:R-:W-:Y:S01]  /*0960*/  LOP3.LUT R4, R4, 0xffff, RZ, 0xc0, !PT ;  /* 0x0000ffff04047812 */ /* 0x000fe200078ec0ff */
[----:B------:R-:W-:Y:S01]  /*0970*/  IMAD R11, R11, 0x39, RZ ;  /* 0x000000390b0b7824 */ /* 0x000fe200078e02ff */
[----:B------:R-:W-:Y:S02]  /*0980*/  ISETP.GT.U32.OR P0, PT, R24, 0xe, P0 ;  /* 0x0000000e1800780c */ /* 0x000fe40000704470 */
[----:B------:R-:W-:Y:S02]  /*0990*/  LOP3.LUT R14, R14, 0xffff, RZ, 0xc0, !PT ;  /* 0x0000ffff0e0e7812 */ /* 0x000fe400078ec0ff */
[----:B------:R-:W-:Y:S02]  /*09a0*/  LOP3.LUT R24, R8, 0xffff, RZ, 0xc0, !PT ;  /* 0x0000ffff08187812 */ /* 0x000fe400078ec0ff */
[----:B------:R-:W-:Y:S02]  /*09b0*/  LOP3.LUT R8, R13, 0xffff, RZ, 0xc0, !PT ;  /* 0x0000ffff0d087812 */ /* 0x000fe400078ec0ff */
[----:B------:R-:W-:-:S02]  /*09c0*/  LOP3.LUT R5, R5, 0xffff, RZ, 0xc0, !PT ;  /* 0x0000ffff05057812 */ /* 0x000fc400078ec0ff */
[----:B------:R-:W-:Y:S02]  /*09d0*/  LOP3.LUT R3, R3, 0xffff, RZ, 0xc0, !PT ;  /* 0x0000ffff03037812 */ /* 0x000fe400078ec0ff */
[----:B------:R-:W-:Y:S02]  /*09e0*/  LOP3.LUT R19, R9, 0xffff, RZ, 0xc0, !PT ;  /* 0x0000ffff09137812 */ /* 0x000fe400078ec0ff */
[----:B------:R-:W-:Y:S02]  /*09f0*/  SHF.R.U32.HI R4, RZ, 0x9, R4 ;  /* 0x00000009ff047819 */ /* 0x000fe40000011604 */
[CC--:B------:R-:W-:Y:S02]  /*0a00*/  LOP3.LUT P1, RZ, R25.reuse, R14.reuse, RZ, 0xfc, !PT ;  /* 0x0000000e19ff7212 */ /* 0x0c0fe4000782fcff */
[----:B------:R-:W-:Y:S02]  /*0a10*/  IADD3 R9, PT, PT, R25, R14, RZ ;  /* 0x0000000e19097210 */ /* 0x000fe40007ffe0ff */
[----:B------:R-:W-:-:S02]  /*0a20*/  LOP3.LUT R14, R6, 0xffff, RZ, 0xc0, !PT ;  /* 0x0000ffff060e7812 */ /* 0x000fc400078ec0ff */
[----:B------:R-:W-:Y:S02]  /*0a30*/  LOP3.LUT R16, R16, 0xffff, RZ, 0xc0, !PT ;  /* 0x0000ffff10107812 */ /* 0x000fe400078ec0ff */
[----:B------:R-:W-:Y:S02]  /*0a40*/  LOP3.LUT P6, RZ, R25, R8, RZ, 0xfc, !PT ;  /* 0x0000000819ff7212 */ /* 0x000fe400078cfcff */
[----:B------:R-:W-:Y:S02]  /*0a50*/  SHF.R.U32.HI R6, RZ, 0x9, R5 ;  /* 0x00000009ff067819 */ /* 0x000fe40000011605 */
[----:B------:R-:W-:Y:S02]  /*0a60*/  LOP3.LUT P3, RZ, R2, R3, RZ, 0xfc, !PT ;  /* 0x0000000302ff7212 */ /* 0x000fe4000786fcff */
[----:B------:R-:W-:Y:S02]  /*0a70*/  LOP3.LUT R12, R12, 0xffff, RZ, 0xc0, !PT ;  /* 0x0000ffff0c0c7812 */ /* 0x000fe400078ec0ff */
[----:B------:R-:W-:-:S02]  /*0a80*/  LOP3.LUT R11, R11, 0xffff, RZ, 0xc0, !PT ;  /* 0x0000ffff0b0b7812 */ /* 0x000fc400078ec0ff */
[----:B------:R-:W-:Y:S02]  /*0a90*/  LOP3.LUT R5, R4, 0xffff, RZ, 0xc0, !PT ;  /* 0x0000ffff04057812 */ /* 0x000fe400078ec0ff */
[----:B------:R-:W-:Y:S02]  /*0aa0*/  IADD3 R28, PT, PT, R16, R9, R34 ;  /* 0x00000009101c7210 */ /* 0x000fe40007ffe022 */
[----:B------:R-:W-:Y:S02]  /*0ab0*/  PLOP3.LUT P3, PT, P3, P6, PT, 0x2f, 0xf2 ;  /* 0x0000000000f2781c */ /* 0x000fe40001f6c577 */
[----:B------:R-:W-:Y:S02]  /*0ac0*/  LOP3.LUT R21, R18, 0xffff, RZ, 0xc0, !PT ;  /* 0x0000ffff12157812 */ /* 0x000fe400078ec0ff */
[----:B------:R-:W-:Y:S02]  /*0ad0*/  LOP3.LUT P4, RZ, R25, R12, RZ, 0xfc, !PT ;  /* 0x0000000c19ff7212 */ /* 0x000fe4000788fcff */
[----:B------:R-:W-:-:S02]  /*0ae0*/  SHF.R.U32.HI R16, RZ, 0x9, R11 ;  /* 0x00000009ff107819 */ /* 0x000fc4000001160b */
[----:B------:R-:W-:Y:S02]  /*0af0*/  LOP3.LUT P6, RZ, R2, R5, RZ, 0xfc, !PT ;  /* 0x0000000502ff7212 */ /* 0x000fe400078cfcff */
[----:B------:R-:W-:Y:S02]  /*0b00*/  LOP3.LUT R18, R15, 0xffff, RZ, 0xc0, !PT ;  /* 0x0000ffff0f127812 */ /* 0x000fe400078ec0ff */
[----:B------:R-:W-:Y:S02]  /*0b10*/  LOP3.LUT R20, R20, 0xffff, RZ, 0xc0, !PT ;  /* 0x0000ffff14147812 */ /* 0x000fe400078ec0ff */
[----:B------:R-:W-:Y:S02]  /*0b20*/  LOP3.LUT R11, R6, 0xffff, RZ, 0xc0, !PT ;  /* 0x0000ffff060b7812 */ /* 0x000fe400078ec0ff */
[----:B------:R-:W-:Y:S02]  /*0b30*/  SHF.R.U32.HI R14, RZ, 0x9, R14 ;  /* 0x00000009ff0e7819 */ /* 0x000fe4000001160e */
[----:B------:R-:W-:Y:S01]  /*0b40*/  LOP3.LUT R32, R7, 0xffff, RZ, 0xc0, !PT ;  /* 0x0000ffff07207812 */ /* 0x000fe200078ec0ff */
[----:B------:R-:W-:Y:S01]  /*0b50*/  IMAD R28, R11, 0xe, R28 ;  /* 0x0000000e0b1c7824 */ /* 0x000fe200078e021c */
[----:B------:R-:W-:-:S02]  /*0b60*/  IADD3 R13, PT, PT, R25, R8, RZ ;  /* 0x00000008190d7210 */ /* 0x000fc40007ffe0ff */
[----:B------:R-:W-:Y:S02]  /*0b70*/  PLOP3.LUT P4, PT, P6, P4, PT, 0x2f, 0xf2 ;  /* 0x0000000000f2781c */ /* 0x000fe40003788577 */
[C---:B------:R-:W-:Y:S02]  /*0b80*/  IADD3 R12, PT, PT, R25.reuse, R12, RZ ;  /* 0x0000000c190c7210 */ /* 0x040fe40007ffe0ff */
[C---:B------:R-:W-:Y:S02]  /*0b90*/  IADD3 R8, PT, PT, R25.reuse, R18, RZ ;  /* 0x0000001219087210 */ /* 0x040fe40007ffe0ff */
[----:B------:R-:W-:Y:S02]  /*0ba0*/  IADD3 R7, PT, PT, R25, R20, RZ ;  /* 0x0000001419077210 */ /* 0x000fe40007ffe0ff */
[----:B------:R-:W-:Y:S02]  /*0bb0*/  LOP3.LUT P6, RZ, R2, R11, RZ, 0xfc, !PT ;  /* 0x0000000b02ff7212 */ /* 0x000fe400078cfcff */
[----:B------:R-:W-:-:S02]  /*0bc0*/  LOP3.LUT R15, R14, 0xffff, RZ, 0xc0, !PT ;  /* 0x0000ffff0e0f7812 */ /* 0x000fc400078ec0ff */
[--C-:B------:R-:W-:Y:S02]  /*0bd0*/  IADD3 R32, PT, PT, R32, R13, R34.reuse ;  /* 0x0000000d20207210 */ /* 0x100fe40007ffe022 */
[--C-:B------:R-:W-:Y:S02]  /*0be0*/  IADD3 R30, PT, PT, R19, R12, R34.reuse ;  /* 0x0000000c131e7210 */ /* 0x100fe40007ffe022 */
[----:B------:R-:W-:Y:S01]  /*0bf0*/  IADD3 R26, PT, PT, R21, R8, R34 ;  /* 0x00000008151a7210 */ /* 0x000fe20007ffe022 */
[----:B------:R-:W-:Y:S01]  /*0c00*/  IMAD R32, R3, 0xe, R32 ;  /* 0x0000000e03207824 */ /* 0x000fe200078e0220 */
[----:B------:R-:W-:Y:S01]  /*0c10*/  IADD3 R24, PT, PT, R24, R7, R34 ;  /* 0x0000000718187210 */ /* 0x000fe20007ffe022 */
[----:B------:R-:W-:Y:S01]  /*0c20*/  IMAD R30, R5, 0xe, R30 ;  /* 0x0000000e051e7824 */ /* 0x000fe200078e021e */
[----:B------:R-:W-:Y:S01]  /*0c30*/  PLOP3.LUT P1, PT, P6, P1, PT, 0x2f, 0xf2 ;  /* 0x0000000000f2781c */ /* 0x000fe20003722577 */
[----:B------:R-:W-:Y:S01]  /*0c40*/  IMAD R26, R15, 0xe, R26 ;  /* 0x0000000e0f1a7824 */ /* 0x000fe200078e021a */
[----:B------:R-:W-:-:S02]  /*0c50*/  LOP3.LUT P2, RZ, R25, R18, RZ, 0xfc, !PT ;  /* 0x0000001219ff7212 */ /* 0x000fc4000784fcff */
[----:B------:R-:W-:Y:S02]  /*0c60*/  IADD3 R34, PT, PT, R34, R17, R25 ;  /* 0x0000001122227210 */ /* 0x000fe40007ffe019 */
[----:B------:R-:W-:Y:S02]  /*0c70*/  LOP3.LUT P6, RZ, R2, R15, RZ, 0xfc, !PT ;  /* 0x0000000f02ff7212 */ /* 0x000fe400078cfcff */
[----:B------:R-:W-:Y:S02]  /*0c80*/  LOP3.LUT R17, R16, 0xffff, RZ, 0xc0, !PT ;  /* 0x0000ffff10117812 */ /* 0x000fe400078ec0ff */
[----:B------:R-:W-:Y:S02]  /*0c90*/  PLOP3.LUT P2, PT, P6, P2, PT, 0x2f, 0xf2 ;  /* 0x0000000000f2781c */ /* 0x000fe40003744577 */
[C---:B------:R-:W-:Y:S01]  /*0ca0*/  IADD3 R3, PT, PT, R2.reuse, R3, RZ ;  /* 0x0000000302037210 */ /* 0x040fe20007ffe0ff */
[----:B------:R-:W-:Y:S01]  /*0cb0*/  IMAD R24, R17, 0xe, R24 ;  /* 0x0000000e11187824 */ /* 0x000fe200078e0218 */
[----:B------:R-:W-:-:S02]  /*0cc0*/  IADD3 R5, PT, PT, R2, R5, RZ ;  /* 0x0000000502057210 */ /* 0x000fc40007ffe0ff */
[C---:B------:R-:W-:Y:S02]  /*0cd0*/  IADD3 R11, PT, PT, R2.reuse, R11, RZ ;  /* 0x0000000b020b7210 */ /* 0x040fe40007ffe0ff */
[C---:B------:R-:W-:Y:S02]  /*0ce0*/  IADD3 R15, PT, PT, R2.reuse, R15, RZ ;  /* 0x0000000f020f7210 */ /* 0x040fe40007ffe0ff */
[CC--:B------:R-:W-:Y:S02]  /*0cf0*/  LOP3.LUT P6, RZ, R2.reuse, R17.reuse, RZ, 0xfc, !PT ;  /* 0x0000001102ff7212 */ /* 0x0c0fe400078cfcff */
[----:B------:R-:W-:Y:S02]  /*0d00*/  IADD3 R4, PT, PT, R2, R17, RZ ;  /* 0x0000001102047210 */ /* 0x000fe40007ffe0ff */
[----:B------:R-:W0:Y:S01]  /*0d10*/  S2R R2, SR_CTAID.Z ;  /* 0x0000000000027919 */ /* 0x000e220000002700 */
[C---:B------:R-:W-:Y:S02]  /*0d20*/  LOP3.LUT P5, RZ, R25.reuse, R20, RZ, 0xfc, !PT ;  /* 0x0000001419ff7212 */ /* 0x040fe400078afcff */
[----:B------:R-:W-:-:S02]  /*0d30*/  IADD3 R10, PT, PT, R25, R10, RZ ;  /* 0x0000000a190a7210 */ /* 0x000fc40007ffe0ff */
[----:B------:R-:W-:Y:S02]  /*0d40*/  PLOP3.LUT P5, PT, P6, P5, PT, 0x2f, 0xf2 ;  /* 0x0000000000f2781c */ /* 0x000fe400037aa577 */
[----:B------:R-:W-:Y:S02]  /*0d50*/  ISETP.GT.U32.OR P3, PT, R3, 0xe, P3 ;  /* 0x0000000e0300780c */ /* 0x000fe40001f64470 */
[----:B------:R-:W-:Y:S02]  /*0d60*/  ISETP.GT.U32.OR P5, PT, R4, 0xe, P5 ;  /* 0x0000000e0400780c */ /* 0x000fe40002fa4470 */
[----:B------:R-:W-:Y:S02]  /*0d70*/  ISETP.GT.U32.OR P4, PT, R5, 0xe, P4 ;  /* 0x0000000e0500780c */ /* 0x000fe40002784470 */
[----:B------:R-:W-:Y:S02]  /*0d80*/  CS2R R4, SRZ ;  /* 0x0000000000047805 */ /* 0x000fe4000001ff00 */
[----:B------:R-:W-:-:S02]  /*0d90*/  ISETP.GT.U32.OR P1, PT, R11, 0xe, P1 ;  /* 0x0000000e0b00780c */ /* 0x000fc40000f24470 */
[----:B------:R-:W-:Y:S02]  /*0da0*/  ISETP.GT.U32.OR P2, PT, R15, 0xe, P2 ;  /* 0x0000000e0f00780c */ /* 0x000fe40001744470 */
[----:B------:R-:W-:Y:S02]  /*0db0*/  ISETP.GT.U32.OR P5, PT, R7, 0xe, P5 ;  /* 0x0000000e0700780c */ /* 0x000fe40002fa4470 */
[----:B------:R-:W-:Y:S02]  /*0dc0*/  CS2R R6, SRZ ;  /* 0x0000000000067805 */ /* 0x000fe4000001ff00 */
[----:B------:R-:W-:Y:S02]  /*0dd0*/  ISETP.GT.U32.OR P0, PT, R10, 0xe, P0 ;  /* 0x0000000e0a00780c */ /* 0x000fe40000704470 */
[----:B------:R-:W-:Y:S02]  /*0de0*/  ISETP.GT.U32.OR P3, PT, R13, 0xe, P3 ;  /* 0x0000000e0d00780c */ /* 0x000fe40001f64470 */
[----:B------:R-:W-:-:S02]  /*0df0*/  ISETP.GT.U32.OR P4, PT, R12, 0xe, P4 ;  /* 0x0000000e0c00780c */ /* 0x000fc40002784470 */
[----:B------:R-:W-:Y:S02]  /*0e00*/  ISETP.GT.U32.OR P1, PT, R9, 0xe, P1 ;  /* 0x0000000e0900780c */ /* 0x000fe40000f24470 */
[----:B------:R-:W-:Y:S02]  /*0e10*/  ISETP.GT.U32.OR P2, PT, R8, 0xe, P2 ;  /* 0x0000000e0800780c */ /* 0x000fe40001744470 */
[----:B0-2---:R-:W-:-:S11]  /*0e20*/  MOV R3, RZ ;  /* 0x000000ff00037202 */ /* 0x005fd60000000f00 */
.L_x_47:
[----:B------:R-:W0:Y:S01]  /*0e30*/  S2R R41, SR_TID.Z ;  /* 0x0000000000297919 */ /* 0x000e220000002300 */
[----:B------:R-:W-:Y:S01]  /*0e40*/  BSSY.RECONVERGENT B0, `(.L_x_44) ;  /* 0x000002b000007945 */ /* 0x000fe20003800200 */
[----:B------:R-:W-:Y:S01]  /*0e50*/  BAR.SYNC.DEFER_BLOCKING 0x0 ;  /* 0x0000000000007b1d */ /* 0x000fe20000010000 */
[----:B0-----:R-:W-:-:S13]  /*0e60*/  ISETP.GT.U32.AND P6, PT, R41, 0x2f, PT ;  /* 0x0000002f2900780c */ /* 0x001fda0003fc4070 */
[----:B------:R-:W-:Y:S05]  /*0e70*/  @P6 BRA `(.L_x_45) ;  /* 0x00000000009c6947 */ /* 0x000fea0003800000 */
[----:B------:R-:W0:Y:S01]  /*0e80*/  @!P0 LDC.64 R20, c[0x0][0x380] ;  /* 0x0000e000ff148b82 */ /* 0x000e220000000a00 */
[----:B------:R-:W-:Y:S01]  /*0e90*/  @!P0 IMAD R9, R3, 0x620, R34 ;  /* 0x0000062003098824 */ /* 0x000fe200078e0222 */
[----:B------:R-:W-:-:S06]  /*0ea0*/  CS2R R14, SRZ ;  /* 0x00000000000e7805 */ /* 0x000fcc000001ff00 */
[----:B------:R-:W1:Y:S08]  /*0eb0*/  @!P3 LDC.64 R18, c[0x0][0x380] ;  /* 0x0000e000ff12bb82 */ /* 0x000e700000000a00 */
[----:B------:R-:W2:Y:S01]  /*0ec0*/  @!P4 LDC.64 R12, c[0x0][0x380] ;  /* 0x0000e000ff0ccb82 */ /* 0x000ea20000000a00 */
[----:B0-----:R-:W-:-:S07]  /*0ed0*/  @!P0 IMAD.WIDE R20, R9, 0x4, R20 ;  /* 0x0000000409148825 */ /* 0x001fce00078e0214 */
[----:B------:R-:W0:Y:S01]  /*0ee0*/  @!P1 LDC.64 R10, c[0x0][0x380] ;  /* 0x0000e000ff0a9b82 */ /* 0x000e220000000a00 */
[----:B------:R-:W-:Y:S01]  /*0ef0*/  @!P3 IMAD R9, R3, 0x620, R32 ;  /* 0x000006200309b824 */ /* 0x000fe200078e0220 */
[----:B------:R3:W4:Y:S01]  /*0f00*/  @!P0 LDG.E.CONSTANT R14, desc[UR8][R20.64] ;  /* 0x00000008140e8981 */ /* 0x000722000c1e9900 */
[----:B------:R-:W-:Y:S02]  /*0f10*/  MOV R16, RZ ;  /* 0x000000ff00107202 */ /* 0x000fe40000000f00 */
[----:B-1----:R-:W-:-:S04]  /*0f20*/  @!P3 IMAD.WIDE R18, R9, 0x4, R18 ;  /* 0x000000040912b825 */ /* 0x002fc800078e0212 */
[----:B------:R-:W-:Y:S01]  /*0f30*/  @!P4 IMAD R9, R3, 0x620, R30 ;  /* 0x000006200309c824 */ /* 0x000fe200078e021e */
[----:B------:R1:W5:Y:S03]  /*0f40*/  @!P3 LDG.E.CONSTANT R16, desc[UR8][R18.64] ;  /* 0x000000081210b981 */ /* 0x000366000c1e9900 */
[----:B--2---:R-:W-:Y:S02]  /*0f50*/  @!P4 IMAD.WIDE R12, R9, 0x4, R12 ;  /* 0x00000004090cc825 */ /* 0x004fe400078e020c */
[----:B------:R-:W2:Y:S01]  /*0f60*/  @!P2 LDC.64 R8, c[0x0][0x380] ;  /* 0x0000e000ff08ab82 */ /* 0x000ea20000000a00 */
[----:B---3--:R-:W3:Y:S01]  /*0f70*/  S2R R20, SR_CgaCtaId ;  /* 0x0000000000147919 */ /* 0x008ee20000008800 */
[C---:B-1----:R-:W-:Y:S01]  /*0f80*/  @!P2 IMAD R19, R3.reuse, 0x620, R26 ;  /* 0x000006200313a824 */ /* 0x042fe200078e021a */
[----:B------:R1:W5:Y:S01]  /*0f90*/  @!P4 LDG.E.CONSTANT R15, desc[UR8][R12.64] ;  /* 0x000000080c0fc981 */ /* 0x000362000c1e9900 */
[----:B------:R-:W-:-:S04]  /*0fa0*/  @!P1 IMAD R17, R3, 0x620, R28 ;  /* 0x0000062003119824 */ /* 0x000fc800078e021c */
[----:B0-----:R-:W-:-:S04]  /*0fb0*/  @!P1 IMAD.WIDE R10, R17, 0x4, R10 ;  /* 0x00000004110a9825 */ /* 0x001fc800078e020a */
[----:B------:R-:W-:Y:S02]  /*0fc0*/  HFMA2 R17, -RZ, RZ, 0, 0 ;  /* 0x00000000ff117431 */ /* 0x000fe400000001ff */
[----:B--2---:R-:W-:Y:S01]  /*0fd0*/  @!P2 IMAD.WIDE R18, R19, 0x4, R8 ;  /* 0x000000041312a825 */ /* 0x004fe200078e0208 */
[----:B-1----:R-:W-:Y:S01]  /*0fe0*/  MOV R13, 0x400 ;  /* 0x00000400000d7802 */ /* 0x002fe20000000f00 */
[----:B------:R-:W0:Y:S02]  /*0ff0*/  @!P5 LDC.64 R8, c[0x0][0x380] ;  /* 0x0000e000ff08db82 */ /* 0x000e240000000a00 */
[----:B------:R1:W2:Y:S01]  /*1000*/  @!P1 LDG.E.CONSTANT R17, desc[UR8][R10.64] ;  /* 0x000000080a119981 */ /* 0x0002a2000c1e9900 */
[----:B------:R-:W-:Y:S02]  /*1010*/  MOV R21, RZ ;  /* 0x000000ff00157202 */ /* 0x000fe40000000f00 */
[----:B---3--:R-:W-:Y:S01]  /*1020*/  LEA R20, R20, R13, 0x18 ;  /* 0x0000000d14147211 */ /* 0x008fe200078ec0ff */
[----:B------:R-:W-:-:S03]  /*1030*/  @!P5 IMAD R13, R3, 0x620, R24 ;  /* 0x00000620030dd824 */ /* 0x000fc600078e0218 */
[----:B------:R-:W3:Y:S01]  /*1040*/  @!P2 LDG.E.CONSTANT R21, desc[UR8][R18.64] ;  /* 0x000000081215a981 */ /* 0x000ee2000c1e9900 */
[----:B-1----:R-:W-:Y:S02]  /*1050*/  HFMA2 R10, -RZ, RZ, 0, 0 ;  /* 0x00000000ff0a7431 */ /* 0x002fe400000001ff */
[----:B0-----:R-:W-:-:S05]  /*1060*/  @!P5 IMAD.WIDE R8, R13, 0x4, R8 ;  /* 0x000000040d08d825 */ /* 0x001fca00078e0208 */
[----:B------:R-:W3:Y:S01]  /*1070*/  @!P5 LDG.E.CONSTANT R10, desc[UR8][R8.64] ;  /* 0x00000008080ad981 */ /* 0x000ee2000c1e9900 */
[----:B------:R-:W-:-:S05]  /*1080*/  IMAD R20, R41, 0x18, R20 ;  /* 0x0000001829147824 */ /* 0x000fca00078e0214 */
[----:B----4-:R0:W-:Y:S04]  /*1090*/  STS [R20], R14 ;  /* 0x0000000e14007388 */ /* 0x0101e80000000800 */
[----:B-----5:R0:W-:Y:S04]  /*10a0*/  STS [R20+0x4], R16 ;  /* 0x0000041014007388 */ /* 0x0201e80000000800 */
[----:B------:R0:W-:Y:S04]  /*10b0*/  STS [R20+0x8], R15 ;  /* 0x0000080f14007388 */ /* 0x0001e80000000800 */
[----:B--2---:R0:W-:Y:S04]  /*10c0*/  STS [R20+0xc], R17 ;  /* 0x00000c1114007388 */ /* 0x0041e80000000800 */
[----:B---3--:R0:W-:Y:S04]  /*10d0*/  STS [R20+0x10], R21 ;  /* 0x0000101514007388 */ /* 0x0081e80000000800 */
[----:B------:R0:W-:Y:S02]  /*10e0*/  STS [R20+0x14], R10 ;  /* 0x0000140a14007388 */ /* 0x0001e40000000800 */
.L_x_45:
[----:B------:R-:W-:Y:S05]  /*10f0*/  BSYNC.RECONVERGENT B0 ;  /* 0x0000000000007941 */ /* 0x000fea0003800200 */
.L_x_44:
[----:B------:R-:W1:Y:S08]  /*1100*/  S2UR UR6, SR_CgaCtaId ;  /* 0x00000000000679c3 */ /* 0x000e700000008800 */
[----:B------:R-:W2:Y:S01]  /*1110*/  LDC.64 R42, c[0x0][0x388] ;  /* 0x0000e200ff2a7b82 */ /* 0x000ea20000000a00 */
[----:B------:R-:W-:Y:S01]  /*1120*/  UMOV UR5, 0x400 ;  /* 0x0000040000057882 */ /* 0x000fe20000000000 */
[----:B------:R-:W-:Y:S01]  /*1130*/  IMAD R8, R2, 0x31, R41 ;  /* 0x0000003102087824 */ /* 0x000fe200078e0229 */
[----:B------:R-:W-:-:S03]  /*1140*/  UIADD3 UR4, UPT, UPT, UR5, 0x480, URZ ;  /* 0x0000048005047890 */ /* 0x000fc6000fffe0ff */
[----:B------:R-:W-:-:S04]  /*1150*/  IMAD R8, R8, 0x14, R3 ;  /* 0x0000001408087824 */ /* 0x000fc800078e0203 */
[----:B------:R-:W-:Y:S01]  /*1160*/  IMAD R9, R8, 0x48, RZ ;  /* 0x0000004808097824 */ /* 0x000fe200078e02ff */
[----:B-1----:R-:W-:-:S06]  /*1170*/  ULEA UR4, UR6, UR4, 0x18 ;  /* 0x0000000406047291 */ /* 0x002fcc000f8ec0ff */
[----:B------:R-:W-:Y:S01]  /*1180*/  MOV R12, UR4 ;  /* 0x00000004000c7c02 */ /* 0x000fe20008000f00 */
[----:B--2---:R-:W-:-:S04]  /*1190*/  IMAD.WIDE.U32 R42, R9, 0x4, R42 ;  /* 0x00000004092a7825 */ /* 0x004fc800078e002a */
[----:B------:R-:W-:Y:S01]  /*11a0*/  IMAD R41, R41, 0x120, R12 ;  /* 0x0000012029297824 */ /* 0x000fe200078e020c */
[----:B------:R-:W2:Y:S04]  /*11b0*/  LDG.E.CONSTANT R8, desc[UR8][R42.64] ;  /* 0x000000082a087981 */ /* 0x000ea8000c1e9900 */
[----:B------:R-:W2:Y:S04]  /*11c0*/  LDG.E.CONSTANT R9, desc[UR8][R42.64+0x4] ;  /* 0x000004082a097981 */ /* 0x000ea8000c1e9900 */
[----:B0-----:R-:W2:Y:S04]  /*11d0*/  LDG.E.CONSTANT R10, desc[UR8][R42.64+0x8] ;  /* 0x000008082a0a7981 */ /* 0x001ea8000c1e9900 */
[----:B------:R-:W2:Y:S04]  /*11e0*/  LDG.E.CONSTANT R11, desc[UR8][R42.64+0xc] ;  /* 0x00000c082a0b7981 */ /* 0x000ea8000c1e9900 */
[----:B------:R-:W3:Y:S04]  /*11f0*/  LDG.E.CONSTANT R12, desc[UR8][R42.64+0x10] ;  /* 0x000010082a0c7981 */ /* 0x000ee8000c1e9900 */
[----:B------:R-:W3:Y:S04]  /*1200*/  LDG.E.CONSTANT R13, desc[UR8][R42.64+0x14] ;  /* 0x000014082a0d7981 */ /* 0x000ee8000c1e9900 */
[----:B------:R-:W3:Y:S04]  /*1210*/  LDG.E.CONSTANT R14, desc[UR8][R42.64+0x18] ;  /* 0x000018082a0e7981 */ /* 0x000ee8000c1e9900 */
[----:B------:R-:W3:Y:S04]  /*1220*/  LDG.E.CONSTANT R15, desc[UR8][R42.64+0x1c] ;  /* 0x00001c082a0f7981 */ /* 0x000ee8000c1e9900 */
[----:B------:R-:W4:Y:S04]  /*1230*/  LDG.E.CONSTANT R16, desc[UR8][R42.64+0x20] ;  /* 0x000020082a107981 */ /* 0x000f28000c1e9900 */
[----:B------:R-:W4:Y:S04]  /*1240*/  LDG.E.CONSTANT R17, desc[UR8][R42.64+0x24] ;  /* 0x000024082a117981 */ /* 0x000f28000c1e9900 */
[----:B------:R-:W4:Y:S04]  /*1250*/  LDG.E.CONSTANT R18, desc[UR8][R42.64+0x28] ;  /* 0x000028082a127981 */ /* 0x000f28000c1e9900 */
[----:B------:R-:W4:Y:S04]  /*1260*/  LDG.E.CONSTANT R19, desc[UR8][R42.64+0x2c] ;  /* 0x00002c082a137981 */ /* 0x000f28000c1e9900 */
[----:B------:R-:W5:Y:S04]  /*1270*/  LDG.E.CONSTANT R20, desc[UR8][R42.64+0xf0] ;  /* 0x0000f0082a147981 */ /* 0x000f68000c1e9900 */
[----:B------:R-:W5:Y:S04]  /*1280*/  LDG.E.CONSTANT R21, desc[UR8][R42.64+0xf4] ;  /* 0x0000f4082a157981 */ /* 0x000f68000c1e9900 */
[----:B------:R-:W5:Y:S04]  /*1290*/  LDG.E.CONSTANT R22, desc[UR8][R42.64+0xf8] ;  /* 0x0000f8082a167981 */ /* 0x000f68000c1e9900 */
[----:B------:R-:W5:Y:S04]  /*12a0*/  LDG.E.CONSTANT R23, desc[UR8][R42.64+0xfc] ;  /* 0x0000fc082a177981 */ /* 0x000f68000c1e9900 */
[----:B--2---:R0:W-:Y:S04]  /*12b0*/  STS.128 [R41], R8 ;  /* 0x0000000829007388 */ /* 0x0041e80000000c00 */
[----:B---3--:R1:W-:Y:S04]  /*12c0*/  STS.128 [R41+0x10], R12 ;  /* 0x0000100c29007388 */ /* 0x0083e80000000c00 */
[----:B0-----:R-:W2:Y:S04]  /*12d0*/  LDG.E.CONSTANT R8, desc[UR8][R42.64+0x30] ;  /* 0x000030082a087981 */ /* 0x001ea8000c1e9900 */
[----:B------:R-:W2:Y:S04]  /*12e0*/  LDG.E.CONSTANT R9, desc[UR8][R42.64+0x34] ;  /* 0x000034082a097981 */ /* 0x000ea8000c1e9900 */
[----:B------:R-:W2:Y:S04]  /*12f0*/  LDG.E.CONSTANT R10, desc[UR8][R42.64+0x38] ;  /* 0x000038082a0a7981 */ /* 0x000ea8000c1e9900 */
[----:B------:R-:W2:Y:S04]  /*1300*/  LDG.E.CONSTANT R11, desc[UR8][R42.64+0x3c] ;  /* 0x00003c082a0b7981 */ /* 0x000ea8000c1e9900 */
[----:B-1----:R-:W3:Y:S04]  /*1310*/  LDG.E.CONSTANT R12, desc[UR8][R42.64+0x40] ;  /* 0x000040082a0c7981 */ /* 0x002ee8000c1e9900 */
[----:B------:R-:W3:Y:S04]  /*1320*/  LDG.E.CONSTANT R13, desc[UR8][R42.64+0x44] ;  /* 0x000044082a0d7981 */ /* 0x000ee8000c1e9900 */
[----:B------:R-:W3:Y:S04]  /*1330*/  LDG.E.CONSTANT R14, desc[UR8][R42.64+0x48] ;  /* 0x000048082a0e7981 */ /* 0x000ee8000c1e9900 */
[----:B------:R-:W3:Y:S04]  /*1340*/  LDG.E.CONSTANT R15, desc[UR8][R42.64+0x4c] ;  /* 0x00004c082a0f7981 */ /* 0x000ee8000c1e9900 */
[----:B----4-:R0:W-:Y:S04]  /*1350*/  STS.128 [R41+0x20], R16 ;  /* 0x0000201029007388 */ /* 0x0101e80000000c00 */
[----:B0-----:R-:W4:Y:S04]  /*1360*/  LDG.E.CONSTANT R16, desc[UR8][R42.64+0x50] ;  /* 0x000050082a107981 */ /* 0x001f28000c1e9900 */
[----:B------:R-:W4:Y:S04]  /*1370*/  LDG.E.CONSTANT R17, desc[UR8][R42.64+0x54] ;  /* 0x000054082a117981 */ /* 0x000f28000c1e9900 */
[----:B------:R-:W4:Y:S04]  /*1380*/  LDG.E.CONSTANT R18, desc[UR8][R42.64+0x58] ;  /* 0x000058082a127981 */ /* 0x000f28000c1e9900 */
[----:B------:R-:W4:Y:S04]  /*1390*/  LDG.E.CONSTANT R19, desc[UR8][R42.64+0x5c] ;  /* 0x00005c082a137981 */ /* 0x000f28000c1e9900 */
[----:B--2---:R0:W-:Y:S04]  /*13a0*/  STS.128 [R41+0x30], R8 ;  /* 0x0000300829007388 */ /* 0x0041e80000000c00 */
        /* <DEDUP_REMOVED lines=55> */
[----:B-----5:R1:W-:Y:S01]  /*1720*/  STS.128 [R41+0xf0], R20 ;  /* 0x0000f01429007388 */ /* 0x0203e20000000c00 */
[----:B------:R-:W-:Y:S01]  /*1730*/  ULEA UR5, UR6, UR5, 0x18 ;  /* 0x0000000506057291 */ /* 0x000fe2000f8ec0ff */
[----:B0-----:R-:W-:-:S02]  /*1740*/  MOV R16, 0x48 ;  /* 0x0000004800107802 */ /* 0x001fc40000000f00 */
[----:B------:R-:W-:Y:S01]  /*1750*/  IADD3 R17, PT, PT, R41, 0x10, RZ ;  /* 0x0000001029117810 */ /* 0x000fe20007ffe0ff */
[----:B--2---:R1:W-:Y:S04]  /*1760*/  STS.128 [R41+0x100], R8 ;  /* 0x0001000829007388 */ /* 0x0043e80000000c00 */
[----:B---3--:R1:W-:Y:S01]  /*1770*/  STS.128 [R41+0x110], R12 ;  /* 0x0001100c29007388 */ /* 0x0083e20000000c00 */
[----:B------:R-:W-:Y:S06]  /*1780*/  BAR.SYNC.DEFER_BLOCKING 0x0 ;  /* 0x0000000000007b1d */ /* 0x000fec0000010000 */
.L_x_46:
[----:B------:R-:W-:Y:S04]  /*1790*/  LDS R19, [R17+-0x10] ;  /* 0xfffff00011137984 */ /* 0x000fe80000000800 */
[----:B-1----:R-:W0:Y:S04]  /*17a0*/  LDS.64 R8, [R16+UR5+-0x48] ;  /* 0xffffb80510087984 */ /* 0x002e280008000a00 */
[----:B------:R-:W1:Y:S04]  /*17b0*/  LDS R15, [R17+-0xc] ;  /* 0xfffff400110f7984 */ /* 0x000e680000000800 */
[----:B------:R-:W2:Y:S04]  /*17c0*/  LDS.64 R10, [R16+UR5+-0x40] ;  /* 0xffffc005100a7984 */ /* 0x000ea80008000a00 */
[----:B------:R-:W3:Y:S04]  /*17d0*/  LDS.64 R12, [R16+UR5+-0x38] ;  /* 0xffffc805100c7984 */ /* 0x000ee80008000a00 */
[----:B------:R-:W4:Y:S04]  /*17e0*/  LDS R14, [R17+-0x8] ;  /* 0xfffff800110e7984 */ /* 0x000f280000000800 */
[----:B------:R-:W-:Y:S04]  /*17f0*/  LDS R18, [R17+0x4] ;  /* 0x0000040011127984 */ /* 0x000fe80000000800 */
[----:B------:R-:W-:Y:S01]  /*1800*/  LDS R20, [R17+0x8] ;  /* 0x0000080011147984 */ /* 0x000fe20000000800 */
[----:B0-----:R-:W-:Y:S01]  /*1810*/  FFMA R8, R8, R19, R7 ;  /* 0x0000001308087223 */ /* 0x001fe20000000007 */
[----:B------:R-:W-:-:S03]  /*1820*/  FFMA R6, R19, R9, R6 ;  /* 0x0000000913067223 */ /* 0x000fc60000000006 */
[----:B-1----:R-:W-:Y:S01]  /*1830*/  FFMA R21, R15, R9, R8 ;  /* 0x000000090f157223 */ /* 0x002fe20000000008 */
[C---:B--2---:R-:W-:Y:S01]  /*1840*/  FFMA R43, R10.reuse, R15, R6 ;  /* 0x0000000f0a2b7223 */ /* 0x044fe20000000006 */
[----:B------:R-:W-:Y:S01]  /*1850*/  FFMA R8, R10, R19, R5 ;  /* 0x000000130a087223 */ /* 0x000fe20000000005 */
[-C--:B------:R-:W-:Y:S02]  /*1860*/  FFMA R6, R19, R11.reuse, R4 ;  /* 0x0000000b13067223 */ /* 0x080fe40000000004 */
[----:B------:R-:W0:Y:S01]  /*1870*/  LDS.64 R4, [R16+UR5+-0x30] ;  /* 0xffffd00510047984 */ /* 0x000e220008000a00 */
[----:B------:R-:W-:Y:S01]  /*1880*/  FFMA R45, R15, R11, R8 ;  /* 0x0000000b0f2d7223 */ /* 0x000fe20000000008 */
[C---:B---3--:R-:W-:Y:S01]  /*1890*/  FFMA R8, R12.reuse, R19, R27 ;  /* 0x000000130c087223 */ /* 0x048fe2000000001b */
[----:B------:R-:W-:Y:S01]  /*18a0*/  FFMA R36, R19, R13, R36 ;  /* 0x0000000d13247223 */ /* 0x000fe20000000024 */
[----:B------:R-:W-:Y:S01]  /*18b0*/  FFMA R23, R12, R15, R6 ;  /* 0x0000000f0c177223 */ /* 0x000fe20000000006 */
[-C--:B----4-:R-:W-:Y:S01]  /*18c0*/  FFMA R21, R10, R14.reuse, R21 ;  /* 0x0000000e0a157223 */ /* 0x090fe20000000015 */
[----:B------:R-:W-:Y:S01]  /*18d0*/  FFMA R27, R15, R13, R8 ;  /* 0x0000000d0f1b7223 */ /* 0x000fe20000000008 */
[----:B------:R-:W1:Y:S01]  /*18e0*/  LDS.64 R6, [R16+UR5+-0x28] ;  /* 0xffffd80510067984 */ /* 0x000e620008000a00 */
[----:B------:R-:W-:Y:S01]  /*18f0*/  FFMA R43, R14, R11, R43 ;  /* 0x0000000b0e2b7223 */ /* 0x000fe2000000002b */
[-C--:B------:R-:W-:Y:S01]  /*1900*/  FFMA R45, R12, R14.reuse, R45 ;  /* 0x0000000e0c2d7223 */ /* 0x080fe2000000002d */
[----:B------:R-:W-:Y:S01]  /*1910*/  FFMA R23, R14, R13, R23 ;  /* 0x0000000d0e177223 */ /* 0x000fe20000000017 */
[----:B------:R-:W2:Y:S04]  /*1920*/  LDS R10, [R17+-0x4] ;  /* 0xfffffc00110a7984 */ /* 0x000ea80000000800 */
[----:B------:R-:W-:Y:S01]  /*1930*/  LDS R11, [R17] ;  /* 0x00000000110b7984 */ /* 0x000fe20000000800 */
[C---:B0-----:R-:W-:Y:S01]  /*1940*/  FFMA R8, R4.reuse, R19, R33 ;  /* 0x0000001304087223 */ /* 0x041fe20000000021 */
[C---:B------:R-:W-:Y:S01]  /*1950*/  FFMA R41, R4.reuse, R15, R36 ;  /* 0x0000000f04297223 */ /* 0x040fe20000000024 */
[----:B------:R-:W-:-:S02]  /*1960*/  FFMA R27, R4, R14, R27 ;  /* 0x0000000e041b7223 */ /* 0x000fc4000000001b */
[-C--:B------:R-:W-:Y:S01]  /*1970*/  FFMA R9, R15, R5.reuse, R8 ;  /* 0x000000050f097223 */ /* 0x080fe20000000008 */
[C---:B------:R-:W-:Y:S02]  /*1980*/  FFMA R41, R14.reuse, R5, R41 ;  /* 0x000000050e297223 */ /* 0x040fe40000000029 */
[----:B------:R-:W0:Y:S01]  /*1990*/  LDS.64 R4, [R16+UR5+-0x20] ;  /* 0xffffe00510047984 */ /* 0x000e220008000a00 */
[----:B-1----:R-:W-:Y:S01]  /*19a0*/  FFMA R9, R14, R6, R9 ;  /* 0x000000060e097223 */ /* 0x002fe20000000009 */
[CC--:B------:R-:W-:Y:S01]  /*19b0*/  FFMA R6, R7.reuse, R19.reuse, R29 ;  /* 0x0000001307067223 */ /* 0x0c0fe2000000001d */
[-C--:B--2---:R-:W-:Y:S01]  /*19c0*/  FFMA R8, R7, R10.reuse, R21 ;  /* 0x0000000a07087223 */ /* 0x084fe20000000015 */
[C---:B0-----:R-:W-:Y:S02]  /*19d0*/  FFMA R12, R4.reuse, R19, R31 ;  /* 0x00000013040c7223 */ /* 0x041fe4000000001f */
        /* <DEDUP_REMOVED lines=8> */
[----:B------:R-:W-:-:S02]  /*1a60*/  FFMA R21, R18, R5, R21 ;  /* 0x0000000512157223 */ /* 0x000fc40000000015 */
[----:B------:R-:W0:Y:S02]  /*1a70*/  LDS.64 R4, [R16+UR5+-0x18] ;  /* 0xffffe80510047984 */ /* 0x000e240008000a00 */
[C---:B0-----:R-:W-:Y:S01]  /*1a80*/  FFMA R6, R4.reuse, R19, R37 ;  /* 0x0000001304067223 */ /* 0x041fe20000000025 */
[C---:B------:R-:W-:Y:S01]  /*1a90*/  FFMA R35, R4.reuse, R15, R8 ;  /* 0x0000000f04237223 */ /* 0x040fe20000000008 */
[C---:B------:R-:W-:Y:S01]  /*1aa0*/  FFMA R8, R4.reuse, R10, R23 ;  /* 0x0000000a04087223 */ /* 0x040fe20000000017 */
[----:B------:R-:W-:Y:S01]  /*1ab0*/  FFMA R29, R4, R11, R12 ;  /* 0x0000000b041d7223 */ /* 0x000fe2000000000c */
[-C--:B------:R-:W-:Y:S01]  /*1ac0*/  FFMA R7, R15, R5.reuse, R6 ;  /* 0x000000050f077223 */ /* 0x080fe20000000006 */
[-C--:B------:R-:W-:Y:S01]  /*1ad0*/  FFMA R6, R10, R5.reuse, R27 ;  /* 0x000000050a067223 */ /* 0x080fe2000000001b */
[C---:B------:R-:W-:Y:S01]  /*1ae0*/  FFMA R31, R4.reuse, R14, R31 ;  /* 0x0000000e041f7223 */ /* 0x040fe2000000001f */
[----:B------:R-:W-:Y:S01]  /*1af0*/  FFMA R33, R4, R18, R33 ;  /* 0x0000001204217223 */ /* 0x000fe20000000021 */
        /* <DEDUP_REMOVED lines=8> */
[C---:B------:R-:W-:Y:S01]  /*1b80*/  FFMA R41, R4.reuse, R11, R6 ;  /* 0x0000000b04297223 */ /* 0x040fe20000000006 */
[C---:B------:R-:W-:Y:S01]  /*1b90*/  FFMA R35, R4.reuse, R15, R38 ;  /* 0x0000000f04237223 */ /* 0x040fe20000000026 */
[----:B------:R-:W0:Y:S01]  /*1ba0*/  LDS.64 R6, [R16+UR5+-0x8] ;  /* 0xfffff80510067984 */ /* 0x000e220008000a00 */
[----:B------:R-:W-:Y:S01]  /*1bb0*/  FFMA R43, R4, R18, R43 ;  /* 0x00000012042b7223 */ /* 0x000fe2000000002b */
[-C--:B------:R-:W-:Y:S01]  /*1bc0*/  FFMA R19, R19, R5.reuse, R40 ;  /* 0x0000000513137223 */ /* 0x080fe20000000028 */
[-C--:B------:R-:W-:Y:S01]  /*1bd0*/  FFMA R4, R10, R5.reuse, R9 ;  /* 0x000000050a047223 */ /* 0x080fe20000000009 */
[-C--:B------:R-:W-:Y:S01]  /*1be0*/  FFMA R37, R15, R5.reuse, R8 ;  /* 0x000000050f257223 */ /* 0x080fe20000000008 */
[-C--:B------:R-:W-:Y:S01]  /*1bf0*/  FFMA R35, R14, R5.reuse, R35 ;  /* 0x000000050e237223 */ /* 0x080fe20000000023 */
[-C--:B------:R-:W-:Y:S01]  /*1c00*/  FFMA R45, R11, R5.reuse, R12 ;  /* 0x000000050b2d7223 */ /* 0x080fe2000000000c */
[----:B------:R-:W-:Y:S01]  /*1c10*/  FFMA R41, R18, R5, R41 ;  /* 0x0000000512297223 */ /* 0x000fe20000000029 */
[----:B------:R-:W-:Y:S01]  /*1c20*/  LDS R40, [R17+0x10] ;  /* 0x0000100011287984 */ /* 0x000fe20000000800 */
[C---:B0-----:R-:W-:Y:S01]  /*1c30*/  FFMA R19, R6.reuse, R15, R19 ;  /* 0x0000000f06137223 */ /* 0x041fe20000000013 */
[C---:B------:R-:W-:Y:S01]  /*1c40*/  FFMA R15, R6.reuse, R11, R4 ;  /* 0x0000000b060f7223 */ /* 0x040fe20000000004 */
[----:B------:R-:W-:Y:S01]  /*1c50*/  FFMA R37, R6, R14, R37 ;  /* 0x0000000e06257223 */ /* 0x000fe20000000025 */
[----:B------:R-:W0:Y:S01]  /*1c60*/  LDS.64 R4, [R16+UR5] ;  /* 0x0000000510047984 */ /* 0x000e220008000a00 */
[-C--:B------:R-:W-:Y:S01]  /*1c70*/  FFMA R29, R14, R7.reuse, R19 ;  /* 0x000000070e1d7223 */ /* 0x080fe20000000013 */
[----:B------:R-:W-:Y:S01]  /*1c80*/  FFMA R45, R6, R18, R45 ;  /* 0x00000012062d7223 */ /* 0x000fe2000000002d */
[----:B------:R-:W-:Y:S01]  /*1c90*/  FFMA R15, R18, R7, R15 ;  /* 0x00000007120f7223 */ /* 0x000fe2000000000f */
[----:B------:R1:W2:Y:S02]  /*1ca0*/  LDS R19, [R17+0xc] ;  /* 0x00000c0011137984 */ /* 0x0002a40000000800 */
[----:B-1----:R-:W-:Y:S01]  /*1cb0*/  IADD3 R17, PT, PT, R17, 0x24, RZ ;  /* 0x0000002411117810 */ /* 0x002fe20007ffe0ff */
[C---:B0-----:R-:W-:Y:S01]  /*1cc0*/  FFMA R8, R4.reuse, R10, R13 ;  /* 0x0000000a04087223 */ /* 0x041fe2000000000d */
[----:B------:R-:W-:Y:S01]  /*1cd0*/  FFMA R4, R4, R20, R21 ;  /* 0x0000001404047223 */ /* 0x000fe20000000015 */
[-C--:B------:R-:W-:Y:S01]  /*1ce0*/  FFMA R6, R10, R5.reuse, R31 ;  /* 0x000000050a067223 */ /* 0x080fe2000000001f */
[-C--:B------:R-:W-:Y:S01]  /*1cf0*/  FFMA R12, R20, R5.reuse, R33 ;  /* 0x00000005140c7223 */ /* 0x080fe20000000021 */
[-C--:B------:R-:W-:Y:S01]  /*1d00*/  FFMA R13, R11, R5.reuse, R8 ;  /* 0x000000050b0d7223 */ /* 0x080fe20000000008 */
[----:B--2---:R-:W-:-:S02]  /*1d10*/  FFMA R7, R19, R5, R4 ;  /* 0x0000000513077223 */ /* 0x004fc40000000004 */
[----:B------:R-:W0:Y:S02]  /*1d20*/  LDS.64 R4, [R16+UR5+0x8] ;  /* 0x0000080510047984 */ /* 0x000e240008000a00 */
[C---:B0-----:R-:W-:Y:S01]  /*1d30*/  FFMA R8, R4.reuse, R10, R23 ;  /* 0x0000000a04087223 */ /* 0x041fe20000000017 */
[C---:B------:R-:W-:Y:S01]  /*1d40*/  FFMA R23, R4.reuse, R11, R6 ;  /* 0x0000000b04177223 */ /* 0x040fe20000000006 */
[C---:B------:R-:W-:Y:S01]  /*1d50*/  FFMA R6, R4.reuse, R20, R27 ;  /* 0x0000001404067223 */ /* 0x040fe2000000001b */
[C---:B------:R-:W-:Y:S01]  /*1d60*/  FFMA R9, R4.reuse, R19, R12 ;  /* 0x0000001304097223 */ /* 0x040fe2000000000c */
[-C--:B------:R-:W-:Y:S01]  /*1d70*/  FFMA R21, R11, R5.reuse, R8 ;  /* 0x000000050b157223 */ /* 0x080fe20000000008 */
[----:B------:R-:W-:Y:S01]  /*1d80*/  FFMA R13, R4, R18, R13 ;  /* 0x00000012040d7223 */ /* 0x000fe2000000000d */
[-C--:B------:R-:W-:Y:S01]  /*1d90*/  FFMA R27, R19, R5.reuse, R6 ;  /* 0x00000005131b7223 */ /* 0x080fe20000000006 */
[-C--:B------:R-:W-:Y:S01]  /*1da0*/  FFMA R6, R40, R5.reuse, R9 ;  /* 0x0000000528067223 */ /* 0x080fe20000000009 */
[----:B------:R-:W-:Y:S01]  /*1db0*/  FFMA R7, R4, R40, R7 ;  /* 0x0000002804077223 */ /* 0x000fe20000000007 */
[----:B------:R-:W0:Y:S01]  /*1dc0*/  LDS.64 R8, [R16+UR5+0x10] ;  /* 0x0000100510087984 */ /* 0x000e220008000a00 */
[-C--:B------:R-:W-:Y:S01]  /*1dd0*/  FFMA R4, R10, R5.reuse, R39 ;  /* 0x000000050a047223 */ /* 0x080fe20000000027 */
[-C--:B------:R-:W-:Y:S01]  /*1de0*/  FFMA R14, R20, R5.reuse, R43 ;  /* 0x00000005140e7223 */ /* 0x080fe2000000002b */
[----:B------:R-:W-:-:S02]  /*1df0*/  FFMA R23, R18, R5, R23 ;  /* 0x0000000512177223 */ /* 0x000fc40000000017 */
[C---:B0-----:R-:W-:Y:S01]  /*1e00*/  FFMA R31, R8.reuse, R11, R4 ;  /* 0x0000000b081f7223 */ /* 0x041fe20000000004 */
[C---:B------:R-:W-:Y:S01]  /*1e10*/  FFMA R12, R8.reuse, R10, R35 ;  /* 0x0000000a080c7223 */ /* 0x040fe20000000023 */
[C---:B------:R-:W-:Y:S01]  /*1e20*/  FFMA R4, R8.reuse, R20, R41 ;  /* 0x0000001408047223 */ /* 0x040fe20000000029 */
[C---:B------:R-:W-:Y:S01]  /*1e30*/  FFMA R33, R8.reuse, R19, R14 ;  /* 0x0000001308217223 */ /* 0x040fe2000000000e */
[C---:B------:R-:W-:Y:S01]  /*1e40*/  FFMA R5, R8.reuse, R40, R27 ;  /* 0x0000002808057223 */ /* 0x040fe2000000001b */
[-C--:B------:R-:W-:Y:S01]  /*1e50*/  FFMA R35, R11, R9.reuse, R12 ;  /* 0x000000090b237223 */ /* 0x080fe2000000000c */
[-C--:B------:R-:W-:Y:S01]  /*1e60*/  FFMA R27, R19, R9.reuse, R4 ;  /* 0x00000009131b7223 */ /* 0x080fe20000000004 */
[----:B------:R-:W-:Y:S01]  /*1e70*/  FFMA R21, R8, R18, R21 ;  /* 0x0000001208157223 */ /* 0x000fe20000000015 */
[-C--:B------:R-:W-:Y:S01]  /*1e80*/  FFMA R14, R10, R9.reuse, R37 ;  /* 0x000000090a0e7223 */ /* 0x080fe20000000025 */
[-C--:B------:R-:W-:Y:S01]  /*1e90*/  FFMA R31, R18, R9.reuse, R31 ;  /* 0x00000009121f7223 */ /* 0x080fe2000000001f */
[-C--:B------:R-:W-:Y:S01]  /*1ea0*/  FFMA R12, R20, R9.reuse, R45 ;  /* 0x00000009140c7223 */ /* 0x080fe2000000002d */
[----:B------:R-:W-:-:S02]  /*1eb0*/  FFMA R4, R40, R9, R33 ;  /* 0x0000000928047223 */ /* 0x000fc40000000021 */
[----:B------:R-:W0:Y:S02]  /*1ec0*/  LDS.64 R8, [R16+UR5+0x18] ;  /* 0x0000180510087984 */ /* 0x000e240008000a00 */
[C---:B0-----:R-:W-:Y:S01]  /*1ed0*/  FFMA R10, R8.reuse, R10, R29 ;  /* 0x0000000a080a7223 */ /* 0x041fe2000000001d */
[C---:B------:R-:W-:Y:S01]  /*1ee0*/  FFMA R37, R8.reuse, R11, R14 ;  /* 0x0000000b08257223 */ /* 0x040fe2000000000e */
[C---:B------:R-:W-:Y:S01]  /*1ef0*/  FFMA R29, R8.reuse, R19, R12 ;  /* 0x00000013081d7223 */ /* 0x040fe2000000000c */
[C---:B------:R-:W-:Y:S01]  /*1f00*/  FFMA R35, R8.reuse, R18, R35 ;  /* 0x0000001208237223 */ /* 0x040fe20000000023 */
[-C--:B------:R-:W-:Y:S01]  /*1f10*/  FFMA R39, R11, R9.reuse, R10 ;  /* 0x000000090b277223 */ /* 0x080fe2000000000a */
[C---:B------:R-:W-:Y:S01]  /*1f20*/  FFMA R22, R8.reuse, R20, R15 ;  /* 0x0000001408167223 */ /* 0x040fe2000000000f */
[----:B------:R-:W0:Y:S01]  /*1f30*/  LDS.64 R10, [R16+UR5+0x20] ;  /* 0x00002005100a7984 */ /* 0x000e220008000a00 */
[----:B------:R-:W-:Y:S01]  /*1f40*/  FFMA R27, R8, R40, R27 ;  /* 0x00000028081b7223 */ /* 0x000fe2000000001b */
[-C--:B------:R-:W-:Y:S01]  /*1f50*/  FFMA R37, R18, R9.reuse, R37 ;  /* 0x0000000912257223 */ /* 0x080fe20000000025 */
[-C--:B------:R-:W-:Y:S01]  /*1f60*/  FFMA R33, R19, R9.reuse, R22 ;  /* 0x0000000913217223 */ /* 0x080fe20000000016 */
[----:B------:R-:W-:Y:S01]  /*1f70*/  FFMA R36, R40, R9, R29 ;  /* 0x0000000928247223 */ /* 0x000fe2000000001d */
[----:B0-----:R-:W-:Y:S01]  /*1f80*/  FFMA R14, R20, R11, R13 ;  /* 0x0000000b140e7223 */ /* 0x001fe2000000000d */
[C---:B------:R-:W-:Y:S01]  /*1f90*/  FFMA R39, R10.reuse, R18, R39 ;  /* 0x000000120a277223 */ /* 0x040fe20000000027 */
[----:B------:R-:W0:Y:S01]  /*1fa0*/  LDS.64 R12, [R16+UR5+0x28] ;  /* 0x00002805100c7984 */ /* 0x000e220008000a00 */
[----:B------:R-:W-:-:S03]  /*1fb0*/  FFMA R33, R10, R40, R33 ;  /* 0x000000280a217223 */ /* 0x000fc60000000021 */
[----:B------:R-:W-:Y:S01]  /*1fc0*/  LDS.64 R10, [R16+UR5+0x40] ;  /* 0x00004005100a7984 */ /* 0x000fe20008000a00 */
[CC--:B0-----:R-:W-:Y:S01]  /*1fd0*/  FFMA R8, R12.reuse, R20.reuse, R23 ;  /* 0x000000140c087223 */ /* 0x0c1fe20000000017 */
[----:B------:R-:W-:Y:S01]  /*1fe0*/  FFMA R12, R12, R19, R14 ;  /* 0x000000130c0c7223 */ /* 0x000fe2000000000e */
[-C--:B------:R-:W-:Y:S01]  /*1ff0*/  FFMA R18, R20, R13.reuse, R21 ;  /* 0x0000000d14127223 */ /* 0x080fe20000000015 */
[----:B------:R-:W0:Y:S01]  /*2000*/  LDS.64 R14, [R16+UR5+0x30] ;  /* 0x00003005100e7984 */ /* 0x000e220008000a00 */
[CC--:B------:R-:W-:Y:S01]  /*2010*/  FFMA R9, R19.reuse, R13.reuse, R8 ;  /* 0x0000000d13097223 */ /* 0x0c0fe20000000008 */
[----:B------:R-:W-:Y:S01]  /*2020*/  FFMA R29, R40, R13, R12 ;  /* 0x0000000d281d7223 */ /* 0x000fe2000000000c */
[C---:B0-----:R-:W-:Y:S02]  /*2030*/  FFMA R12, R14.reuse, R20, R31 ;  /* 0x000000140e0c7223 */ /* 0x041fe4000000001f */
[C---:B------:R-:W-:Y:S01]  /*2040*/  FFMA R31, R14.reuse, R40, R9 ;  /* 0x000000280e1f7223 */ /* 0x040fe20000000009 */
[----:B------:R-:W-:Y:S01]  /*2050*/  FFMA R13, R14, R19, R18 ;  /* 0x000000130e0d7223 */ /* 0x000fe20000000012 */
[----:B------:R0:W1:Y:S01]  /*2060*/  LDS.64 R8, [R16+UR5+0x38] ;  /* 0x0000380510087984 */ /* 0x0000620008000a00 */
[-C--:B------:R-:W-:Y:S01]  /*2070*/  FFMA R21, R19, R15.reuse, R12 ;  /* 0x0000000f13157223 */ /* 0x080fe2000000000c */
[-C--:B------:R-:W-:Y:S01]  /*2080*/  FFMA R14, R20, R15.reuse, R35 ;  /* 0x0000000f140e7223 */ /* 0x080fe20000000023 */
[----:B------:R-:W-:Y:S01]  /*2090*/  FFMA R35, R40, R15, R13 ;  /* 0x0000000f28237223 */ /* 0x000fe2000000000d */
[----:B0-----:R-:W-:-:S04]  /*20a0*/  IADD3 R16, PT, PT, R16, 0x90, RZ ;  /* 0x0000009010107810 */ /* 0x001fc80007ffe0ff */
[----:B------:R-:W-:Y:S01]  /*20b0*/  ISETP.NE.AND P6, PT, R16, 0x4c8, PT ;  /* 0x000004c81000780c */ /* 0x000fe20003fc5270 */
[----:B-1----:R-:W-:Y:S01]  /*20c0*/  FFMA R12, R8, R20, R37 ;  /* 0x00000014080c7223 */ /* 0x002fe20000000025 */
[----:B------:R-:W-:Y:S01]  /*20d0*/  FFMA R39, R20, R9, R39 ;  /* 0x0000000914277223 */ /* 0x000fe20000000027 */
[C---:B------:R-:W-:Y:S01]  /*20e0*/  FFMA R13, R8.reuse, R19, R14 ;  /* 0x00000013080d7223 */ /* 0x040fe2000000000e */
[-C--:B------:R-:W-:Y:S01]  /*20f0*/  FFMA R37, R8, R40.reuse, R21 ;  /* 0x0000002808257223 */ /* 0x080fe20000000015 */
[----:B------:R-:W-:Y:S01]  /*2100*/  FFMA R15, R19, R9, R12 ;  /* 0x00000009130f7223 */ /* 0x000fe2000000000c */
[----:B------:R-:W-:Y:S01]  /*2110*/  FFMA R12, R10, R19, R39 ;  /* 0x000000130a0c7223 */ /* 0x000fe20000000027 */
[----:B------:R-:W-:Y:S02]  /*2120*/  FFMA R38, R40, R9, R13 ;  /* 0x0000000928267223 */ /* 0x000fe4000000000d */
[----:B------:R-:W-:Y:S01]  /*2130*/  FFMA R39, R10, R40, R15 ;  /* 0x000000280a277223 */ /* 0x000fe2000000000f */
[----:B------:R-:W-:-:S03]  /*2140*/  FFMA R40, R40, R11, R12 ;  /* 0x0000000b28287223 */ /* 0x000fc6000000000c */
[----:B------:R-:W-:Y:S05]  /*2150*/  @P6 BRA `(.L_x_46) ;  /* 0xfffffff4008c6947 */ /* 0x000fea000383ffff */
[----:B------:R-:W-:-:S04]  /*2160*/  IADD3 R3, PT, PT, R3, 0x1, RZ ;  /* 0x0000000103037810 */ /* 0x000fc80007ffe0ff */
[----:B------:R-:W-:-:S13]  /*2170*/  ISETP.NE.AND P6, PT, R3, 0x14, PT ;  /* 0x000000140300780c */ /* 0x000fda0003fc5270 */
[----:B------:R-:W-:Y:S05]  /*2180*/  @P6 BRA `(.L_x_47) ;  /* 0xffffffec00286947 */ /* 0x000fea000383ffff */
[----:B------:R-:W0:Y:S01]  /*2190*/  S2R R3, SR_TID.Z ;  /* 0x0000000000037919 */ /* 0x000e220000002300 */
[----:B------:R-:W1:Y:S01]  /*21a0*/  LDC.64 R8, c[0x0][0x390] ;  /* 0x0000e400ff087b82 */ /* 0x000e620000000a00 */
[----:B0-----:R-:W-:-:S04]  /*21b0*/  IMAD R3, R2, 0x31, R3 ;  /* 0x0000003102037824 */ /* 0x001fc800078e0203 */
[----:B------:R-:W-:-:S04]  /*21c0*/  IMAD R0, R3, 0x7, R0 ;  /* 0x0000000703007824 */ /* 0x000fc800078e0200 */
[----:B------:R-:W-:-:S04]  /*21d0*/  IMAD R25, R0, 0x1c, R25 ;  /* 0x0000001c00197824 */ /* 0x000fc800078e0219 */
        /* <DEDUP_REMOVED lines=16> */
.L_x_48:
        /* <DEDUP_REMOVED lines=10> */
.L_x_257:


//--------------------- .text.conv_196_160_28_28  --------------------------
	.section	.text.conv_196_160_28_28,"ax",@progbits
	.align	128
        .global         conv_196_160_28_28
        .type           conv_196_160_28_28,@function
        .size           conv_196_160_28_28,(.L_x_258 - conv_196_160_28_28)
        .other          conv_196_160_28_28,@"STO_CUDA_ENTRY STV_DEFAULT"
conv_196_160_28_28:
.text.conv_196_160_28_28:
[----:B------:R-:W-:Y:S01]  /*0000*/  LDC R1, c[0x0][0x37c] ;  /* 0x0000df00ff017b82 */ /* 0x000fe20000000800 */
[----:B------:R-:W0:Y:S01]  /*0010*/  S2R R0, SR_TID.Z ;  /* 0x0000000000007919 */ /* 0x000e220000002300 */
[----:B------:R-:W-:Y:S01]  /*0020*/  IMAD.MOV.U32 R61, RZ, RZ, RZ ;  /* 0x000000ffff3d7224 */ /* 0x000fe200078e00ff */
[----:B------:R-:W1:Y:S01]  /*0030*/  LDCU.64 UR8, c[0x0][0x358] ;  /* 0x00006b00ff0877ac */ /* 0x000e620008000a00 */
[----:B------:R-:W2:Y:S01]  /*0040*/  S2R R11, SR_TID.Y ;  /* 0x00000000000b7919 */ /* 0x000ea20000002200 */
[----:B------:R-:W3:Y:S01]  /*0050*/  S2R R35, SR_CTAID.X ;  /* 0x0000000000237919 */ /* 0x000ee20000002500 */
[----:B0-----:R-:W-:-:S05]  /*0060*/  PRMT R36, R0, 0x9910, RZ ;  /* 0x0000991000247816 */ /* 0x001fca00000000ff */
[----:B------:R-:W-:-:S04]  /*0070*/  IMAD R36, R36, 0xce, RZ ;  /* 0x000000ce24247824 */ /* 0x000fc800078e02ff */
[C---:B------:R-:W-:Y:S01]  /*0080*/  VIADD R37, R36.reuse, 0x1 ;  /* 0x0000000124257836 */ /* 0x040fe20000000000 */
[C---:B------:R-:W-:Y:S01]  /*0090*/  IADD3 R12, PT, PT, R36.reuse, 0x9, RZ ;  /* 0x00000009240c7810 */ /* 0x040fe20007ffe0ff */
[C---:B------:R-:W-:Y:S01]  /*00a0*/  VIADD R34, R36.reuse, 0x2 ;  /* 0x0000000224227836 */ /* 0x040fe20000000000 */
[C---:B------:R-:W-:Y:S01]  /*00b0*/  IADD3 R54, PT, PT, R36.reuse, 0xa, RZ ;  /* 0x0000000a24367810 */ /* 0x040fe20007ffe0ff */
[C---:B------:R-:W-:Y:S01]  /*00c0*/  VIADD R31, R36.reuse, 0x3 ;  /* 0x00000003241f7836 */ /* 0x040fe20000000000 */
[----:B------:R-:W-:Y:S01]  /*00d0*/  LOP3.LUT R0, R37, 0xffff, RZ, 0xc0, !PT ;  /* 0x0000ffff25007812 */ /* 0x000fe200078ec0ff */
[----:B------:R-:W-:Y:S01]  /*00e0*/  VIADD R60, R36, 0x4 ;  /* 0x00000004243c7836 */ /* 0x000fe20000000000 */
[----:B------:R-:W-:Y:S01]  /*00f0*/  LOP3.LUT R2, R34, 0xffff, RZ, 0xc0, !PT ;  /* 0x0000ffff22027812 */ /* 0x000fe200078ec0ff */
[----:B------:R-:W-:Y:S01]  /*0100*/  VIADD R28, R36, 0x5 ;  /* 0x00000005241c7836 */ /* 0x000fe20000000000 */
[----:B------:R-:W-:Y:S01]  /*0110*/  LOP3.LUT R3, R31, 0xffff, RZ, 0xc0, !PT ;  /* 0x0000ffff1f037812 */ /* 0x000fe200078ec0ff */
[----:B------:R-:W-:Y:S01]  /*0120*/  IMAD R0, R0, 0x5556, RZ ;  /* 0x0000555600007824 */ /* 0x000fe200078e02ff */
[----:B------:R-:W-:Y:S01]  /*0130*/  LOP3.LUT R4, R60, 0xffff, RZ, 0xc0, !PT ;  /* 0x0000ffff3c047812 */ /* 0x000fe200078ec0ff */
[----:B------:R-:W-:Y:S01]  /*0140*/  IMAD R2, R2, 0x5556, RZ ;  /* 0x0000555602027824 */ /* 0x000fe200078e02ff */
[----:B------:R-:W-:Y:S01]  /*0150*/  LOP3.LUT R10, R12, 0xffff, RZ, 0xc0, !PT ;  /* 0x0000ffff0c0a7812 */ /* 0x000fe200078ec0ff */
[----:B------:R-:W-:Y:S01]  /*0160*/  IMAD R3, R3, 0x5556, RZ ;  /* 0x0000555603037824 */ /* 0x000fe200078e02ff */
[----:B------:R-:W-:Y:S01]  /*0170*/  SHF.R.U32.HI R46, RZ, 0x10, R0 ;  /* 0x00000010ff2e7819 */ /* 0x000fe20000011600 */
[----:B------:R-:W-:Y:S01]  /*0180*/  IMAD R4, R4, 0x5556, RZ ;  /* 0x0000555604047824 */ /* 0x000fe200078e02ff */
[----:B------:R-:W-:Y:S01]  /*0190*/  SHF.R.U32.HI R44, RZ, 0x10, R2 ;  /* 0x00000010ff2c7819 */ /* 0x000fe20000011602 */
[----:B------:R-:W-:Y:S01]  /*01a0*/  VIADD R26, R36, 0x6 ;  /* 0x00000006241a7836 */ /* 0x000fe20000000000 */
[----:B------:R-:W-:Y:S01]  /*01b0*/  PRMT R0, R46, 0x9910, RZ ;  /* 0x000099102e007816 */ /* 0x000fe200000000ff */
[C---:B------:R-:W-:Y:S01]  /*01c0*/  VIADD R56, R36.reuse, 0x8 ;  /* 0x0000000824387836 */ /* 0x040fe20000000000 */
[----:B------:R-:W-:Y:S01]  /*01d0*/  SHF.R.U32.HI R42, RZ, 0x10, R3 ;  /* 0x00000010ff2a7819 */ /* 0x000fe20000011603 */
[----:B------:R-:W-:Y:S01]  /*01e0*/  VIADD R24, R36, 0x7 ;  /* 0x0000000724187836 */ /* 0x000fe20000000000 */
[----:B------:R-:W-:Y:S01]  /*01f0*/  PRMT R2, R44, 0x9910, RZ ;  /* 0x000099102c027816 */ /* 0x000fe200000000ff */
[----:B------:R-:W-:Y:S01]  /*0200*/  IMAD R0, R0, 0x3, RZ ;  /* 0x0000000300007824 */ /* 0x000fe200078e02ff */
[----:B------:R-:W-:Y:S01]  /*0210*/  PRMT R3, R42, 0x9910, RZ ;  /* 0x000099102a037816 */ /* 0x000fe200000000ff */
[----:B------:R-:W-:Y:S01]  /*0220*/  VIADD R52, R36, 0xb ;  /* 0x0000000b24347836 */ /* 0x000fe20000000000 */
[----:B------:R-:W-:Y:S01]  /*0230*/  SHF.R.U32.HI R38, RZ, 0x10, R4 ;  /* 0x00000010ff267819 */ /* 0x000fe20000011604 */
[----:B------:R-:W-:Y:S01]  /*0240*/  IMAD.MOV R0, RZ, RZ, -R0 ;  /* 0x000000ffff007224 */ /* 0x000fe200078e0a00 */
[----:B------:R-:W-:Y:S01]  /*0250*/  LOP3.LUT R6, R56, 0xffff, RZ, 0xc0, !PT ;  /* 0x0000ffff38067812 */ /* 0x000fe200078ec0ff */
[----:B------:R-:W-:Y:S01]  /*0260*/  IMAD R2, R2, 0x3, RZ ;  /* 0x0000000302027824 */ /* 0x000fe200078e02ff */
[----:B------:R-:W-:Y:S01]  /*0270*/  PRMT R5, R38, 0x9910, RZ ;  /* 0x0000991026057816 */ /* 0x000fe200000000ff */
[----:B------:R-:W-:Y:S01]  /*0280*/  IMAD R3, R3, 0x3, RZ ;  /* 0x0000000303037824 */ /* 0x000fe200078e02ff */
[----:B------:R-:W-:Y:S01]  /*0290*/  PRMT R0, R0, 0x7710, RZ ;  /* 0x0000771000007816 */ /* 0x000fe200000000ff */
[----:B------:R-:W-:-:S02]  /*02a0*/  IMAD.MOV R2, RZ, RZ, -R2 ;  /* 0x000000ffff027224 */ /* 0x000fc400078e0a02 */
[----:B------:R-:W-:Y:S02]  /*02b0*/  IMAD.MOV R4, RZ, RZ, -R3 ;  /* 0x000000ffff047224 */ /* 0x000fe400078e0a03 */
[----:B------:R-:W-:Y:S01]  /*02c0*/  IMAD.IADD R37, R37, 0x1, R0 ;  /* 0x0000000125257824 */ /* 0x000fe200078e0200 */
[----:B------:R-:W-:Y:S01]  /*02d0*/  PRMT R3, R2, 0x7710, RZ ;  /* 0x0000771002037816 */ /* 0x000fe200000000ff */
[----:B------:R-:W-:Y:S01]  /*02e0*/  VIADD R50, R36, 0xc ;  /* 0x0000000c24327836 */ /* 0x000fe20000000000 */
[----:B------:R-:W-:Y:S01]  /*02f0*/  PRMT R2, R4, 0x7710, RZ ;  /* 0x0000771004027816 */ /* 0x000fe200000000ff */
[----:B------:R-:W-:Y:S01]  /*0300*/  VIADD R32, R36, 0xd ;  /* 0x0000000d24207836 */ /* 0x000fe20000000000 */
[----:B------:R-:W-:Y:S01]  /*0310*/  MOV R0, R5 ;  /* 0x0000000500007202 */ /* 0x000fe20000000f00 */
[----:B------:R-:W-:Y:S01]  /*0320*/  IMAD.IADD R34, R34, 0x1, R3 ;  /* 0x0000000122227824 */ /* 0x000fe200078e0203 */
[----:B------:R-:W-:Y:S01]  /*0330*/  LOP3.LUT R4, R26, 0xffff, RZ, 0xc0, !PT ;  /* 0x0000ffff1a047812 */ /* 0x000fe200078ec0ff */
[----:B------:R-:W-:Y:S01]  /*0340*/  IMAD.IADD R31, R31, 0x1, R2 ;  /* 0x000000011f1f7824 */ /* 0x000fe200078e0202 */
[----:B------:R-:W-:Y:S01]  /*0350*/  LOP3.LUT R2, R28, 0xffff, RZ, 0xc0, !PT ;  /* 0x0000ffff1c027812 */ /* 0x000fe200078ec0ff */
[----:B------:R-:W-:Y:S01]  /*0360*/  IMAD R0, R0, 0x3, RZ ;  /* 0x0000000300007824 */ /* 0x000fe200078e02ff */
[----:B------:R-:W-:Y:S01]  /*0370*/  LOP3.LUT R5, R24, 0xffff, RZ, 0xc0, !PT ;  /* 0x0000ffff18057812 */ /* 0x000fe200078ec0ff */
[----:B--2---:R-:W-:Y:S01]  /*0380*/  IMAD R46, R11, 0x5, R46 ;  /* 0x000000050b2e7824 */ /* 0x004fe200078e022e */
[C---:B---3--:R-:W-:Y:S01]  /*0390*/  LOP3.LUT P4, RZ, R35.reuse, 0xffff, R37, 0xf8, !PT ;  /* 0x0000ffff23ff7812 */ /* 0x048fe2000788f825 */
[----:B------:R-:W-:Y:S01]  /*03a0*/  IMAD.MOV R3, RZ, RZ, -R0 ;  /* 0x000000ffff037224 */ /* 0x000fe200078e0a00 */
[C---:B------:R-:W-:Y:S01]  /*03b0*/  LOP3.LUT P3, RZ, R35.reuse, 0xffff, R34, 0xf8, !PT ;  /* 0x0000ffff23ff7812 */ /* 0x040fe2000786f822 */
[----:B------:R-:W-:Y:S01]  /*03c0*/  IMAD R0, R2, 0x5556, RZ ;  /* 0x0000555602007824 */ /* 0x000fe200078e02ff */
[----:B------:R-:W-:Y:S01]  /*03d0*/  LOP3.LUT P2, RZ, R35, 0xffff, R31, 0xf8, !PT ;  /* 0x0000ffff23ff7812 */ /* 0x000fe2000784f81f */
[----:B------:R-:W-:Y:S01]  /*03e0*/  IMAD R2, R4, 0x5556, RZ ;  /* 0x0000555604027824 */ /* 0x000fe200078e02ff */
[----:B------:R-:W-:Y:S01]  /*03f0*/  PRMT R3, R3, 0x7710, RZ ;  /* 0x0000771003037816 */ /* 0x000fe200000000ff */
[----:B------:R-:W-:Y:S01]  /*0400*/  IMAD R4, R6, 0x5556, RZ ;  /* 0x0000555606047824 */ /* 0x000fe200078e02ff */
[----:B------:R-:W-:Y:S01]  /*0410*/  SHF.R.U32.HI R0, RZ, 0x10, R0 ;  /* 0x00000010ff007819 */ /* 0x000fe20000011600 */
[----:B------:R-:W-:Y:S01]  /*0420*/  IMAD R5, R5, 0x5556, RZ ;  /* 0x0000555605057824 */ /* 0x000fe200078e02ff */
[----:B------:R-:W-:Y:S01]  /*0430*/  SHF.R.U32.HI R2, RZ, 0x10, R2 ;  /* 0x00000010ff027819 */ /* 0x000fe20000011602 */
[----:B------:R-:W-:Y:S01]  /*0440*/  IMAD.IADD R60, R60, 0x1, R3 ;  /* 0x000000013c3c7824 */ /* 0x000fe200078e0203 */
[----:B------:R-:W-:Y:S01]  /*0450*/  SHF.R.U32.HI R4, RZ, 0x10, R4 ;  /* 0x00000010ff047819 */ /* 0x000fe20000011604 */
[C---:B------:R-:W-:Y:S01]  /*0460*/  IMAD R44, R11.reuse, 0x5, R44 ;  /* 0x000000050b2c7824 */ /* 0x040fe200078e022c */
[----:B------:R-:W-:Y:S01]  /*0470*/  PRMT R3, R0, 0x9910, RZ ;  /* 0x0000991000037816 */ /* 0x000fe200000000ff */
[C---:B------:R-:W-:Y:S01]  /*0480*/  IMAD R42, R11.reuse, 0x5, R42 ;  /* 0x000000050b2a7824 */ /* 0x040fe200078e022a */
[----:B------:R-:W-:Y:S01]  /*0490*/  PRMT R8, R4, 0x9910, RZ ;  /* 0x0000991004087816 */ /* 0x000fe200000000ff */
[----:B------:R-:W-:Y:S01]  /*04a0*/  IMAD R38, R11, 0x5, R38 ;  /* 0x000000050b267824 */ /* 0x000fe200078e0226 */
[----:B------:R-:W-:Y:S01]  /*04b0*/  SHF.R.U32.HI R6, RZ, 0x10, R5 ;  /* 0x00000010ff067819 */ /* 0x000fe20000011605 */
[----:B------:R-:W-:Y:S01]  /*04c0*/  IMAD R3, R3, 0x3, RZ ;  /* 0x0000000303037824 */ /* 0x000fe200078e02ff */
[----:B------:R-:W-:Y:S01]  /*04d0*/  PRMT R5, R2, 0x9910, RZ ;  /* 0x0000991002057816 */ /* 0x000fe200000000ff */
[----:B------:R-:W-:Y:S01]  /*04e0*/  IMAD R8, R8, 0x3, RZ ;  /* 0x0000000308087824 */ /* 0x000fe200078e02ff */
[----:B------:R-:W-:Y:S01]  /*04f0*/  PRMT R7, R6, 0x9910, RZ ;  /* 0x0000991006077816 */ /* 0x000fe200000000ff */
[----:B------:R-:W-:Y:S01]  /*0500*/  IMAD.MOV R3, RZ, RZ, -R3 ;  /* 0x000000ffff037224 */ /* 0x000fe200078e0a03 */
[----:B------:R-:W-:Y:S01]  /*0510*/  LOP3.LUT R19, R44, 0xffff, RZ, 0xc0, !PT ;  /* 0x0000ffff2c137812 */ /* 0x000fe200078ec0ff */
[----:B------:R-:W-:Y:S01]  /*0520*/  IMAD.MOV R8, RZ, RZ, -R8 ;  /* 0x000000ffff087224 */ /* 0x000fe200078e0a08 */
[----:B------:R-:W-:Y:S01]  /*0530*/  LOP3.LUT P1, RZ, R35, 0xffff, R60, 0xf8, !PT ;  /* 0x0000ffff23ff7812 */ /* 0x000fe2000782f83c */
[----:B------:R-:W-:Y:S01]  /*0540*/  IMAD R5, R5, 0x3, RZ ;  /* 0x0000000305057824 */ /* 0x000fe200078e02ff */
[----:B------:R-:W-:Y:S01]  /*0550*/  PRMT R3, R3, 0x7710, RZ ;  /* 0x0000771003037816 */ /* 0x000fe200000000ff */
[----:B------:R-:W-:Y:S01]  /*0560*/  IMAD R7, R7, 0x3, RZ ;  /* 0x0000000307077824 */ /* 0x000fe200078e02ff */
[----:B------:R-:W-:Y:S01]  /*0570*/  PRMT R9, R8, 0x7710, RZ ;  /* 0x0000771008097816 */ /* 0x000fe200000000ff */
[----:B------:R-:W-:-:S02]  /*0580*/  IMAD.MOV R5, RZ, RZ, -R5 ;  /* 0x000000ffff057224 */ /* 0x000fc400078e0a05 */
[----:B------:R-:W-:Y:S02]  /*0590*/  IMAD R8, R10, 0x5556, RZ ;  /* 0x000055560a087824 */ /* 0x000fe400078e02ff */
[----:B------:R-:W-:Y:S01]  /*05a0*/  IMAD.MOV R7, RZ, RZ, -R7 ;  /* 0x000000ffff077224 */ /* 0x000fe200078e0a07 */
[----:B------:R-:W-:Y:S01]  /*05b0*/  PRMT R5, R5, 0x7710, RZ ;  /* 0x0000771005057816 */ /* 0x000fe200000000ff */
[----:B------:R-:W-:Y:S01]  /*05c0*/  IMAD.IADD R28, R28, 0x1, R3 ;  /* 0x000000011c1c7824 */ /* 0x000fe200078e0203 */
[----:B------:R-:W-:Y:S01]  /*05d0*/  LOP3.LUT R3, R36, 0xffff, RZ, 0xc0, !PT ;  /* 0x0000ffff24037812 */ /* 0x000fe200078ec0ff */
[----:B------:R-:W-:Y:S01]  /*05e0*/  IMAD.IADD R56, R56, 0x1, R9 ;  /* 0x0000000138387824 */ /* 0x000fe200078e0209 */
[----:B------:R-:W-:Y:S01]  /*05f0*/  SHF.R.U32.HI R8, RZ, 0x10, R8 ;  /* 0x00000010ff087819 */ /* 0x000fe20000011608 */
[----:B------:R-:W-:Y:S01]  /*0600*/  IMAD.IADD R26, R26, 0x1, R5 ;  /* 0x000000011a1a7824 */ /* 0x000fe200078e0205 */
[----:B------:R-:W-:Y:S01]  /*0610*/  PRMT R7, R7, 0x7710, RZ ;  /* 0x0000771007077816 */ /* 0x000fe200000000ff */
[----:B------:R-:W-:Y:S01]  /*0620*/  IMAD R3, R3, 0x5556, RZ ;  /* 0x0000555603037824 */ /* 0x000fe200078e02ff */
[----:B------:R-:W-:Y:S01]  /*0630*/  PRMT R10, R8, 0x9910, RZ ;  /* 0x00009910080a7816 */ /* 0x000fe200000000ff */
[C---:B------:R-:W-:Y:S01]  /*0640*/  IMAD R0, R11.reuse, 0x5, R0 ;  /* 0x000000050b007824 */ /* 0x040fe200078e0200 */
[----:B------:R-:W-:Y:S01]  /*0650*/  LOP3.LUT R5, R54, 0xffff, RZ, 0xc0, !PT ;  /* 0x0000ffff36057812 */ /* 0x000fe200078ec0ff */
[----:B------:R-:W-:Y:S01]  /*0660*/  IMAD.IADD R24, R24, 0x1, R7 ;  /* 0x0000000118187824 */ /* 0x000fe200078e0207 */
[----:B------:R-:W-:Y:S01]  /*0670*/  LOP3.LUT R7, R52, 0xffff, RZ, 0xc0, !PT ;  /* 0x0000ffff34077812 */ /* 0x000fe200078ec0ff */
[----:B------:R-:W-:Y:S01]  /*0680*/  IMAD R2, R11, 0x5, R2 ;  /* 0x000000050b027824 */ /* 0x000fe200078e0202 */
[----:B------:R-:W-:Y:S01]  /*0690*/  LOP3.LUT R9, R50, 0xffff, RZ, 0xc0, !PT ;  /* 0x0000ffff32097812 */ /* 0x000fe200078ec0ff */
[----:B------:R-:W-:Y:S01]  /*06a0*/  IMAD R5, R5, 0x5556, RZ ;  /* 0x0000555605057824 */ /* 0x000fe200078e02ff */
[----:B------:R-:W-:Y:S01]  /*06b0*/  SHF.R.U32.HI R48, RZ, 0x10, R3 ;  /* 0x00000010ff307819 */ /* 0x000fe20000011603 */
[----:B------:R-:W-:Y:S01]  /*06c0*/  IMAD.MOV.U32 R3, RZ, RZ, R10 ;  /* 0x000000ffff037224 */ /* 0x000fe200078e000a */
[----:B------:R-:W-:Y:S01]  /*06d0*/  LOP3.LUT P5, RZ, R35, 0xffff, R26, 0xf8, !PT ;  /* 0x0000ffff23ff7812 */ /* 0x000fe200078af81a */
[----:B------:R-:W-:Y:S01]  /*06e0*/  IMAD R7, R7, 0x5556, RZ ;  /* 0x0000555607077824 */ /* 0x000fe200078e02ff */
[----:B------:R-:W-:Y:S01]  /*06f0*/  PRMT R13, R48, 0x9910, RZ ;  /* 0x00009910300d7816 */ /* 0x000fe200000000ff */
[----:B------:R-:W-:Y:S01]  /*0700*/  IMAD R9, R9, 0x5556, RZ ;  /* 0x0000555609097824 */ /* 0x000fe200078e02ff */
[----:B------:R-:W-:Y:S01]  /*0710*/  SHF.R.U32.HI R16, RZ, 0x10, R5 ;  /* 0x00000010ff107819 */ /* 0x000fe20000011605 */
[----:B------:R-:W-:Y:S01]  /*0720*/  IMAD R3, R3, 0x3, RZ ;  /* 0x0000000303037824 */ /* 0x000fe200078e02ff */
[----:B------:R-:W-:Y:S01]  /*0730*/  SHF.R.U32.HI R18, RZ, 0x10, R7 ;  /* 0x00000010ff127819 */ /* 0x000fe20000011607 */
[----:B------:R-:W-:Y:S01]  /*0740*/  IMAD.MOV.U32 R5, RZ, RZ, R13 ;  /* 0x000000ffff057224 */ /* 0x000fe200078e000d */
[----:B------:R-:W-:Y:S01]  /*0750*/  SHF.R.U32.HI R10, RZ, 0x10, R9 ;  /* 0x00000010ff0a7819 */ /* 0x000fe20000011609 */
[----:B------:R-:W-:Y:S01]  /*0760*/  IMAD.MOV R3, RZ, RZ, -R3 ;  /* 0x000000ffff037224 */ /* 0x000fe200078e0a03 */
[----:B------:R-:W-:Y:S01]  /*0770*/  PRMT R9, R16, 0x9910, RZ ;  /* 0x0000991010097816 */ /* 0x000fe200000000ff */
[C---:B------:R-:W-:Y:S01]  /*0780*/  IMAD R48, R11.reuse, 0x5, R48 ;  /* 0x000000050b307824 */ /* 0x040fe200078e0230 */
[----:B------:R-:W-:Y:S01]  /*0790*/  PRMT R13, R18, 0x9910, RZ ;  /* 0x00009910120d7816 */ /* 0x000fe200000000ff */
[----:B------:R-:W-:Y:S01]  /*07a0*/  IMAD R4, R11, 0x5, R4 ;  /* 0x000000050b047824 */ /* 0x000fe200078e0204 */
[----:B------:R-:W-:Y:S01]  /*07b0*/  PRMT R7, R3, 0x7710, RZ ;  /* 0x0000771003077816 */ /* 0x000fe200000000ff */
[----:B------:R-:W-:Y:S01]  /*07c0*/  IMAD R3, R5, 0x3, RZ ;  /* 0x0000000305037824 */ /* 0x000fe200078e02ff */
[----:B------:R-:W-:Y:S01]  /*07d0*/  PRMT R14, R10, 0x9910, RZ ;  /* 0x000099100a0e7816 */ /* 0x000fe200000000ff */
[----:B------:R-:W-:-:S02]  /*07e0*/  IMAD.MOV.U32 R5, RZ, RZ, R9 ;  /* 0x000000ffff057224 */ /* 0x000fc400078e0009 */
[----:B------:R-:W-:Y:S02]  /*07f0*/  IMAD.MOV.U32 R9, RZ, RZ, R13 ;  /* 0x000000ffff097224 */ /* 0x000fe400078e000d */
[----:B------:R-:W-:Y:S02]  /*0800*/  IMAD.MOV R13, RZ, RZ, -R3 ;  /* 0x000000ffff0d7224 */ /* 0x000fe400078e0a03 */
[----:B------:R-:W-:Y:S01]  /*0810*/  IMAD.IADD R12, R12, 0x1, R7 ;  /* 0x000000010c0c7824 */ /* 0x000fe200078e0207 */
[----:B------:R-:W-:Y:S01]  /*0820*/  MOV R7, R14 ;  /* 0x0000000e00077202 */ /* 0x000fe20000000f00 */
[----:B------:R-:W-:Y:S02]  /*0830*/  IMAD R3, R5, 0x3, RZ ;  /* 0x0000000305037824 */ /* 0x000fe400078e02ff */
[----:B------:R-:W-:Y:S01]  /*0840*/  IMAD R5, R9, 0x3, RZ ;  /* 0x0000000309057824 */ /* 0x000fe200078e02ff */
[----:B------:R-:W-:Y:S01]  /*0850*/  PRMT R9, R13, 0x7710, RZ ;  /* 0x000077100d097816 */ /* 0x000fe200000000ff */
[----:B------:R-:W-:-:S02]  /*0860*/  IMAD.MOV R3, RZ, RZ, -R3 ;  /* 0x000000ffff037224 */ /* 0x000fc400078e0a03 */
[----:B------:R-:W-:Y:S02]  /*0870*/  IMAD R7, R7, 0x3, RZ ;  /* 0x0000000307077824 */ /* 0x000fe400078e02ff */
[C---:B------:R-:W-:Y:S01]  /*0880*/  IMAD.IADD R14, R36.reuse, 0x1, R9 ;  /* 0x00000001240e7824 */ /* 0x040fe200078e0209 */
[----:B------:R-:W-:Y:S01]  /*0890*/  PRMT R3, R3, 0x7710, RZ ;  /* 0x0000771003037816 */ /* 0x000fe200000000ff */
[----:B------:R-:W-:Y:S01]  /*08a0*/  VIADD R36, R36, 0xe ;  /* 0x0000000e24247836 */ /* 0x000fe20000000000 */
[----:B------:R-:W-:Y:S01]  /*08b0*/  LOP3.LUT R9, R32, 0xffff, RZ, 0xc0, !PT ;  /* 0x0000ffff20097812 */ /* 0x000fe200078ec0ff */
[----:B------:R-:W-:Y:S01]  /*08c0*/  IMAD.MOV R13, RZ, RZ, -R7 ;  /* 0x000000ffff0d7224 */ /* 0x000fe200078e0a07 */
[----:B------:R-:W-:Y:S01]  /*08d0*/  LOP3.LUT P0, RZ, R35, 0xffff, R14, 0xf8, !PT ;  /* 0x0000ffff23ff7812 */ /* 0x000fe2000780f80e */
[----:B------:R-:W-:Y:S01]  /*08e0*/  IMAD.IADD R54, R54, 0x1, R3 ;  /* 0x0000000136367824 */ /* 0x000fe200078e0203 */
[----:B------:R-:W-:Y:S01]  /*08f0*/  LOP3.LUT R7, R36, 0xffff, RZ, 0xc0, !PT ;  /* 0x0000ffff24077812 */ /* 0x000fe200078ec0ff */
[----:B------:R-:W-:Y:S01]  /*0900*/  IMAD.MOV R5, RZ, RZ, -R5 ;  /* 0x000000ffff057224 */ /* 0x000fe200078e0a05 */
[----:B------:R-:W-:Y:S01]  /*0910*/  PRMT R3, R13, 0x7710, RZ ;  /* 0x000077100d037816 */ /* 0x000fe200000000ff */
[----:B------:R-:W-:Y:S01]  /*0920*/  IMAD R9, R9, 0x5556, RZ ;  /* 0x0000555609097824 */ /* 0x000fe200078e02ff */
[----:B------:R-:W-:Y:S01]  /*0930*/  LOP3.LUT R13, R46, 0xffff, RZ, 0xc0, !PT ;  /* 0x0000ffff2e0d7812 */ /* 0x000fe200078ec0ff */
[----:B------:R-:W-:Y:S01]  /*0940*/  IMAD R7, R7, 0x5556, RZ ;  /* 0x0000555607077824 */ /* 0x000fe200078e02ff */
[----:B------:R-:W-:Y:S01]  /*0950*/  PRMT R5, R5, 0x7710, RZ ;  /* 0x0000771005057816 */ /* 0x000fe200000000ff */
[----:B------:R-:W-:Y:S01]  /*0960*/  IMAD.IADD R50, R50, 0x1, R3 ;  /* 0x0000000132327824 */ /* 0x000fe200078e0203 */
[----:B------:R-:W-:-:S02]  /*0970*/  LOP3.LUT R3, R48, 0xffff, RZ, 0xc0, !PT ;  /* 0x0000ffff30037812 */ /* 0x000fc400078ec0ff */
[----:B------:R-:W-:Y:S02]  /*0980*/  SHF.R.U32.HI R22, RZ, 0x10, R7 ;  /* 0x00000010ff167819 */ /* 0x000fe40000011607 */
[----:B------:R-:W-:Y:S01]  /*0990*/  SHF.R.U32.HI R20, RZ, 0x10, R9 ;  /* 0x00000010ff147819 */ /* 0x000fe20000011609 */
[----:B------:R-:W-:Y:S01]  /*09a0*/  IMAD R7, R3, 0x8889, RZ ;  /* 0x0000888903077824 */ /* 0x000fe200078e02ff */
[----:B------:R-:W-:Y:S01]  /*09b0*/  IADD3 R52, PT, PT, R52, R5, RZ ;  /* 0x0000000534347210 */ /* 0x000fe20007ffe0ff */
[C---:B------:R-:W-:Y:S01]  /*09c0*/  IMAD R5, R11.reuse, 0x5, R8 ;  /* 0x000000050b057824 */ /* 0x040fe200078e0208 */
[----:B------:R-:W-:Y:S01]  /*09d0*/  PRMT R17, R22, 0x9910, RZ ;  /* 0x0000991016117816 */ /* 0x000fe200000000ff */
[C---:B------:R-:W-:Y:S01]  /*09e0*/  IMAD R3, R11.reuse, 0x5, R6 ;  /* 0x000000050b037824 */ /* 0x040fe200078e0206 */
[----:B------:R-:W-:Y:S01]  /*09f0*/  SHF.R.U32.HI R7, RZ, 0x14, R7 ;  /* 0x00000014ff077819 */ /* 0x000fe20000011607 */
[C---:B------:R-:W-:Y:S02]  /*0a00*/  IMAD R8, R11.reuse, 0x5, R10 ;  /* 0x000000050b087824 */ /* 0x040fe400078e020a */
[----:B------:R-:W-:Y:S01]  /*0a10*/  IMAD R6, R11, 0x5, R16 ;  /* 0x000000050b067824 */ /* 0x000fe200078e0210 */
[----:B------:R-:W-:Y:S01]  /*0a20*/  PRMT R15, R7, 0x9910, RZ ;  /* 0x00009910070f7816 */ /* 0x000fe200000000ff */
[C---:B------:R-:W-:Y:S01]  /*0a30*/  IMAD R7, R11.reuse, 0x5, R18 ;  /* 0x000000050b077824 */ /* 0x040fe200078e0212 */
[----:B------:R-:W-:Y:S01]  /*0a40*/  PRMT R16, R20, 0x9910, RZ ;  /* 0x0000991014107816 */ /* 0x000fe200000000ff */
[----:B------:R-:W-:-:S02]  /*0a50*/  IMAD R9, R11, 0x5, R20 ;  /* 0x000000050b097824 */ /* 0x000fc400078e0214 */
[----:B------:R-:W-:Y:S01]  /*0a60*/  IMAD R10, R11, 0x5, R22 ;  /* 0x000000050b0a7824 */ /* 0x000fe200078e0216 */
[----:B------:R-:W-:Y:S01]  /*0a70*/  LOP3.LUT R27, R7, 0xffff, RZ, 0xc0, !PT ;  /* 0x0000ffff071b7812 */ /* 0x000fe200078ec0ff */
[----:B------:R-:W-:Y:S02]  /*0a80*/  IMAD R11, R15, 0x1e, RZ ;  /* 0x0000001e0f0b7824 */ /* 0x000fe400078e02ff */
[----:B------:R-:W-:Y:S02]  /*0a90*/  IMAD R18, R13, 0x8889, RZ ;  /* 0x000088890d127824 */ /* 0x000fe400078e02ff */
[----:B------:R-:W-:Y:S02]  /*0aa0*/  IMAD.MOV R20, RZ, RZ, -R11 ;  /* 0x000000ffff147224 */ /* 0x000fe400078e0a0b */
[----:B------:R-:W-:Y:S02]  /*0ab0*/  IMAD R13, R16, 0x3, RZ ;  /* 0x00000003100d7824 */ /* 0x000fe400078e02ff */
[----:B------:R-:W-:Y:S01]  /*0ac0*/  IMAD R16, R17, 0x3, RZ ;  /* 0x0000000311107824 */ /* 0x000fe200078e02ff */
[----:B------:R-:W-:Y:S01]  /*0ad0*/  PRMT R17, R20, 0x7710, RZ ;  /* 0x0000771014117816 */ /* 0x000fe200000000ff */
[----:B------:R-:W-:Y:S01]  /*0ae0*/  IMAD R11, R15, 0x310, RZ ;  /* 0x000003100f0b7824 */ /* 0x000fe200078e02ff */
[----:B------:R-:W-:Y:S01]  /*0af0*/  SHF.R.U32.HI R15, RZ, 0x14, R18 ;  /* 0x00000014ff0f7819 */ /* 0x000fe20000011612 */
[----:B------:R-:W-:-:S02]  /*0b00*/  IMAD.MOV R20, RZ, RZ, -R16 ;  /* 0x000000ffff147224 */ /* 0x000fc400078e0a10 */
[----:B------:R-:W-:Y:S01]  /*0b10*/  IMAD.MOV R18, RZ, RZ, -R13 ;  /* 0x000000ffff127224 */ /* 0x000fe200078e0a0d */
[----:B------:R-:W-:Y:S01]  /*0b20*/  LOP3.LUT R13, R14, R11, RZ, 0xfc, !PT ;  /* 0x0000000b0e0d7212 */ /* 0x000fe200078efcff */
[----:B------:R-:W-:Y:S01]  /*0b30*/  IMAD.IADD R11, R48, 0x1, R17 ;  /* 0x00000001300b7824 */ /* 0x000fe200078e0211 */
[----:B------:R-:W-:Y:S02]  /*0b40*/  PRMT R17, R15, 0x9910, RZ ;  /* 0x000099100f117816 */ /* 0x000fe400000000ff */
[----:B------:R-:W-:Y:S02]  /*0b50*/  PRMT R15, R20, 0x7710, RZ ;  /* 0x00007710140f7816 */ /* 0x000fe400000000ff */
[----:B------:R-:W-:Y:S02]  /*0b60*/  PRMT R47, R13, 0x9910, RZ ;  /* 0x000099100d2f7816 */ /* 0x000fe400000000ff */
[----:B------:R-:W-:Y:S01]  /*0b70*/  PRMT R13, R18, 0x7710, RZ ;  /* 0x00007710120d7816 */ /* 0x000fe200000000ff */
[----:B------:R-:W-:Y:S01]  /*0b80*/  IMAD.IADD R36, R36, 0x1, R15 ;  /* 0x0000000124247824 */ /* 0x000fe200078e020f */
[----:B------:R-:W-:Y:S01]  /*0b90*/  PRMT R16, R11, 0x9910, RZ ;  /* 0x000099100b107816 */ /* 0x000fe200000000ff */
[----:B------:R-:W-:Y:S01]  /*0ba0*/  IMAD R15, R19, 0x8889, RZ ;  /* 0x00008889130f7824 */ /* 0x000fe200078e02ff */
[----:B------:R-:W-:Y:S01]  /*0bb0*/  LOP3.LUT R14, R14, 0xffff, RZ, 0xc0, !PT ;  /* 0x0000ffff0e0e7812 */ /* 0x000fe200078ec0ff */
[----:B------:R-:W-:-:S02]  /*0bc0*/  IMAD.IADD R32, R32, 0x1, R13 ;  /* 0x0000000120207824 */ /* 0x000fc400078e020d */
[----:B------:R-:W-:Y:S01]  /*0bd0*/  VIADD R11, R11, 0xffffffe3 ;  /* 0xffffffe30b0b7836 */ /* 0x000fe20000000000 */
[----:B------:R-:W-:Y:S01]  /*0be0*/  SHF.R.U32.HI R15, RZ, 0x14, R15 ;  /* 0x00000014ff0f7819 */ /* 0x000fe2000001160f */
[----:B------:R-:W-:Y:S01]  /*0bf0*/  IMAD R13, R17, 0x1e, RZ ;  /* 0x0000001e110d7824 */ /* 0x000fe200078e02ff */
[----:B------:R-:W-:Y:S01]  /*0c00*/  LOP3.LUT P6, RZ, R35, 0xffff, R32, 0xf8, !PT ;  /* 0x0000ffff23ff7812 */ /* 0x000fe200078cf820 */
[----:B------:R-:W-:Y:S01]  /*0c10*/  IMAD R47, R16, 0x1c, R47 ;  /* 0x0000001c102f7824 */ /* 0x000fe200078e022f */
[----:B------:R-:W-:Y:S01]  /*0c20*/  LOP3.LUT R11, R11, 0xffff, RZ, 0xc0, !PT ;  /* 0x0000ffff0b0b7812 */ /* 0x000fe200078ec0ff */
[----:B------:R-:W-:Y:S01]  /*0c30*/  IMAD.IADD R14, R14, 0x1, R35 ;  /* 0x000000010e0e7824 */ /* 0x000fe200078e0223 */
[----:B------:R-:W-:Y:S02]  /*0c40*/  PRMT R15, R15, 0x9910, RZ ;  /* 0x000099100f0f7816 */ /* 0x000fe400000000ff */
[----:B------:R-:W-:Y:S02]  /*0c50*/  IADD3 R13, PT, PT, RZ, -R13, RZ ;  /* 0x8000000dff0d7210 */ /* 0x000fe40007ffe0ff */
[----:B------:R-:W-:-:S02]  /*0c60*/  ISETP.LT.U32.OR P0, PT, R11, 0xffe4, !P0 ;  /* 0x0000ffe40b00780c */ /* 0x000fc40004701470 */
[----:B------:R-:W-:Y:S02]  /*0c70*/  LOP3.LUT R16, R42, 0xffff, RZ, 0xc0, !PT ;  /* 0x0000ffff2a107812 */ /* 0x000fe400078ec0ff */
[----:B------:R-:W-:Y:S01]  /*0c80*/  PRMT R11, R13, 0x7710, RZ ;  /* 0x000077100d0b7816 */ /* 0x000fe200000000ff */
[----:B------:R-:W-:Y:S01]  /*0c90*/  IMAD R13, R15, 0x1e, RZ ;  /* 0x0000001e0f0d7824 */ /* 0x000fe200078e02ff */
[----:B------:R-:W-:Y:S01]  /*0ca0*/  ISETP.GT.U32.OR P0, PT, R14, 0x1c, P0 ;  /* 0x0000001c0e00780c */ /* 0x000fe20000704470 */
[----:B------:R-:W-:Y:S01]  /*0cb0*/  IMAD R18, R16, 0x8889, RZ ;  /* 0x0000888910127824 */ /* 0x000fe200078e02ff */
[----:B------:R-:W-:Y:S01]  /*0cc0*/  LOP3.LUT R47, R47, 0xffff, RZ, 0xc0, !PT ;  /* 0x0000ffff2f2f7812 */ /* 0x000fe200078ec0ff */
[----:B------:R-:W-:Y:S01]  /*0cd0*/  IMAD.MOV R13, RZ, RZ, -R13 ;  /* 0x000000ffff0d7224 */ /* 0x000fe200078e0a0d */
[----:B------:R-:W-:Y:S01]  /*0ce0*/  P2R R57, PR, RZ, 0x1 ;  /* 0x00000001ff397803 */ /* 0x000fe20000000000 */
[----:B------:R-:W-:Y:S01]  /*0cf0*/  IMAD R16, R17, 0x310, RZ ;  /* 0x0000031011107824 */ /* 0x000fe200078e02ff */
[----:B------:R-:W-:Y:S01]  /*0d00*/  SHF.R.U32.HI R17, RZ, 0x14, R18 ;  /* 0x00000014ff117819 */ /* 0x000fe20000011612 */
[----:B------:R-:W-:Y:S01]  /*0d10*/  IMAD.IADD R11, R46, 0x1, R11 ;  /* 0x000000012e0b7824 */ /* 0x000fe200078e020b */
[----:B------:R-:W-:Y:S01]  /*0d20*/  PRMT R13, R13, 0x7710, RZ ;  /* 0x000077100d0d7816 */ /* 0x000fe200000000ff */
[----:B------:R-:W-:Y:S01]  /*0d30*/  IMAD R15, R15, 0x310, RZ ;  /* 0x000003100f0f7824 */ /* 0x000fe200078e02ff */
[----:B------:R-:W-:-:S02]  /*0d40*/  LOP3.LUT R16, R37, R16, RZ, 0xfc, !PT ;  /* 0x0000001025107212 */ /* 0x000fc400078efcff */
[----:B------:R-:W-:Y:S01]  /*0d50*/  PRMT R17, R17, 0x9910, RZ ;  /* 0x0000991011117816 */ /* 0x000fe200000000ff */
[----:B------:R-:W-:Y:S01]  /*0d60*/  IMAD.IADD R13, R44, 0x1, R13 ;  /* 0x000000012c0d7824 */ /* 0x000fe200078e020d */
[----:B------:R-:W-:Y:S02]  /*0d70*/  PRMT R45, R16, 0x9910, RZ ;  /* 0x00009910102d7816 */ /* 0x000fe400000000ff */
[C---:B------:R-:W-:Y:S01]  /*0d80*/  PRMT R16, R11.reuse, 0x9910, RZ ;  /* 0x000099100b107816 */ /* 0x040fe200000000ff */
[----:B------:R-:W-:Y:S01]  /*0d90*/  VIADD R11, R11, 0xffffffe3 ;  /* 0xffffffe30b0b7836 */ /* 0x000fe20000000000 */
[C---:B------:R-:W-:Y:S01]  /*0da0*/  PRMT R14, R13.reuse, 0x9910, RZ ;  /* 0x000099100d0e7816 */ /* 0x040fe200000000ff */
[----:B------:R-:W-:Y:S01]  /*0db0*/  VIADD R13, R13, 0xffffffe3 ;  /* 0xffffffe30d0d7836 */ /* 0x000fe20000000000 */
[----:B------:R-:W-:Y:S01]  /*0dc0*/  LOP3.LUT R15, R34, R15, RZ, 0xfc, !PT ;  /* 0x0000000f220f7212 */ /* 0x000fe200078efcff */
[----:B------:R-:W-:Y:S01]  /*0dd0*/  IMAD R45, R16, 0x1c, R45 ;  /* 0x0000001c102d7824 */ /* 0x000fe200078e022d */
[----:B------:R-:W-:Y:S01]  /*0de0*/  LOP3.LUT R11, R11, 0xffff, RZ, 0xc0, !PT ;  /* 0x0000ffff0b0b7812 */ /* 0x000fe200078ec0ff */
[----:B------:R-:W-:Y:S01]  /*0df0*/  IMAD.MOV.U32 R16, RZ, RZ, R17 ;  /* 0x000000ffff107224 */ /* 0x000fe200078e0011 */
[----:B------:R-:W-:-:S02]  /*0e00*/  LOP3.LUT R13, R13, 0xffff, RZ, 0xc0, !PT ;  /* 0x0000ffff0d0d7812 */ /* 0x000fc400078ec0ff */
[----:B------:R-:W-:Y:S01]  /*0e10*/  ISETP.LT.U32.OR P4, PT, R11, 0xffe4, !P4 ;  /* 0x0000ffe40b00780c */ /* 0x000fe20006781470 */
[----:B------:R-:W-:Y:S01]  /*0e20*/  IMAD R11, R16, 0x1e, RZ ;  /* 0x0000001e100b7824 */ /* 0x000fe200078e02ff */
[----:B------:R-:W-:Y:S02]  /*0e30*/  PRMT R43, R15, 0x9910, RZ ;  /* 0x000099100f2b7816 */ /* 0x000fe400000000ff */
[----:B------:R-:W-:Y:S01]  /*0e40*/  ISETP.LT.U32.OR P3, PT, R13, 0xffe4, !P3 ;  /* 0x0000ffe40d00780c */ /* 0x000fe20005f61470 */
[----:B------:R-:W-:Y:S01]  /*0e50*/  IMAD.MOV R11, RZ, RZ, -R11 ;  /* 0x000000ffff0b7224 */ /* 0x000fe200078e0a0b */
[----:B------:R-:W-:Y:S01]  /*0e60*/  LOP3.LUT R13, R38, 0xffff, RZ, 0xc0, !PT ;  /* 0x0000ffff260d7812 */ /* 0x000fe200078ec0ff */
[----:B------:R-:W-:Y:S01]  /*0e70*/  IMAD R43, R14, 0x1c, R43 ;  /* 0x0000001c0e2b7824 */ /* 0x000fe200078e022b */
[----:B------:R-:W-:Y:S01]  /*0e80*/  LOP3.LUT R15, R0, 0xffff, RZ, 0xc0, !PT ;  /* 0x0000ffff000f7812 */ /* 0x000fe200078ec0ff */
[----:B------:R-:W-:Y:S01]  /*0e90*/  IMAD R14, R16, 0x310, RZ ;  /* 0x00000310100e7824 */ /* 0x000fe200078e02ff */
[----:B------:R-:W-:Y:S01]  /*0ea0*/  PRMT R11, R11, 0x7710, RZ ;  /* 0x000077100b0b7816 */ /* 0x000fe200000000ff */
[----:B------:R-:W-:Y:S01]  /*0eb0*/  IMAD R13, R13, 0x8889, RZ ;  /* 0x000088890d0d7824 */ /* 0x000fe200078e02ff */
[----:B------:R-:W-:Y:S01]  /*0ec0*/  LOP3.LUT R16, R2, 0xffff, RZ, 0xc0, !PT ;  /* 0x0000ffff02107812 */ /* 0x000fe200078ec0ff */
[----:B------:R-:W-:Y:S01]  /*0ed0*/  IMAD R15, R15, 0x8889, RZ ;  /* 0x000088890f0f7824 */ /* 0x000fe200078e02ff */
[----:B------:R-:W-:-:S02]  /*0ee0*/  LOP3.LUT R14, R31, R14, RZ, 0xfc, !PT ;  /* 0x0000000e1f0e7212 */ /* 0x000fc400078efcff */
[----:B------:R-:W-:Y:S01]  /*0ef0*/  IADD3 R11, PT, PT, R42, R11, RZ ;  /* 0x0000000b2a0b7210 */ /* 0x000fe20007ffe0ff */
[----:B------:R-:W-:Y:S01]  /*0f00*/  IMAD R16, R16, 0x8889, RZ ;  /* 0x0000888910107824 */ /* 0x000fe200078e02ff */
[----:B------:R-:W-:Y:S02]  /*0f10*/  SHF.R.U32.HI R13, RZ, 0x14, R13 ;  /* 0x00000014ff0d7819 */ /* 0x000fe4000001160d */
[----:B------:R-:W-:Y:S02]  /*0f20*/  PRMT R40, R14, 0x9910, RZ ;  /* 0x000099100e287816 */ /* 0x000fe400000000ff */
[----:B------:R-:W-:Y:S02]  /*0f30*/  SHF.R.U32.HI R14, RZ, 0x14, R15 ;  /* 0x00000014ff0e7819 */ /* 0x000fe4000001160f */
[C---:B------:R-:W-:Y:S01]  /*0f40*/  PRMT R15, R11.reuse, 0x9910, RZ ;  /* 0x000099100b0f7816 */ /* 0x040fe200000000ff */
[----:B------:R-:W-:Y:S01]  /*0f50*/  VIADD R11, R11, 0xffffffe3 ;  /* 0xffffffe30b0b7836 */ /* 0x000fe20000000000 */
[----:B------:R-:W-:-:S02]  /*0f60*/  PRMT R17, R13, 0x9910, RZ ;  /* 0x000099100d117816 */ /* 0x000fc400000000ff */
[----:B------:R-:W-:Y:S01]  /*0f70*/  PRMT R18, R14, 0x9910, RZ ;  /* 0x000099100e127816 */ /* 0x000fe200000000ff */
[----:B------:R-:W-:Y:S01]  /*0f80*/  IMAD.MOV.U32 R13, RZ, RZ, R15 ;  /* 0x000000ffff0d7224 */ /* 0x000fe200078e000f */
[----:B------:R-:W-:Y:S01]  /*0f90*/  SHF.R.U32.HI R14, RZ, 0x14, R16 ;  /* 0x00000014ff0e7819 */ /* 0x000fe20000011610 */
[----:B------:R-:W-:Y:S01]  /*0fa0*/  IMAD.MOV.U32 R15, RZ, RZ, R17 ;  /* 0x000000ffff0f7224 */ /* 0x000fe200078e0011 */
[----:B------:R-:W-:Y:S01]  /*0fb0*/  LOP3.LUT R11, R11, 0xffff, RZ, 0xc0, !PT ;  /* 0x0000ffff0b0b7812 */ /* 0x000fe200078ec0ff */
[----:B------:R-:W-:Y:S01]  /*0fc0*/  IMAD R40, R13, 0x1c, R40 ;  /* 0x0000001c0d287824 */ /* 0x000fe200078e0228 */
[----:B------:R-:W-:Y:S01]  /*0fd0*/  PRMT R21, R14, 0x9910, RZ ;  /* 0x000099100e157816 */ /* 0x000fe200000000ff */
[----:B------:R-:W-:Y:S01]  /*0fe0*/  IMAD R13, R15, 0x1e, RZ ;  /* 0x0000001e0f0d7824 */ /* 0x000fe200078e02ff */
[----:B------:R-:W-:Y:S01]  /*0ff0*/  ISETP.LT.U32.OR P2, PT, R11, 0xffe4, !P2 ;  /* 0x0000ffe40b00780c */ /* 0x000fe20005741470 */
[----:B------:R-:W-:Y:S01]  /*1000*/  IMAD.MOV.U32 R16, RZ, RZ, R18 ;  /* 0x000000ffff107224 */ /* 0x000fe200078e0012 */
[----:B------:R-:W-:Y:S01]  /*1010*/  LOP3.LUT R11, R3, 0xffff, RZ, 0xc0, !PT ;  /* 0x0000ffff030b7812 */ /* 0x000fe200078ec0ff */
[----:B------:R-:W-:Y:S01]  /*1020*/  IMAD.MOV R17, RZ, RZ, -R13 ;  /* 0x000000ffff117224 */ /* 0x000fe200078e0a0d */
[----:B------:R-:W-:Y:S01]  /*1030*/  LOP3.LUT P0, RZ, R35, 0xffff, R28, 0xf8, !PT ;  /* 0x0000ffff23ff7812 */ /* 0x000fe2000780f81c */
[C---:B------:R-:W-:Y:S01]  /*1040*/  IMAD R14, R16.reuse, 0x1e, RZ ;  /* 0x0000001e100e7824 */ /* 0x040fe200078e02ff */
[----:B------:R-:W-:Y:S01]  /*1050*/  LOP3.LUT R31, R31, 0xffff, RZ, 0xc0, !PT ;  /* 0x0000ffff1f1f7812 */ /* 0x000fe200078ec0ff */
[----:B------:R-:W-:Y:S01]  /*1060*/  IMAD R15, R15, 0x310, RZ ;  /* 0x000003100f0f7824 */ /* 0x000fe200078e02ff */
[----:B------:R-:W-:Y:S01]  /*1070*/  PRMT R17, R17, 0x7710, RZ ;  /* 0x0000771011117816 */ /* 0x000fe200000000ff */
[----:B------:R-:W-:Y:S01]  /*1080*/  IMAD R13, R16, 0x310, RZ ;  /* 0x00000310100d7824 */ /* 0x000fe200078e02ff */
[----:B------:R-:W-:Y:S01]  /*1090*/  LOP3.LUT R37, R37, 0xffff, RZ, 0xc0, !PT ;  /* 0x0000ffff25257812 */ /* 0x000fe200078ec0ff */
[----:B------:R-:W-:Y:S01]  /*10a0*/  IMAD.MOV R19, RZ, RZ, -R14 ;  /* 0x000000ffff137224 */ /* 0x000fe200078e0a0e */
[----:B------:R-:W-:Y:S01]  /*10b0*/  LOP3.LUT R15, R60, R15, RZ, 0xfc, !PT ;  /* 0x0000000f3c0f7212 */ /* 0x000fe200078efcff */
[----:B------:R-:W-:Y:S01]  /*10c0*/  IMAD.IADD R31, R31, 0x1, R35 ;  /* 0x000000011f1f7824 */ /* 0x000fe200078e0223 */
[----:B------:R-:W-:Y:S01]  /*10d0*/  LOP3.LUT R14, R28, R13, RZ, 0xfc, !PT ;  /* 0x0000000d1c0e7212 */ /* 0x000fe200078efcff */
[----:B------:R-:W-:Y:S01]  /*10e0*/  IMAD.IADD R13, R38, 0x1, R17 ;  /* 0x00000001260d7824 */ /* 0x000fe200078e0211 */
[----:B------:R-:W-:Y:S01]  /*10f0*/  PRMT R19, R19, 0x7710, RZ ;  /* 0x0000771013137816 */ /* 0x000fe200000000ff */
[----:B------:R-:W-:Y:S01]  /*1100*/  IMAD.IADD R37, R37, 0x1, R35 ;  /* 0x0000000125257824 */ /* 0x000fe200078e0223 */
[----:B------:R-:W-:-:S02]  /*1110*/  PRMT R16, R15, 0x9910, RZ ;  /* 0x000099100f107816 */ /* 0x000fc400000000ff */
[----:B------:R-:W-:Y:S01]  /*1120*/  PRMT R18, R14, 0x9910, RZ ;  /* 0x000099100e127816 */ /* 0x000fe200000000ff */
[----:B------:R-:W-:Y:S01]  /*1130*/  IMAD.IADD R15, R0, 0x1, R19 ;  /* 0x00000001000f7824 */ /* 0x000fe200078e0213 */
[C---:B------:R-:W-:Y:S01]  /*1140*/  PRMT R17, R13.reuse, 0x9910, RZ ;  /* 0x000099100d117816 */ /* 0x040fe200000000ff */
[----:B------:R-:W-:Y:S01]  /*1150*/  VIADD R13, R13, 0xffffffe3 ;  /* 0xffffffe30d0d7836 */ /* 0x000fe20000000000 */
[----:B------:R-:W-:Y:S01]  /*1160*/  MOV R14, R16 ;  /* 0x00000010000e7202 */ /* 0x000fe20000000f00 */
[----:B------:R-:W-:Y:S01]  /*1170*/  IMAD.MOV.U32 R16, RZ, RZ, R18 ;  /* 0x000000ffff107224 */ /* 0x000fe200078e0012 */
[----:B------:R-:W-:Y:S01]  /*1180*/  PRMT R19, R15, 0x9910, RZ ;  /* 0x000099100f137816 */ /* 0x000fe200000000ff */
[----:B------:R-:W-:Y:S01]  /*1190*/  IMAD.MOV.U32 R18, RZ, RZ, R21 ;  /* 0x000000ffff127224 */ /* 0x000fe200078e0015 */
[----:B------:R-:W-:Y:S01]  /*11a0*/  LOP3.LUT R20, R13, 0xffff, RZ, 0xc0, !PT ;  /* 0x0000ffff0d147812 */ /* 0x000fe200078ec0ff */
[----:B------:R-:W-:Y:S01]  /*11b0*/  IMAD R13, R17, 0x1c, R14 ;  /* 0x0000001c110d7824 */ /* 0x000fe200078e020e */
[----:B------:R-:W-:Y:S01]  /*11c0*/  LOP3.LUT R60, R60, 0xffff, RZ, 0xc0, !PT ;  /* 0x0000ffff3c3c7812 */ /* 0x000fe200078ec0ff */
[----:B------:R-:W-:Y:S01]  /*11d0*/  IMAD R17, R11, 0x8889, RZ ;  /* 0x000088890b117824 */ /* 0x000fe200078e02ff */
[----:B------:R-:W-:Y:S01]  /*11e0*/  ISETP.LT.U32.OR P1, PT, R20, 0xffe4, !P1 ;  /* 0x0000ffe41400780c */ /* 0x000fe20004f21470 */
[----:B------:R-:W-:Y:S01]  /*11f0*/  IMAD R11, R18, 0x1e, RZ ;  /* 0x0000001e120b7824 */ /* 0x000fe200078e02ff */
[----:B------:R-:W-:Y:S01]  /*1200*/  LOP3.LUT R28, R28, 0xffff, RZ, 0xc0, !PT ;  /* 0x0000ffff1c1c7812 */ /* 0x000fe200078ec0ff */
[----:B------:R-:W-:Y:S01]  /*1210*/  IMAD R14, R19, 0x1c, R16 ;  /* 0x0000001c130e7824 */ /* 0x000fe200078e0210 */
[----:B------:R-:W-:Y:S01]  /*1220*/  SHF.R.U32.HI R16, RZ, 0x14, R17 ;  /* 0x00000014ff107819 */ /* 0x000fe20000011611 */
[----:B------:R-:W-:Y:S01]  /*1230*/  VIADD R15, R15, 0xffffffe3 ;  /* 0xffffffe30f0f7836 */ /* 0x000fe20000000000 */
[----:B------:R-:W-:Y:S01]  /*1240*/  LOP3.LUT R19, R4, 0xffff, RZ, 0xc0, !PT ;  /* 0x0000ffff04137812 */ /* 0x000fe200078ec0ff */
[----:B------:R-:W-:Y:S01]  /*1250*/  IMAD.MOV R17, RZ, RZ, -R11 ;  /* 0x000000ffff117224 */ /* 0x000fe200078e0a0b */
[----:B------:R-:W-:Y:S01]  /*1260*/  PRMT R20, R16, 0x9910, RZ ;  /* 0x0000991010147816 */ /* 0x000fe200000000ff */
[----:B------:R-:W-:Y:S01]  /*1270*/  IMAD R11, R18, 0x310, RZ ;  /* 0x00000310120b7824 */ /* 0x000fe200078e02ff */
[----:B------:R-:W-:Y:S01]  /*1280*/  LOP3.LUT R15, R15, 0xffff, RZ, 0xc0, !PT ;  /* 0x0000ffff0f0f7812 */ /* 0x000fe200078ec0ff */
[----:B------:R-:W-:Y:S01]  /*1290*/  IMAD R16, R19, 0x8889, RZ ;  /* 0x0000888913107824 */ /* 0x000fe200078e02ff */
[----:B------:R-:W-:Y:S01]  /*12a0*/  PRMT R17, R17, 0x7710, RZ ;  /* 0x0000771011117816 */ /* 0x000fe200000000ff */
[----:B------:R-:W-:Y:S01]  /*12b0*/  IMAD.MOV.U32 R19, RZ, RZ, R20 ;  /* 0x000000ffff137224 */ /* 0x000fe200078e0014 */
[----:B------:R-:W-:Y:S01]  /*12c0*/  ISETP.LT.U32.OR P0, PT, R15, 0xffe4, !P0 ;  /* 0x0000ffe40f00780c */ /* 0x000fe20004701470 */
[----:B------:R-:W-:Y:S01]  /*12d0*/  IMAD.IADD R28, R28, 0x1, R35 ;  /* 0x000000011c1c7824 */ /* 0x000fe200078e0223 */
[----:B------:R-:W-:Y:S01]  /*12e0*/  LOP3.LUT R15, R26, R11, RZ, 0xfc, !PT ;  /* 0x0000000b1a0f7212 */ /* 0x000fe200078efcff */
[----:B------:R-:W-:Y:S01]  /*12f0*/  IMAD.IADD R11, R2, 0x1, R17 ;  /* 0x00000001020b7824 */ /* 0x000fe200078e0211 */
[----:B------:R-:W-:Y:S01]  /*1300*/  SHF.R.U32.HI R17, RZ, 0x14, R16 ;  /* 0x00000014ff117819 */ /* 0x000fe20000011610 */
[----:B------:R-:W-:Y:S01]  /*1310*/  IMAD R16, R19, 0x1e, RZ ;  /* 0x0000001e13107824 */ /* 0x000fe200078e02ff */
[----:B------:R-:W-:-:S02]  /*1320*/  LOP3.LUT R20, R5, 0xffff, RZ, 0xc0, !PT ;  /* 0x0000ffff05147812 */ /* 0x000fc400078ec0ff */
[----:B------:R-:W-:Y:S01]  /*1330*/  PRMT R15, R15, 0x9910, RZ ;  /* 0x000099100f0f7816 */ /* 0x000fe200000000ff */
[----:B------:R-:W-:Y:S01]  /*1340*/  IMAD.MOV R16, RZ, RZ, -R16 ;  /* 0x000000ffff107224 */ /* 0x000fe200078e0a10 */
[----:B------:R-:W-:Y:S01]  /*1350*/  PRMT R18, R11, 0x9910, RZ ;  /* 0x000099100b127816 */ /* 0x000fe200000000ff */
[----:B------:R-:W-:Y:S01]  /*1360*/  IMAD R21, R20, 0x8889, RZ ;  /* 0x0000888914157824 */ /* 0x000fe200078e02ff */
[----:B------:R-:W-:Y:S01]  /*1370*/  PRMT R22, R17, 0x9910, RZ ;  /* 0x0000991011167816 */ /* 0x000fe200000000ff */
[----:B------:R-:W-:Y:S01]  /*1380*/  IMAD R17, R19, 0x310, RZ ;  /* 0x0000031013117824 */ /* 0x000fe200078e02ff */
[----:B------:R-:W-:Y:S01]  /*1390*/  PRMT R20, R16, 0x7710, RZ ;  /* 0x0000771010147816 */ /* 0x000fe200000000ff */
[----:B------:R-:W-:Y:S01]  /*13a0*/  IMAD R15, R18, 0x1c, R15 ;  /* 0x0000001c120f7824 */ /* 0x000fe200078e020f */
[----:B------:R-:W-:Y:S01]  /*13b0*/  SHF.R.U32.HI R19, RZ, 0x14, R21 ;  /* 0x00000014ff137819 */ /* 0x000fe20000011615 */
[----:B------:R-:W-:Y:S01]  /*13c0*/  IMAD R18, R22, 0x1e, RZ ;  /* 0x0000001e16127824 */ /* 0x000fe200078e02ff */
[----:B------:R-:W-:Y:S01]  /*13d0*/  LOP3.LUT R16, R24, R17, RZ, 0xfc, !PT ;  /* 0x0000001118107212 */ /* 0x000fe200078efcff */
[----:B------:R-:W-:Y:S01]  /*13e0*/  VIADD R11, R11, 0xffffffe3 ;  /* 0xffffffe30b0b7836 */ /* 0x000fe20000000000 */
[----:B------:R-:W-:Y:S01]  /*13f0*/  IADD3 R17, PT, PT, R3, R20, RZ ;  /* 0x0000001403117210 */ /* 0x000fe20007ffe0ff */
[----:B------:R-:W-:Y:S01]  /*1400*/  IMAD.MOV R20, RZ, RZ, -R18 ;  /* 0x000000ffff147224 */ /* 0x000fe200078e0a12 */
[----:B------:R-:W-:-:S02]  /*1410*/  PRMT R16, R16, 0x9910, RZ ;  /* 0x0000991010107816 */ /* 0x000fc400000000ff */
[----:B------:R-:W-:Y:S01]  /*1420*/  LOP3.LUT R18, R11, 0xffff, RZ, 0xc0, !PT ;  /* 0x0000ffff0b127812 */ /* 0x000fe200078ec0ff */
[----:B------:R-:W-:Y:S01]  /*1430*/  IMAD R11, R22, 0x310, RZ ;  /* 0x00000310160b7824 */ /* 0x000fe200078e02ff */
[----:B------:R-:W-:Y:S02]  /*1440*/  PRMT R22, R19, 0x9910, RZ ;  /* 0x0000991013167816 */ /* 0x000fe400000000ff */
[----:B------:R-:W-:Y:S02]  /*1450*/  PRMT R19, R20, 0x7710, RZ ;  /* 0x0000771014137816 */ /* 0x000fe400000000ff */
[C---:B------:R-:W-:Y:S01]  /*1460*/  PRMT R21, R17.reuse, 0x9910, RZ ;  /* 0x0000991011157816 */ /* 0x040fe200000000ff */
[----:B------:R-:W-:Y:S01]  /*1470*/  VIADD R17, R17, 0xffffffe3 ;  /* 0xffffffe311117836 */ /* 0x000fe20000000000 */
[----:B------:R-:W-:Y:S01]  /*1480*/  ISETP.LT.U32.OR P5, PT, R18, 0xffe4, !P5 ;  /* 0x0000ffe41200780c */ /* 0x000fe20006fa1470 */
[----:B------:R-:W-:Y:S01]  /*1490*/  IMAD.MOV.U32 R20, RZ, RZ, R22 ;  /* 0x000000ffff147224 */ /* 0x000fe200078e0016 */
[----:B------:R-:W-:Y:S01]  /*14a0*/  LOP3.LUT R18, R56, R11, RZ, 0xfc, !PT ;  /* 0x0000000b38127212 */ /* 0x000fe200078efcff */
[----:B------:R-:W-:Y:S01]  /*14b0*/  IMAD.IADD R11, R4, 0x1, R19 ;  /* 0x00000001040b7824 */ /* 0x000fe200078e0213 */
[----:B------:R-:W-:Y:S01]  /*14c0*/  P2R R23, PR, RZ, 0x20 ;  /* 0x00000020ff177803 */ /* 0x000fe20000000000 */
[----:B------:R-:W-:Y:S01]  /*14d0*/  IMAD R16, R21, 0x1c, R16 ;  /* 0x0000001c15107824 */ /* 0x000fe200078e0210 */
[----:B------:R-:W-:Y:S01]  /*14e0*/  LOP3.LUT R22, R17, 0xffff, RZ, 0xc0, !PT ;  /* 0x0000ffff11167812 */ /* 0x000fe200078ec0ff */
[----:B------:R-:W-:Y:S01]  /*14f0*/  IMAD R19, R20, 0x1e, RZ ;  /* 0x0000001e14137824 */ /* 0x000fe200078e02ff */
[----:B------:R-:W-:-:S02]  /*1500*/  LOP3.LUT P5, RZ, R35, 0xffff, R24, 0xf8, !PT ;  /* 0x0000ffff23ff7812 */ /* 0x000fc400078af818 */
[----:B------:R-:W-:Y:S02]  /*1510*/  LOP3.LUT R21, R6, 0xffff, RZ, 0xc0, !PT ;  /* 0x0000ffff06157812 */ /* 0x000fe400078ec0ff */
[----:B------:R-:W-:Y:S02]  /*1520*/  PRMT R25, R11, 0x9910, RZ ;  /* 0x000099100b197816 */ /* 0x000fe400000000ff */
[----:B------:R-:W-:Y:S01]  /*1530*/  ISETP.LT.U32.OR P5, PT, R22, 0xffe4, !P5 ;  /* 0x0000ffe41600780c */ /* 0x000fe20006fa1470 */
[----:B------:R-:W-:Y:S01]  /*1540*/  IMAD.MOV R22, RZ, RZ, -R19 ;  /* 0x000000ffff167224 */ /* 0x000fe200078e0a13 */
[----:B------:R-:W-:Y:S01]  /*1550*/  PRMT R18, R18, 0x9910, RZ ;  /* 0x0000991012127816 */ /* 0x000fe200000000ff */
[----:B------:R-:W-:Y:S01]  /*1560*/  IMAD R21, R21, 0x8889, RZ ;  /* 0x0000888915157824 */ /* 0x000fe200078e02ff */
[----:B------:R-:W-:Y:S01]  /*1570*/  LOP3.LUT R26, R26, 0xffff, RZ, 0xc0, !PT ;  /* 0x0000ffff1a1a7812 */ /* 0x000fe200078ec0ff */
[----:B------:R-:W-:Y:S01]  /*1580*/  IMAD.MOV.U32 R17, RZ, RZ, R25 ;  /* 0x000000ffff117224 */ /* 0x000fe200078e0019 */
[----:B------:R-:W-:Y:S01]  /*1590*/  PRMT R22, R22, 0x7710, RZ ;  /* 0x0000771016167816 */ /* 0x000fe200000000ff */
[----:B------:R-:W-:Y:S01]  /*15a0*/  IMAD R19, R20, 0x310, RZ ;  /* 0x0000031014137824 */ /* 0x000fe200078e02ff */
[----:B------:R-:W-:Y:S01]  /*15b0*/  SHF.R.U32.HI R20, RZ, 0x14, R21 ;  /* 0x00000014ff147819 */ /* 0x000fe20000011615 */
[----:B------:R-:W-:Y:S01]  /*15c0*/  IMAD R17, R17, 0x1c, R18 ;  /* 0x0000001c11117824 */ /* 0x000fe200078e0212 */
[----:B------:R-:W-:Y:S01]  /*15d0*/  P2R R25, PR, RZ, 0x20 ;  /* 0x00000020ff197803 */ /* 0x000fe20000000000 */
[----:B------:R-:W-:Y:S01]  /*15e0*/  VIADD R18, R11, 0xffffffe3 ;  /* 0xffffffe30b127836 */ /* 0x000fe20000000000 */
[----:B------:R-:W-:Y:S01]  /*15f0*/  IADD3 R11, PT, PT, R5, R22, RZ ;  /* 0x00000016050b7210 */ /* 0x000fe20007ffe0ff */
[----:B------:R-:W-:Y:S01]  /*1600*/  IMAD.IADD R26, R26, 0x1, R35 ;  /* 0x000000011a1a7824 */ /* 0x000fe200078e0223 */
[----:B------:R-:W-:Y:S01]  /*1610*/  PRMT R22, R20, 0x9910, RZ ;  /* 0x0000991014167816 */ /* 0x000fe200000000ff */
[----:B------:R-:W-:Y:S01]  /*1620*/  IMAD R20, R27, 0x8889, RZ ;  /* 0x000088891b147824 */ /* 0x000fe200078e02ff */
[----:B------:R-:W-:-:S02]  /*1630*/  LOP3.LUT R18, R18, 0xffff, RZ, 0xc0, !PT ;  /* 0x0000ffff12127812 */ /* 0x000fc400078ec0ff */
[----:B------:R-:W-:Y:S02]  /*1640*/  LOP3.LUT P5, RZ, R35, 0xffff, R56, 0xf8, !PT ;  /* 0x0000ffff23ff7812 */ /* 0x000fe400078af838 */
[----:B------:R-:W-:Y:S02]  /*1650*/  LOP3.LUT R19, R12, R19, RZ, 0xfc, !PT ;  /* 0x000000130c137212 */ /* 0x000fe400078efcff */
[----:B------:R-:W-:Y:S02]  /*1660*/  SHF.R.U32.HI R20, RZ, 0x14, R20 ;  /* 0x00000014ff147819 */ /* 0x000fe40000011614 */
[----:B------:R-:W-:Y:S02]  /*1670*/  ISETP.LT.U32.OR P5, PT, R18, 0xffe4, !P5 ;  /* 0x0000ffe41200780c */ /* 0x000fe40006fa1470 */
[----:B------:R-:W-:Y:S02]  /*1680*/  LOP3.LUT R27, R8, 0xffff, RZ, 0xc0, !PT ;  /* 0x0000ffff081b7812 */ /* 0x000fe400078ec0ff */
[----:B------:R-:W-:Y:S01]  /*1690*/  PRMT R18, R19, 0x9910, RZ ;  /* 0x0000991013127816 */ /* 0x000fe200000000ff */
[----:B------:R-:W-:Y:S01]  /*16a0*/  IMAD R19, R22, 0x1e, RZ ;  /* 0x0000001e16137824 */ /* 0x000fe200078e02ff */
[----:B------:R-:W-:Y:S01]  /*16b0*/  PRMT R21, R11, 0x9910, RZ ;  /* 0x000099100b157816 */ /* 0x000fe200000000ff */
[----:B------:R-:W-:Y:S01]  /*16c0*/  IMAD R29, R27, 0x8889, RZ ;  /* 0x000088891b1d7824 */ /* 0x000fe200078e02ff */
[----:B------:R-:W-:Y:S01]  /*16d0*/  PRMT R20, R20, 0x9910, RZ ;  /* 0x0000991014147816 */ /* 0x000fe200000000ff */
[----:B------:R-:W-:Y:S01]  /*16e0*/  VIADD R11, R11, 0xffffffe3 ;  /* 0xffffffe30b0b7836 */ /* 0x000fe20000000000 */
[----:B------:R-:W-:Y:S01]  /*16f0*/  P2R R49, PR, RZ, 0x20 ;  /* 0x00000020ff317803 */ /* 0x000fe20000000000 */
[----:B------:R-:W-:Y:S01]  /*1700*/  IMAD R18, R21, 0x1c, R18 ;  /* 0x0000001c15127824 */ /* 0x000fe200078e0212 */
[----:B------:R-:W-:Y:S01]  /*1710*/  LOP3.LUT P5, RZ, R35, 0xffff, R12, 0xf8, !PT ;  /* 0x0000ffff23ff7812 */ /* 0x000fe200078af80c */
[----:B------:R-:W-:Y:S01]  /*1720*/  IMAD.MOV.U32 R27, RZ, RZ, R20 ;  /* 0x000000ffff1b7224 */ /* 0x000fe200078e0014 */
[----:B------:R-:W-:Y:S01]  /*1730*/  LOP3.LUT R11, R11, 0xffff, RZ, 0xc0, !PT ;  /* 0x0000ffff0b0b7812 */ /* 0x000fe200078ec0ff */
[----:B------:R-:W-:Y:S01]  /*1740*/  IMAD.MOV R21, RZ, RZ, -R19 ;  /* 0x000000ffff157224 */ /* 0x000fe200078e0a13 */
[----:B------:R-:W-:Y:S01]  /*1750*/  ISETP.GT.U32.OR P2, PT, R31, 0x1c, P2 ;  /* 0x0000001c1f00780c */ /* 0x000fe20001744470 */
[----:B------:R-:W-:Y:S01]  /*1760*/  IMAD R20, R27, 0x1e, RZ ;  /* 0x0000001e1b147824 */ /* 0x000fe200078e02ff */
[----:B------:R-:W-:Y:S01]  /*1770*/  ISETP.LT.U32.OR P5, PT, R11, 0xffe4, !P5 ;  /* 0x0000ffe40b00780c */ /* 0x000fe20006fa1470 */
[----:B------:R-:W-:Y:S01]  /*1780*/  IMAD R19, R22, 0x310, RZ ;  /* 0x0000031016137824 */ /* 0x000fe200078e02ff */
[----:B------:R-:W-:Y:S01]  /*1790*/  PRMT R21, R21, 0x7710, RZ ;  /* 0x0000771015157816 */ /* 0x000fe200000000ff */
[----:B------:R-:W-:Y:S01]  /*17a0*/  IMAD.MOV R20, RZ, RZ, -R20 ;  /* 0x000000ffff147224 */ /* 0x000fe200078e0a14 */
[----:B------:R-:W-:-:S02]  /*17b0*/  SHF.R.U32.HI R22, RZ, 0x14, R29 ;  /* 0x00000014ff167819 */ /* 0x000fc4000001161d */
[----:B------:R-:W-:Y:S01]  /*17c0*/  P2R R51, PR, RZ, 0x20 ;  /* 0x00000020ff337803 */ /* 0x000fe20000000000 */
[----:B------:R-:W-:Y:S01]  /*17d0*/  IMAD.IADD R11, R6, 0x1, R21 ;  /* 0x00000001060b7824 */ /* 0x000fe200078e0215 */
[----:B------:R-:W-:Y:S01]  /*17e0*/  PRMT R58, R20, 0x7710, RZ ;  /* 0x00007710143a7816 */ /* 0x000fe200000000ff */
[----:B------:R-:W-:Y:S01]  /*17f0*/  IMAD R21, R27, 0x310, RZ ;  /* 0x000003101b157824 */ /* 0x000fe200078e02ff */
[----:B------:R-:W-:Y:S02]  /*1800*/  PRMT R22, R22, 0x9910, RZ ;  /* 0x0000991016167816 */ /* 0x000fe400000000ff */
[C---:B------:R-:W-:Y:S01]  /*1810*/  PRMT R30, R11.reuse, 0x9910, RZ ;  /* 0x000099100b1e7816 */ /* 0x040fe200000000ff */
[----:B------:R-:W-:Y:S01]  /*1820*/  VIADD R11, R11, 0xffffffe3 ;  /* 0xffffffe30b0b7836 */ /* 0x000fe20000000000 */
[----:B------:R-:W-:Y:S01]  /*1830*/  LOP3.LUT R20, R52, R21, RZ, 0xfc, !PT ;  /* 0x0000001534147212 */ /* 0x000fe200078efcff */
[----:B------:R-:W-:Y:S01]  /*1840*/  IMAD.IADD R21, R7, 0x1, R58 ;  /* 0x0000000107157824 */ /* 0x000fe200078e023a */
[----:B------:R-:W-:-:S02]  /*1850*/  LOP3.LUT P5, RZ, R35, 0xffff, R54, 0xf8, !PT ;  /* 0x0000ffff23ff7812 */ /* 0x000fc400078af836 */
[----:B------:R-:W-:Y:S02]  /*1860*/  PRMT R20, R20, 0x9910, RZ ;  /* 0x0000991014147816 */ /* 0x000fe400000000ff */
[----:B------:R-:W-:Y:S02]  /*1870*/  PRMT R27, R21, 0x9910, RZ ;  /* 0x00009910151b7816 */ /* 0x000fe400000000ff */
[----:B------:R-:W-:Y:S01]  /*1880*/  LOP3.LUT R29, R11, 0xffff, RZ, 0xc0, !PT ;  /* 0x0000ffff0b1d7812 */ /* 0x000fe200078ec0ff */
[C---:B------:R-:W-:Y:S01]  /*1890*/  IMAD R11, R22.reuse, 0x1e, RZ ;  /* 0x0000001e160b7824 */ /* 0x040fe200078e02ff */
[----:B------:R-:W-:Y:S01]  /*18a0*/  IADD3 R21, PT, PT, R21, -0x1d, RZ ;  /* 0xffffffe315157810 */ /* 0x000fe20007ffe0ff */
[----:B------:R-:W-:Y:S01]  /*18b0*/  IMAD R20, R27, 0x1c, R20 ;  /* 0x0000001c1b147824 */ /* 0x000fe200078e0214 */
[----:B------:R-:W-:Y:S01]  /*18c0*/  ISETP.LT.U32.OR P5, PT, R29, 0xffe4, !P5 ;  /* 0x0000ffe41d00780c */ /* 0x000fe20006fa1470 */
[----:B------:R-:W-:Y:S01]  /*18d0*/  IMAD.MOV R27, RZ, RZ, -R11 ;  /* 0x000000ffff1b7224 */ /* 0x000fe200078e0a0b */
[----:B------:R-:W-:Y:S01]  /*18e0*/  LOP3.LUT R29, R9, 0xffff, RZ, 0xc0, !PT ;  /* 0x0000ffff091d7812 */ /* 0x000fe200078ec0ff */
[----:B------:R-:W-:Y:S01]  /*18f0*/  IMAD R11, R22, 0x310, RZ ;  /* 0x00000310160b7824 */ /* 0x000fe200078e02ff */
[----:B------:R-:W-:-:S02]  /*1900*/  P2R R53, PR, RZ, 0x20 ;  /* 0x00000020ff357803 */ /* 0x000fc40000000000 */
[----:B------:R-:W-:Y:S01]  /*1910*/  LOP3.LUT R21, R21, 0xffff, RZ, 0xc0, !PT ;  /* 0x0000ffff15157812 */ /* 0x000fe200078ec0ff */
[----:B------:R-:W-:Y:S01]  /*1920*/  IMAD R29, R29, 0x8889, RZ ;  /* 0x000088891d1d7824 */ /* 0x000fe200078e02ff */
[----:B------:R-:W-:Y:S02]  /*1930*/  LOP3.LUT P5, RZ, R35, 0xffff, R52, 0xf8, !PT ;  /* 0x0000ffff23ff7812 */ /* 0x000fe400078af834 */
[----:B------:R-:W-:Y:S02]  /*1940*/  LOP3.LUT R19, R54, R19, RZ, 0xfc, !PT ;  /* 0x0000001336137212 */ /* 0x000fe400078efcff */
[----:B------:R-:W-:Y:S02]  /*1950*/  PRMT R27, R27, 0x7710, RZ ;  /* 0x000077101b1b7816 */ /* 0x000fe400000000ff */
[----:B------:R-:W-:Y:S02]  /*1960*/  LOP3.LUT R22, R50, R11, RZ, 0xfc, !PT ;  /* 0x0000000b32167212 */ /* 0x000fe400078efcff */
[----:B------:R-:W-:Y:S01]  /*1970*/  ISETP.LT.U32.OR P5, PT, R21, 0xffe4, !P5 ;  /* 0x0000ffe41500780c */ /* 0x000fe20006fa1470 */
[----:B------:R-:W-:Y:S01]  /*1980*/  IMAD.IADD R11, R8, 0x1, R27 ;  /* 0x00000001080b7824 */ /* 0x000fe200078e021b */
[----:B------:R-:W-:-:S02]  /*1990*/  PRMT R19, R19, 0x9910, RZ ;  /* 0x0000991013137816 */ /* 0x000fc400000000ff */
[----:B------:R-:W-:Y:S02]  /*19a0*/  SHF.R.U32.HI R21, RZ, 0x14, R29 ;  /* 0x00000014ff157819 */ /* 0x000fe4000001161d */
[----:B------:R-:W-:Y:S01]  /*19b0*/  PRMT R22, R22, 0x9910, RZ ;  /* 0x0000991016167816 */ /* 0x000fe200000000ff */
[----:B------:R-:W-:Y:S01]  /*19c0*/  IMAD R19, R30, 0x1c, R19 ;  /* 0x0000001c1e137824 */ /* 0x000fe200078e0213 */
[----:B------:R-:W-:Y:S02]  /*19d0*/  PRMT R29, R21, 0x9910, RZ ;  /* 0x00009910151d7816 */ /* 0x000fe400000000ff */
[C---:B------:R-:W-:Y:S01]  /*19e0*/  PRMT R30, R11.reuse, 0x9910, RZ ;  /* 0x000099100b1e7816 */ /* 0x040fe200000000ff */
[----:B------:R-:W-:Y:S01]  /*19f0*/  VIADD R11, R11, 0xffffffe3 ;  /* 0xffffffe30b0b7836 */ /* 0x000fe20000000000 */
[----:B------:R-:W-:Y:S01]  /*1a00*/  LOP3.LUT R27, R10, 0xffff, RZ, 0xc0, !PT ;  /* 0x0000ffff0a1b7812 */ /* 0x000fe200078ec0ff */
[----:B------:R-:W-:Y:S01]  /*1a10*/  IMAD.MOV.U32 R21, RZ, RZ, R22 ;  /* 0x000000ffff157224 */ /* 0x000fe200078e0016 */
[----:B------:R-:W-:Y:S01]  /*1a20*/  P2R R58, PR, RZ, 0x20 ;  /* 0x00000020ff3a7803 */ /* 0x000fe20000000000 */
[----:B------:R-:W-:Y:S01]  /*1a30*/  IMAD.MOV.U32 R22, RZ, RZ, R29 ;  /* 0x000000ffff167224 */ /* 0x000fe200078e001d */
[----:B------:R-:W-:Y:S01]  /*1a40*/  LOP3.LUT R29, R11, 0xffff, RZ, 0xc0, !PT ;  /* 0x0000ffff0b1d7812 */ /* 0x000fe200078ec0ff */
[----:B------:R-:W-:Y:S01]  /*1a50*/  IMAD R21, R30, 0x1c, R21 ;  /* 0x0000001c1e157824 */ /* 0x000fe200078e0215 */
[----:B------:R-:W-:Y:S01]  /*1a60*/  LOP3.LUT P5, RZ, R35, 0xffff, R50, 0xf8, !PT ;  /* 0x0000ffff23ff7812 */ /* 0x000fe200078af832 */
[----:B------:R-:W-:Y:S01]  /*1a70*/  IMAD R11, R22, 0x1e, RZ ;  /* 0x0000001e160b7824 */ /* 0x000fe200078e02ff */
[----:B------:R-:W-:Y:S01]  /*1a80*/  LOP3.LUT R54, R54, 0xffff, RZ, 0xc0, !PT ;  /* 0x0000ffff36367812 */ /* 0x000fe200078ec0ff */
[----:B------:R-:W-:Y:S01]  /*1a90*/  IMAD R27, R27, 0x8889, RZ ;  /* 0x000088891b1b7824 */ /* 0x000fe200078e02ff */
[----:B------:R-:W-:Y:S01]  /*1aa0*/  ISETP.LT.U32.OR P5, PT, R29, 0xffe4, !P5 ;  /* 0x0000ffe41d00780c */ /* 0x000fe20006fa1470 */
[----:B------:R-:W-:Y:S01]  /*1ab0*/  IMAD.MOV R30, RZ, RZ, -R11 ;  /* 0x000000ffff1e7224 */ /* 0x000fe200078e0a0b */
[----:B------:R-:W-:Y:S01]  /*1ac0*/  LOP3.LUT R52, R52, 0xffff, RZ, 0xc0, !PT ;  /* 0x0000ffff34347812 */ /* 0x000fe200078ec0ff */
[----:B------:R-:W-:Y:S01]  /*1ad0*/  IMAD R11, R22, 0x310, RZ ;  /* 0x00000310160b7824 */ /* 0x000fe200078e02ff */
[----:B------:R-:W-:-:S02]  /*1ae0*/  SHF.R.U32.HI R27, RZ, 0x14, R27 ;  /* 0x00000014ff1b7819 */ /* 0x000fc4000001161b */
[----:B------:R-:W-:Y:S02]  /*1af0*/  PRMT R30, R30, 0x7710, RZ ;  /* 0x000077101e1e7816 */ /* 0x000fe400000000ff */
[----:B------:R-:W-:Y:S02]  /*1b00*/  PRMT R27, R27, 0x9910, RZ ;  /* 0x000099101b1b7816 */ /* 0x000fe400000000ff */
[----:B------:R-:W-:Y:S01]  /*1b10*/  LOP3.LUT R22, R32, R11, RZ, 0xfc, !PT ;  /* 0x0000000b20167212 */ /* 0x000fe200078efcff */
[----:B------:R-:W-:Y:S01]  /*1b20*/  IMAD.IADD R11, R9, 0x1, R30 ;  /* 0x00000001090b7824 */ /* 0x000fe200078e021e */
[----:B------:R-:W-:Y:S01]  /*1b30*/  LOP3.LUT R34, R34, 0xffff, RZ, 0xc0, !PT ;  /* 0x0000ffff22227812 */ /* 0x000fe200078ec0ff */
[----:B------:R-:W-:Y:S01]  /*1b40*/  IMAD.MOV.U32 R30, RZ, RZ, R27 ;  /* 0x000000ffff1e7224 */ /* 0x000fe200078e001b */
[----:B------:R-:W-:Y:S02]  /*1b50*/  PRMT R22, R22, 0x9910, RZ ;  /* 0x0000991016167816 */ /* 0x000fe400000000ff */
[C---:B------:R-:W-:Y:S01]  /*1b60*/  PRMT R29, R11.reuse, 0x9910, RZ ;  /* 0x000099100b1d7816 */ /* 0x040fe200000000ff */
[----:B------:R-:W-:Y:S01]  /*1b70*/  IMAD R27, R30, 0x1e, RZ ;  /* 0x0000001e1e1b7824 */ /* 0x000fe200078e02ff */
[----:B------:R-:W-:Y:S01]  /*1b80*/  P2R R55, PR, RZ, 0x20 ;  /* 0x00000020ff377803 */ /* 0x000fe20000000000 */
[----:B------:R-:W-:Y:S01]  /*1b90*/  VIADD R11, R11, 0xffffffe3 ;  /* 0xffffffe30b0b7836 */ /* 0x000fe20000000000 */
[----:B------:R-:W-:Y:S01]  /*1ba0*/  LOP3.LUT R56, R56, 0xffff, RZ, 0xc0, !PT ;  /* 0x0000ffff38387812 */ /* 0x000fe200078ec0ff */
[----:B------:R-:W-:Y:S01]  /*1bb0*/  IMAD R22, R29, 0x1c, R22 ;  /* 0x0000001c1d167824 */ /* 0x000fe200078e0216 */
[----:B------:R-:W-:Y:S01]  /*1bc0*/  LOP3.LUT P5, RZ, R35, 0xffff, R36, 0xf8, !PT ;  /* 0x0000ffff23ff7812 */ /* 0x000fe200078af824 */
[----:B------:R-:W-:Y:S01]  /*1bd0*/  IMAD.MOV R29, RZ, RZ, -R27 ;  /* 0x000000ffff1d7224 */ /* 0x000fe200078e0a1b */
[----:B------:R-:W-:Y:S01]  /*1be0*/  ISETP.GT.U32.OR P0, PT, R28, 0x1c, P0 ;  /* 0x0000001c1c00780c */ /* 0x000fe20000704470 */
[----:B------:R-:W-:Y:S01]  /*1bf0*/  IMAD R27, R30, 0x310, RZ ;  /* 0x000003101e1b7824 */ /* 0x000fe200078e02ff */
[----:B------:R-:W-:Y:S01]  /*1c00*/  LOP3.LUT R24, R24, 0xffff, RZ, 0xc0, !PT ;  /* 0x0000ffff18187812 */ /* 0x000fe200078ec0ff */
[----:B------:R-:W-:Y:S01]  /*1c10*/  IMAD.IADD R34, R34, 0x1, R35 ;  /* 0x0000000122227824 */ /* 0x000fe200078e0223 */
[----:B------:R-:W-:-:S02]  /*1c20*/  PRMT R29, R29, 0x7710, RZ ;  /* 0x000077101d1d7816 */ /* 0x000fc400000000ff */
[----:B------:R-:W-:Y:S02]  /*1c30*/  LOP3.LUT R27, R36, R27, RZ, 0xfc, !PT ;  /* 0x0000001b241b7212 */ /* 0x000fe400078efcff */
[----:B------:R-:W-:Y:S02]  /*1c40*/  IADD3 R30, PT, PT, R10, R29, RZ ;  /* 0x0000001d0a1e7210 */ /* 0x000fe40007ffe0ff */
[----:B------:R-:W-:Y:S02]  /*1c50*/  LOP3.LUT R29, R11, 0xffff, RZ, 0xc0, !PT ;  /* 0x0000ffff0b1d7812 */ /* 0x000fe400078ec0ff */
[----:B------:R-:W-:Y:S02]  /*1c60*/  PRMT R33, R30, 0x9910, RZ ;  /* 0x000099101e217816 */ /* 0x000fe400000000ff */
[----:B------:R-:W-:Y:S01]  /*1c70*/  ISETP.LT.U32.OR P6, PT, R29, 0xffe4, !P6 ;  /* 0x0000ffe41d00780c */ /* 0x000fe200077c1470 */
[----:B------:R-:W-:Y:S01]  /*1c80*/  IMAD.IADD R29, R60, 0x1, R35 ;  /* 0x000000013c1d7824 */ /* 0x000fe200078e0223 */
[----:B------:R-:W-:Y:S01]  /*1c90*/  PRMT R27, R27, 0x9910, RZ ;  /* 0x000099101b1b7816 */ /* 0x000fe200000000ff */
[----:B------:R-:W-:Y:S01]  /*1ca0*/  IMAD.MOV.U32 R11, RZ, RZ, R33 ;  /* 0x000000ffff0b7224 */ /* 0x000fe200078e0021 */
[----:B------:R-:W-:-:S02]  /*1cb0*/  P2R R39, PR, RZ, 0x40 ;  /* 0x00000040ff277803 */ /* 0x000fc40000000000 */
[----:B------:R-:W-:Y:S01]  /*1cc0*/  ISETP.NE.AND P6, PT, R25, RZ, PT ;  /* 0x000000ff1900720c */ /* 0x000fe20003fc5270 */
[----:B------:R-:W-:Y:S01]  /*1cd0*/  IMAD.IADD R25, R54, 0x1, R35 ;  /* 0x0000000136197824 */ /* 0x000fe200078e0223 */
[----:B------:R-:W-:Y:S02]  /*1ce0*/  LOP3.LUT R54, R36, 0xffff, RZ, 0xc0, !PT ;  /* 0x0000ffff24367812 */ /* 0x000fe400078ec0ff */
[----:B------:R-:W-:Y:S02]  /*1cf0*/  P2R R41, PR, RZ, 0x40 ;  /* 0x00000040ff297803 */ /* 0x000fe40000000000 */
[----:B------:R-:W-:Y:S01]  /*1d00*/  ISETP.NE.AND P6, PT, R23, RZ, PT ;  /* 0x000000ff1700720c */ /* 0x000fe20003fc5270 */
[----:B------:R-:W-:Y:S01]  /*1d10*/  IMAD R23, R11, 0x1c, R27 ;  /* 0x0000001c0b177824 */ /* 0x000fe200078e021b */
[----:B------:R-:W-:Y:S01]  /*1d20*/  ISETP.GT.U32.OR P1, PT, R29, 0x1c, P1 ;  /* 0x0000001c1d00780c */ /* 0x000fe20000f24470 */
[--C-:B------:R-:W-:Y:S01]  /*1d30*/  IMAD.IADD R27, R52, 0x1, R35.reuse ;  /* 0x00000001341b7824 */ /* 0x100fe200078e0223 */
[----:B------:R-:W-:Y:S01]  /*1d40*/  ISETP.GT.U32.OR P6, PT, R26, 0x1c, P6 ;  /* 0x0000001c1a00780c */ /* 0x000fe200037c4470 */
[----:B------:R-:W-:Y:S01]  /*1d50*/  VIADD R52, R30, 0xffffffe3 ;  /* 0xffffffe31e347836 */ /* 0x000fe20000000000 */
[----:B------:R-:W-:Y:S01]  /*1d60*/  LOP3.LUT R12, R12, 0xffff, RZ, 0xc0, !PT ;  /* 0x0000ffff0c0c7812 */ /* 0x000fe200078ec0ff */
[--C-:B------:R-:W-:Y:S01]  /*1d70*/  IMAD.IADD R33, R54, 0x1, R35.reuse ;  /* 0x0000000136217824 */ /* 0x100fe200078e0223 */
[----:B------:R-:W-:Y:S01]  /*1d80*/  P2R R54, PR, RZ, 0x4 ;  /* 0x00000004ff367803 */ /* 0x000fe20000000000 */
[--C-:B------:R-:W-:Y:S01]  /*1d90*/  IMAD.IADD R11, R56, 0x1, R35.reuse ;  /* 0x00000001380b7824 */ /* 0x100fe200078e0223 */
[----:B------:R-:W-:Y:S01]  /*1da0*/  LOP3.LUT R52, R52, 0xffff, RZ, 0xc0, !PT ;  /* 0x0000ffff34347812 */ /* 0x000fe200078ec0ff */
[----:B------:R-:W-:Y:S01]  /*1db0*/  IMAD.IADD R12, R12, 0x1, R35 ;  /* 0x000000010c0c7824 */ /* 0x000fe200078e0223 */
[----:B------:R-:W-:-:S02]  /*1dc0*/  ISETP.NE.AND P2, PT, R53, RZ, PT ;  /* 0x000000ff3500720c */ /* 0x000fc40003f45270 */
[----:B------:R-:W-:Y:S02]  /*1dd0*/  P2R R53, PR, RZ, 0x2 ;  /* 0x00000002ff357803 */ /* 0x000fe40000000000 */
[----:B------:R-:W-:Y:S02]  /*1de0*/  ISETP.LT.U32.OR P5, PT, R52, 0xffe4, !P5 ;  /* 0x0000ffe43400780c */ /* 0x000fe40006fa1470 */
[----:B------:R-:W-:Y:S02]  /*1df0*/  ISETP.NE.AND P1, PT, R51, RZ, PT ;  /* 0x000000ff3300720c */ /* 0x000fe40003f25270 */
[----:B------:R-:W-:Y:S02]  /*1e00*/  P2R R52, PR, RZ, 0x1 ;  /* 0x00000001ff347803 */ /* 0x000fe40000000000 */
[----:B------:R-:W-:Y:S02]  /*1e10*/  P2R R51, PR, RZ, 0x40 ;  /* 0x00000040ff337803 */ /* 0x000fe40000000000 */
[----:B------:R-:W-:-:S02]  /*1e20*/  IADD3 R24, PT, PT, R24, R35, RZ ;  /* 0x0000002318187210 */ /* 0x000fc40007ffe0ff */
[----:B------:R-:W-:Y:S01]  /*1e30*/  ISETP.GT.U32.OR P4, PT, R37, 0x1c, P4 ;  /* 0x0000001c2500780c */ /* 0x000fe20002784470 */
[----:B------:R-:W-:Y:S01]  /*1e40*/  IMAD.MOV.U32 R37, RZ, RZ, RZ ;  /* 0x000000ffff257224 */ /* 0x000fe200078e00ff */
[----:B------:R-:W-:Y:S02]  /*1e50*/  ISETP.NE.AND P0, PT, R49, RZ, PT ;  /* 0x000000ff3100720c */ /* 0x000fe40003f05270 */
[----:B------:R-:W-:Y:S02]  /*1e60*/  ISETP.NE.AND P6, PT, R41, RZ, PT ;  /* 0x000000ff2900720c */ /* 0x000fe40003fc5270 */
[----:B------:R-:W-:Y:S02]  /*1e70*/  LOP3.LUT R50, R50, 0xffff, RZ, 0xc0, !PT ;  /* 0x0000ffff32327812 */ /* 0x000fe400078ec0ff */
[----:B------:R-:W-:Y:S02]  /*1e80*/  ISETP.GT.U32.OR P3, PT, R34, 0x1c, P3 ;  /* 0x0000001c2200780c */ /* 0x000fe40001f64470 */
[----:B------:R-:W-:Y:S01]  /*1e90*/  LOP3.LUT R32, R32, 0xffff, RZ, 0xc0, !PT ;  /* 0x0000ffff20207812 */ /* 0x000fe200078ec0ff */
[----:B------:R-:W-:Y:S01]  /*1ea0*/  IMAD.IADD R30, R50, 0x1, R35 ;  /* 0x00000001321e7824 */ /* 0x000fe200078e0223 */
[----:B------:R-:W-:-:S02]  /*1eb0*/  P2R R56, PR, RZ, 0x10 ;  /* 0x00000010ff387803 */ /* 0x000fc40000000000 */
[----:B------:R-:W-:Y:S01]  /*1ec0*/  ISETP.GT.U32.OR P6, PT, R24, 0x1c, P6 ;  /* 0x0000001c1800780c */ /* 0x000fe200037c4470 */
[----:B------:R-:W-:Y:S01]  /*1ed0*/  IMAD.IADD R32, R32, 0x1, R35 ;  /* 0x0000000120207824 */ /* 0x000fe200078e0223 */
[----:B------:R-:W-:Y:S01]  /*1ee0*/  ISETP.GT.U32.OR P0, PT, R11, 0x1c, P0 ;  /* 0x0000001c0b00780c */ /* 0x000fe20000704470 */
[----:B------:R-:W-:Y:S01]  /*1ef0*/  HFMA2 R11, -RZ, RZ, 0, 0 ;  /* 0x00000000ff0b7431 */ /* 0x000fe200000001ff */
[----:B------:R-:W-:Y:S02]  /*1f00*/  ISETP.NE.AND P4, PT, R55, RZ, PT ;  /* 0x000000ff3700720c */ /* 0x000fe40003f85270 */
[----:B------:R-:W-:Y:S02]  /*1f10*/  CS2R R34, SRZ ;  /* 0x0000000000227805 */ /* 0x000fe4000001ff00 */
[----:B------:R-:W-:Y:S02]  /*1f20*/  P2R R55, PR, RZ, 0x8 ;  /* 0x00000008ff377803 */ /* 0x000fe40000000000 */
[----:B------:R-:W-:-:S02]  /*1f30*/  ISETP.NE.AND P3, PT, R58, RZ, PT ;  /* 0x000000ff3a00720c */ /* 0x000fc40003f65270 */
[----:B------:R-:W-:Y:S02]  /*1f40*/  P2R R50, PR, RZ, 0x40 ;  /* 0x00000040ff327803 */ /* 0x000fe40000000000 */
[----:B------:R-:W-:Y:S02]  /*1f50*/  P2R R49, PR, RZ, 0x1 ;  /* 0x00000001ff317803 */ /* 0x000fe40000000000 */
[----:B------:R-:W-:Y:S02]  /*1f60*/  ISETP.NE.AND P6, PT, R39, RZ, PT ;  /* 0x000000ff2700720c */ /* 0x000fe40003fc5270 */
[----:B------:R-:W-:Y:S02]  /*1f70*/  ISETP.GT.U32.OR P0, PT, R12, 0x1c, P1 ;  /* 0x0000001c0c00780c */ /* 0x000fe40000f04470 */
[----:B------:R-:W-:Y:S02]  /*1f80*/  ISETP.GT.U32.OR P1, PT, R25, 0x1c, P2 ;  /* 0x0000001c1900780c */ /* 0x000fe40001724470 */
[----:B------:R-:W-:-:S02]  /*1f90*/  ISETP.GT.U32.OR P2, PT, R27, 0x1c, P3 ;  /* 0x0000001c1b00780c */ /* 0x000fc40001f44470 */
[----:B------:R-:W-:Y:S02]  /*1fa0*/  ISETP.GT.U32.OR P3, PT, R30, 0x1c, P4 ;  /* 0x0000001c1e00780c */ /* 0x000fe40002764470 */
[----:B------:R-:W-:Y:S02]  /*1fb0*/  ISETP.GT.U32.OR P4, PT, R32, 0x1c, P6 ;  /* 0x0000001c2000780c */ /* 0x000fe40003784470 */
[----:B------:R-:W-:Y:S02]  /*1fc0*/  ISETP.GT.U32.OR P5, PT, R33, 0x1c, P5 ;  /* 0x0000001c2100780c */ /* 0x000fe40002fa4470 */
[----:B------:R-:W-:Y:S02]  /*1fd0*/  LOP3.LUT R45, R45, 0xffff, RZ, 0xc0, !PT ;  /* 0x0000ffff2d2d7812 */ /* 0x000fe400078ec0ff */
[----:B------:R-:W-:Y:S02]  /*1fe0*/  LOP3.LUT R43, R43, 0xffff, RZ, 0xc0, !PT ;  /* 0x0000ffff2b2b7812 */ /* 0x000fe400078ec0ff */
[----:B------:R-:W-:-:S02]  /*1ff0*/  LOP3.LUT R40, R40, 0xffff, RZ, 0xc0, !PT ;  /* 0x0000ffff28287812 */ /* 0x000fc400078ec0ff */
[----:B------:R-:W-:Y:S02]  /*2000*/  LOP3.LUT R13, R13, 0xffff, RZ, 0xc0, !PT ;  /* 0x0000ffff0d0d7812 */ /* 0x000fe400078ec0ff */
[----:B------:R-:W-:Y:S02]  /*2010*/  LOP3.LUT R14, R14, 0xffff, RZ, 0xc0, !PT ;  /* 0x0000ffff0e0e7812 */ /* 0x000fe400078ec0ff */
[----:B------:R-:W-:Y:S02]  /*2020*/  LOP3.LUT R15, R15, 0xffff, RZ, 0xc0, !PT ;  /* 0x0000ffff0f0f7812 */ /* 0x000fe400078ec0ff */
[----:B------:R-:W-:Y:S02]  /*2030*/  LOP3.LUT R16, R16, 0xffff, RZ, 0xc0, !PT ;  /* 0x0000ffff10107812 */ /* 0x000fe400078ec0ff */
[----:B------:R-:W-:Y:S02]  /*2040*/  LOP3.LUT R17, R17, 0xffff, RZ, 0xc0, !PT ;  /* 0x0000ffff11117812 */ /* 0x000fe400078ec0ff */
[----:B------:R-:W-:-:S02]  /*2050*/  LOP3.LUT R18, R18, 0xffff, RZ, 0xc0, !PT ;  /* 0x0000ffff12127812 */ /* 0x000fc400078ec0ff */
[----:B------:R-:W-:Y:S02]  /*2060*/  LOP3.LUT R19, R19, 0xffff, RZ, 0xc0, !PT ;  /* 0x0000ffff13137812 */ /* 0x000fe400078ec0ff */
[----:B------:R-:W-:Y:S02]  /*2070*/  LOP3.LUT R20, R20, 0xffff, RZ, 0xc0, !PT ;  /* 0x0000ffff14147812 */ /* 0x000fe400078ec0ff */
[----:B------:R-:W-:Y:S02]  /*2080*/  LOP3.LUT R21, R21, 0xffff, RZ, 0xc0, !PT ;  /* 0x0000ffff15157812 */ /* 0x000fe400078ec0ff */
[----:B------:R-:W-:Y:S02]  /*2090*/  LOP3.LUT R22, R22, 0xffff, RZ, 0xc0, !PT ;  /* 0x0000ffff16167812 */ /* 0x000fe400078ec0ff */
[----:B-1----:R-:W-:-:S07]  /*20a0*/  LOP3.LUT R23, R23, 0xffff, RZ, 0xc0, !PT ;  /* 0x0000ffff17177812 */ /* 0x002fce00078ec0ff */
.L_x_116:
[----:B------:R-:W0:Y:S01]  /*20b0*/  S2R R12, SR_TID.Y ;  /* 0x00000000000c7919 */ /* 0x000e220000002200 */
[----:B------:R-:W-:Y:S01]  /*20c0*/  MOV R30, 0x400 ;  /* 0x00000400001e7802 */ /* 0x000fe20000000f00 */
[----:B------:R-:W-:Y:S01]  /*20d0*/  BSSY.RECONVERGENT B0, `(.L_x_49) ;  /* 0x0000019000007945 */ /* 0x000fe20003800200 */
[----:B------:R-:W1:Y:S01]  /*20e0*/  S2R R26, SR_TID.Z ;  /* 0x00000000001a7919 */ /* 0x000e620000002300 */
[----:B------:R-:W2:Y:S01]  /*20f0*/  S2R R27, SR_CgaCtaId ;  /* 0x00000000001b7919 */ /* 0x000ea20000008800 */
[----:B------:R-:W3:Y:S01]  /*2100*/  S2R R32, SR_CTAID.X ;  /* 0x0000000000207919 */ /* 0x000ee20000002500 */
[----:B------:R-:W-:Y:S01]  /*2110*/  BAR.SYNC.DEFER_BLOCKING 0x0 ;  /* 0x0000000000007b1d */ /* 0x000fe20000010000 */
[----:B0-----:R-:W-:-:S04]  /*2120*/  IMAD R25, R12, 0xf, RZ ;  /* 0x0000000f0c197824 */ /* 0x001fc800078e02ff */
[----:B-1----:R-:W-:Y:S01]  /*2130*/  IMAD R28, R26, 0xce, R25 ;  /* 0x000000ce1a1c7824 */ /* 0x002fe200078e0219 */
[----:B--2---:R-:W-:-:S04]  /*2140*/  LEA R29, R27, R30, 0x18 ;  /* 0x0000001e1b1d7211 */ /* 0x004fc800078ec0ff */
[----:B------:R-:W-:Y:S01]  /*2150*/  ISETP.GT.U32.AND P6, PT, R28, 0x59f, PT ;  /* 0x0000059f1c00780c */ /* 0x000fe20003fc4070 */
[----:B---3--:R-:W-:-:S03]  /*2160*/  IMAD R32, R11, 0x3100, R32 ;  /* 0x000031000b207824 */ /* 0x008fc600078e0220 */
[----:B------:R-:W-:Y:S01]  /*2170*/  ISETP.GT.U32.OR P6, PT, R48, 0x1df, P6 ;  /* 0x000001df3000780c */ /* 0x000fe200037c4470 */
[----:B------:R-:W-:Y:S02]  /*2180*/  IMAD R29, R28, 0x4, R29 ;  /* 0x000000041c1d7824 */ /* 0x000fe400078e021d */
[----:B------:R-:W-:Y:S01]  /*2190*/  VIADD R32, R32, 0xffffffe3 ;  /* 0xffffffe320207836 */ /* 0x000fe20000000000 */
[----:B------:R-:W-:-:S13]  /*21a0*/  ISETP.GT.U32.OR P6, PT, R12, 0xd, P6 ;  /* 0x0000000d0c00780c */ /* 0x000fda00037c4470 */
[----:B------:R-:W-:Y:S05]  /*21b0*/  @P6 BRA `(.L_x_50) ;  /* 0x0000000000286947 */ /* 0x000fea0003800000 */
[----:B------:R-:W-:Y:S01]  /*21c0*/  ISETP.NE.AND P6, PT, R57, RZ, PT ;  /* 0x000000ff3900720c */ /* 0x000fe20003fc5270 */
[----:B------:R-:W-:Y:S01]  /*21d0*/  BSSY.RECONVERGENT B1, `(.L_x_51) ;  /* 0x0000007000017945 */ /* 0x000fe20003800200 */
[----:B------:R-:W-:-:S11]  /*21e0*/  IMAD.MOV.U32 R24, RZ, RZ, RZ ;  /* 0x000000ffff187224 */ /* 0x000fd600078e00ff */
[----:B------:R-:W-:Y:S05]  /*21f0*/  @P6 BRA `(.L_x_52) ;  /* 0x0000000000106947 */ /* 0x000fea0003800000 */
[----:B------:R-:W0:Y:S01]  /*2200*/  LDC.64 R24, c[0x0][0x380] ;  /* 0x0000e000ff187b82 */ /* 0x000e220000000a00 */
[----:B------:R-:W-:-:S04]  /*2210*/  IMAD.IADD R31, R47, 0x1, R32 ;  /* 0x000000012f1f7824 */ /* 0x000fc800078e0220 */
[----:B0-----:R-:W-:-:S06]  /*2220*/  IMAD.WIDE R24, R31, 0x4, R24 ;  /* 0x000000041f187825 */ /* 0x001fcc00078e0218 */
[----:B------:R0:W5:Y:S02]  /*2230*/  LDG.E.CONSTANT R24, desc[UR8][R24.64] ;  /* 0x0000000818187981 */ /* 0x000164000c1e9900 */
.L_x_52:
[----:B------:R-:W-:Y:S05]  /*2240*/  BSYNC.RECONVERGENT B1 ;  /* 0x0000000000017941 */ /* 0x000fea0003800200 */
.L_x_51:
[----:B-----5:R1:W-:Y:S02]  /*2250*/  STS [R29], R24 ;  /* 0x000000181d007388 */ /* 0x0203e40000000800 */
.L_x_50:
[----:B------:R-:W-:Y:S05]  /*2260*/  BSYNC.RECONVERGENT B0 ;  /* 0x0000000000007941 */ /* 0x000fea0003800200 */
.L_x_49:
[----:B------:R-:W-:Y:S01]  /*2270*/  ISETP.GT.U32.AND P6, PT, R28, 0x59e, PT ;  /* 0x0000059e1c00780c */ /* 0x000fe20003fc4070 */
[----:B------:R-:W-:Y:S03]  /*2280*/  BSSY.RECONVERGENT B0, `(.L_x_53) ;  /* 0x000000e000007945 */ /* 0x000fe60003800200 */
[----:B------:R-:W-:-:S04]  /*2290*/  ISETP.GT.U32.OR P6, PT, R46, 0x1df, P6 ;  /* 0x000001df2e00780c */ /* 0x000fc800037c4470 */
[----:B------:R-:W-:-:S13]  /*22a0*/  ISETP.GT.U32.OR P6, PT, R12, 0xd, P6 ;  /* 0x0000000d0c00780c */ /* 0x000fda00037c4470 */
[----:B------:R-:W-:Y:S05]  /*22b0*/  @P6 BRA `(.L_x_54) ;  /* 0x0000000000286947 */ /* 0x000fea0003800000 */
[----:B------:R-:W-:Y:S01]  /*22c0*/  ISETP.NE.AND P6, PT, R56, RZ, PT ;  /* 0x000000ff3800720c */ /* 0x000fe20003fc5270 */
[----:B------:R-:W-:Y:S01]  /*22d0*/  BSSY.RECONVERGENT B1, `(.L_x_55) ;  /* 0x0000007000017945 */ /* 0x000fe20003800200 */
[----:B-1----:R-:W-:-:S11]  /*22e0*/  IMAD.MOV.U32 R24, RZ, RZ, RZ ;  /* 0x000000ffff187224 */ /* 0x002fd600078e00ff */
[----:B------:R-:W-:Y:S05]  /*22f0*/  @P6 BRA `(.L_x_56) ;  /* 0x0000000000106947 */ /* 0x000fea0003800000 */
[----:B0-----:R-:W0:Y:S01]  /*2300*/  LDC.64 R24, c[0x0][0x380] ;  /* 0x0000e000ff187b82 */ /* 0x001e220000000a00 */
[----:B------:R-:W-:-:S05]  /*2310*/  IADD3 R31, PT, PT, R45, R32, RZ ;  /* 0x000000202d1f7210 */ /* 0x000fca0007ffe0ff */
[----:B0-----:R-:W-:-:S06]  /*2320*/  IMAD.WIDE R24, R31, 0x4, R24 ;  /* 0x000000041f187825 */ /* 0x001fcc00078e0218 */
[----:B------:R1:W5:Y:S02]  /*2330*/  LDG.E.CONSTANT R24, desc[UR8][R24.64] ;  /* 0x0000000818187981 */ /* 0x000364000c1e9900 */
.L_x_56:
[----:B------:R-:W-:Y:S05]  /*2340*/  BSYNC.RECONVERGENT B1 ;  /* 0x0000000000017941 */ /* 0x000fea0003800200 */
.L_x_55:
[----:B-----5:R2:W-:Y:S02]  /*2350*/  STS [R29+0x4], R24 ;  /* 0x000004181d007388 */ /* 0x0205e40000000800 */
.L_x_54:
[----:B------:R-:W-:Y:S05]  /*2360*/  BSYNC.RECONVERGENT B0 ;  /* 0x0000000000007941 */ /* 0x000fea0003800200 */
.L_x_53:
[----:B------:R-:W-:Y:S01]  /*2370*/  ISETP.GT.U32.AND P6, PT, R28, 0x59d, PT ;  /* 0x0000059d1c00780c */ /* 0x000fe20003fc4070 */
[----:B------:R-:W-:Y:S03]  /*2380*/  BSSY.RECONVERGENT B0, `(.L_x_57) ;  /* 0x000000e000007945 */ /* 0x000fe60003800200 */
[----:B------:R-:W-:-:S04]  /*2390*/  ISETP.GT.U32.OR P6, PT, R44, 0x1df, P6 ;  /* 0x000001df2c00780c */ /* 0x000fc800037c4470 */
[----:B------:R-:W-:-:S13]  /*23a0*/  ISETP.GT.U32.OR P6, PT, R12, 0xd, P6 ;  /* 0x0000000d0c00780c */ /* 0x000fda00037c4470 */
[----:B------:R-:W-:Y:S05]  /*23b0*/  @P6 BRA `(.L_x_58) ;  /* 0x0000000000286947 */ /* 0x000fea0003800000 */
[----:B------:R-:W-:Y:S01]  /*23c0*/  ISETP.NE.AND P6, PT, R55, RZ, PT ;  /* 0x000000ff3700720c */ /* 0x000fe20003fc5270 */
[----:B------:R-:W-:Y:S01]  /*23d0*/  BSSY.RECONVERGENT B1, `(.L_x_59) ;  /* 0x0000007000017945 */ /* 0x000fe20003800200 */
[----:B-12---:R-:W-:-:S11]  /*23e0*/  IMAD.MOV.U32 R24, RZ, RZ, RZ ;  /* 0x000000ffff187224 */ /* 0x006fd600078e00ff */
[----:B------:R-:W-:Y:S05]  /*23f0*/  @P6 BRA `(.L_x_60) ;  /* 0x0000000000106947 */ /* 0x000fea0003800000 */
[----:B0-----:R-:W0:Y:S01]  /*2400*/  LDC.64 R24, c[0x0][0x380] ;  /* 0x0000e000ff187b82 */ /* 0x001e220000000a00 */
[----:B------:R-:W-:-:S04]  /*2410*/  IMAD.IADD R31, R43, 0x1, R32 ;  /* 0x000000012b1f7824 */ /* 0x000fc800078e0220 */
[----:B0-----:R-:W-:-:S06]  /*2420*/  IMAD.WIDE R24, R31, 0x4, R24 ;  /* 0x000000041f187825 */ /* 0x001fcc00078e0218 */
[----:B------:R1:W5:Y:S02]  /*2430*/  LDG.E.CONSTANT R24, desc[UR8][R24.64] ;  /* 0x0000000818187981 */ /* 0x000364000c1e9900 */
.L_x_60:
[----:B------:R-:W-:Y:S05]  /*2440*/  BSYNC.RECONVERGENT B1 ;  /* 0x0000000000017941 */ /* 0x000fea0003800200 */
.L_x_59:
[----:B-----5:R3:W-:Y:S02]  /*2450*/  STS [R29+0x8], R24 ;  /* 0x000008181d007388 */ /* 0x0207e40000000800 */
.L_x_58:
[----:B------:R-:W-:Y:S05]  /*2460*/  BSYNC.RECONVERGENT B0 ;  /* 0x0000000000007941 */ /* 0x000fea0003800200 */
.L_x_57:
[----:B------:R-:W-:Y:S01]  /*2470*/  ISETP.GT.U32.AND P6, PT, R28, 0x59c, PT ;  /* 0x0000059c1c00780c */ /* 0x000fe20003fc4070 */
[----:B------:R-:W-:Y:S03]  /*2480*/  BSSY.RECONVERGENT B0, `(.L_x_61) ;  /* 0x000000e000007945 */ /* 0x000fe60003800200 */
[----:B------:R-:W-:-:S04]  /*2490*/  ISETP.GT.U32.OR P6, PT, R42, 0x1df, P6 ;  /* 0x000001df2a00780c */ /* 0x000fc800037c4470 */
[----:B------:R-:W-:-:S13]  /*24a0*/  ISETP.GT.U32.OR P6, PT, R12, 0xd, P6 ;  /* 0x0000000d0c00780c */ /* 0x000fda00037c4470 */
[----:B------:R-:W-:Y:S05]  /*24b0*/  @P6 BRA `(.L_x_62) ;  /* 0x0000000000286947 */ /* 0x000fea0003800000 */
[----:B------:R-:W-:Y:S01]  /*24c0*/  ISETP.NE.AND P6, PT, R54, RZ, PT ;  /* 0x000000ff3600720c */ /* 0x000fe20003fc5270 */
[----:B------:R-:W-:Y:S01]  /*24d0*/  BSSY.RECONVERGENT B1, `(.L_x_63) ;  /* 0x0000007000017945 */ /* 0x000fe20003800200 */
[----:B-123--:R-:W-:-:S11]  /*24e0*/  IMAD.MOV.U32 R24, RZ, RZ, RZ ;  /* 0x000000ffff187224 */ /* 0x00efd600078e00ff */
[----:B------:R-:W-:Y:S05]  /*24f0*/  @P6 BRA `(.L_x_64) ;  /* 0x0000000000106947 */ /* 0x000fea0003800000 */
[----:B0-----:R-:W0:Y:S01]  /*2500*/  LDC.64 R24, c[0x0][0x380] ;  /* 0x0000e000ff187b82 */ /* 0x001e220000000a00 */
[----:B------:R-:W-:-:S04]  /*2510*/  IMAD.IADD R31, R40, 0x1, R32 ;  /* 0x00000001281f7824 */ /* 0x000fc800078e0220 */
[----:B0-----:R-:W-:-:S06]  /*2520*/  IMAD.WIDE R24, R31, 0x4, R24 ;  /* 0x000000041f187825 */ /* 0x001fcc00078e0218 */
[----:B------:R1:W5:Y:S02]  /*2530*/  LDG.E.CONSTANT R24, desc[UR8][R24.64] ;  /* 0x0000000818187981 */ /* 0x000364000c1e9900 */
.L_x_64:
[----:B------:R-:W-:Y:S05]  /*2540*/  BSYNC.RECONVERGENT B1 ;  /* 0x0000000000017941 */ /* 0x000fea0003800200 */
.L_x_63:
[----:B-----5:R4:W-:Y:S02]  /*2550*/  STS [R29+0xc], R24 ;  /* 0x00000c181d007388 */ /* 0x0209e40000000800 */
.L_x_62:
[----:B------:R-:W-:Y:S05]  /*2560*/  BSYNC.RECONVERGENT B0 ;  /* 0x0000000000007941 */ /* 0x000fea0003800200 */
.L_x_61:
[----:B------:R-:W-:Y:S01]  /*2570*/  ISETP.GT.U32.AND P6, PT, R28, 0x59b, PT ;  /* 0x0000059b1c00780c */ /* 0x000fe20003fc4070 */
[----:B------:R-:W-:Y:S03]  /*2580*/  BSSY.RECONVERGENT B0, `(.L_x_65) ;  /* 0x000000e000007945 */ /* 0x000fe60003800200 */
[----:B------:R-:W-:-:S04]  /*2590*/  ISETP.GT.U32.OR P6, PT, R38, 0x1df, P6 ;  /* 0x000001df2600780c */ /* 0x000fc800037c4470 */
[----:B------:R-:W-:-:S13]  /*25a0*/  ISETP.GT.U32.OR P6, PT, R12, 0xd, P6 ;  /* 0x0000000d0c00780c */ /* 0x000fda00037c4470 */
[----:B------:R-:W-:Y:S05]  /*25b0*/  @P6 BRA `(.L_x_66) ;  /* 0x0000000000286947 */ /* 0x000fea0003800000 */
[----:B------:R-:W-:Y:S01]  /*25c0*/  ISETP.NE.AND P6, PT, R53, RZ, PT ;  /* 0x000000ff3500720c */ /* 0x000fe20003fc5270 */
[----:B------:R-:W-:Y:S01]  /*25d0*/  BSSY.RECONVERGENT B1, `(.L_x_67) ;  /* 0x0000007000017945 */ /* 0x000fe20003800200 */
[----:B-1234-:R-:W-:-:S11]  /*25e0*/  IMAD.MOV.U32 R24, RZ, RZ, RZ ;  /* 0x000000ffff187224 */ /* 0x01efd600078e00ff */
[----:B------:R-:W-:Y:S05]  /*25f0*/  @P6 BRA `(.L_x_68) ;  /* 0x0000000000106947 */ /* 0x000fea0003800000 */
[----:B0-----:R-:W0:Y:S01]  /*2600*/  LDC.64 R24, c[0x0][0x380] ;  /* 0x0000e000ff187b82 */ /* 0x001e220000000a00 */
[----:B------:R-:W-:-:S04]  /*2610*/  IMAD.IADD R31, R13, 0x1, R32 ;  /* 0x000000010d1f7824 */ /* 0x000fc800078e0220 */
[----:B0-----:R-:W-:-:S06]  /*2620*/  IMAD.WIDE R24, R31, 0x4, R24 ;  /* 0x000000041f187825 */ /* 0x001fcc00078e0218 */
[----:B------:R1:W5:Y:S02]  /*2630*/  LDG.E.CONSTANT R24, desc[UR8][R24.64] ;  /* 0x0000000818187981 */ /* 0x000364000c1e9900 */
.L_x_68:
[----:B------:R-:W-:Y:S05]  /*2640*/  BSYNC.RECONVERGENT B1 ;  /* 0x0000000000017941 */ /* 0x000fea0003800200 */
.L_x_67:
[----:B-----5:R2:W-:Y:S02]  /*2650*/  STS [R29+0x10], R24 ;  /* 0x000010181d007388 */ /* 0x0205e40000000800 */
.L_x_66:
[----:B------:R-:W-:Y:S05]  /*2660*/  BSYNC.RECONVERGENT B0 ;  /* 0x0000000000007941 */ /* 0x000fea0003800200 */
.L_x_65:
        /* <DEDUP_REMOVED lines=10> */
[----:B------:R-:W-:-:S05]  /*2710*/  IADD3 R31, PT, PT, R14, R32, RZ ;  /* 0x000000200e1f7210 */ /* 0x000fca0007ffe0ff */
[----:B0-----:R-:W-:-:S06]  /*2720*/  IMAD.WIDE R24, R31, 0x4, R24 ;  /* 0x000000041f187825 */ /* 0x001fcc00078e0218 */
[----:B------:R1:W5:Y:S02]  /*2730*/  LDG.E.CONSTANT R24, desc[UR8][R24.64] ;  /* 0x0000000818187981 */ /* 0x000364000c1e9900 */
.L_x_72:
[----:B------:R-:W-:Y:S05]  /*2740*/  BSYNC.RECONVERGENT B1 ;  /* 0x0000000000017941 */ /* 0x000fea0003800200 */
.L_x_71:
[----:B-----5:R2:W-:Y:S02]  /*2750*/  STS [R29+0x14], R24 ;  /* 0x000014181d007388 */ /* 0x0205e40000000800 */
.L_x_70:
[----:B------:R-:W-:Y:S05]  /*2760*/  BSYNC.RECONVERGENT B0 ;  /* 0x0000000000007941 */ /* 0x000fea0003800200 */
.L_x_69:
        /* <DEDUP_REMOVED lines=13> */
.L_x_76:
[----:B------:R-:W-:Y:S05]  /*2840*/  BSYNC.RECONVERGENT B1 ;  /* 0x0000000000017941 */ /* 0x000fea0003800200 */
.L_x_75:
[----:B-----5:R2:W-:Y:S02]  /*2850*/  STS [R29+0x18], R24 ;  /* 0x000018181d007388 */ /* 0x0205e40000000800 */
.L_x_74:
[----:B------:R-:W-:Y:S05]  /*2860*/  BSYNC.RECONVERGENT B0 ;  /* 0x0000000000007941 */ /* 0x000fea0003800200 */
.L_x_73:
        /* <DEDUP_REMOVED lines=13> */
.L_x_80:
[----:B------:R-:W-:Y:S05]  /*2940*/  BSYNC.RECONVERGENT B1 ;  /* 0x0000000000017941 */ /* 0x000fea0003800200 */
.L_x_79:
[----:B-----5:R2:W-:Y:S02]  /*2950*/  STS [R29+0x1c], R24 ;  /* 0x00001c181d007388 */ /* 0x0205e40000000800 */
.L_x_78:
[----:B------:R-:W-:Y:S05]  /*2960*/  BSYNC.RECONVERGENT B0 ;  /* 0x0000000000007941 */ /* 0x000fea0003800200 */
.L_x_77:
        /* <DEDUP_REMOVED lines=13> */
.L_x_84:
[----:B------:R-:W-:Y:S05]  /*2a40*/  BSYNC.RECONVERGENT B1 ;  /* 0x0000000000017941 */ /* 0x000fea0003800200 */
.L_x_83:
[----:B-----5:R2:W-:Y:S02]  /*2a50*/  STS [R29+0x20], R24 ;  /* 0x000020181d007388 */ /* 0x0205e40000000800 */
.L_x_82:
[----:B------:R-:W-:Y:S05]  /*2a60*/  BSYNC.RECONVERGENT B0 ;  /* 0x0000000000007941 */ /* 0x000fea0003800200 */
.L_x_81:
[----:B------:R-:W-:Y:S01]  /*2a70*/  ISETP.GT.U32.AND P6, PT, R28, 0x596, PT ;  /* 0x000005961c00780c */ /* 0x000fe20003fc4070 */
[----:B------:R-:W-:Y:S03]  /*2a80*/  BSSY.RECONVERGENT B0, `(.L_x_85) ;  /* 0x000000d000007945 */ /* 0x000fe60003800200 */
[----:B------:R-:W-:-:S04]  /*2a90*/  ISETP.GT.U32.OR P6, PT, R5, 0x1df, P6 ;  /* 0x000001df0500780c */ /* 0x000fc800037c4470 */
[----:B------:R-:W-:-:S13]  /*2aa0*/  ISETP.GT.U32.OR P6, PT, R12, 0xd, P6 ;  /* 0x0000000d0c00780c */ /* 0x000fda00037c4470 */
[----:B------:R-:W-:Y:S05]  /*2ab0*/  @P6 BRA `(.L_x_86) ;  /* 0x0000000000246947 */ /* 0x000fea0003800000 */
[----:B------:R-:W-:Y:S01]  /*2ac0*/  BSSY.RECONVERGENT B1, `(.L_x_87) ;  /* 0x0000007000017945 */ /* 0x000fe20003800200 */
[----:B-1234-:R-:W-:-:S03]  /*2ad0*/  IMAD.MOV.U32 R24, RZ, RZ, RZ ;  /* 0x000000ffff187224 */ /* 0x01efc600078e00ff */
[----:B------:R-:W-:Y:S05]  /*2ae0*/  @P0 BRA `(.L_x_88) ;  /* 0x0000000000100947 */ /* 0x000fea0003800000 */
[----:B0-----:R-:W0:Y:S01]  /*2af0*/  LDC.64 R24, c[0x0][0x380] ;  /* 0x0000e000ff187b82 */ /* 0x001e220000000a00 */
[----:B------:R-:W-:-:S05]  /*2b00*/  IADD3 R31, PT, PT, R18, R32, RZ ;  /* 0x00000020121f7210 */ /* 0x000fca0007ffe0ff */
[----:B0-----:R-:W-:-:S06]  /*2b10*/  IMAD.WIDE R24, R31, 0x4, R24 ;  /* 0x000000041f187825 */ /* 0x001fcc00078e0218 */
[----:B------:R1:W5:Y:S02]  /*2b20*/  LDG.E.CONSTANT R24, desc[UR8][R24.64] ;  /* 0x0000000818187981 */ /* 0x000364000c1e9900 */
.L_x_88:
[----:B------:R-:W-:Y:S05]  /*2b30*/  BSYNC.RECONVERGENT B1 ;  /* 0x0000000000017941 */ /* 0x000fea0003800200 */
.L_x_87:
[----:B-----5:R2:W-:Y:S02]  /*2b40*/  STS [R29+0x24], R24 ;  /* 0x000024181d007388 */ /* 0x0205e40000000800 */
.L_x_86:
[----:B------:R-:W-:Y:S05]  /*2b50*/  BSYNC.RECONVERGENT B0 ;  /* 0x0000000000007941 */ /* 0x000fea0003800200 */
.L_x_85:
        /* <DEDUP_REMOVED lines=9> */
[----:B------:R-:W-:-:S04]  /*2bf0*/  IMAD.IADD R31, R19, 0x1, R32 ;  /* 0x00000001131f7824 */ /* 0x000fc800078e0220 */
[----:B0-----:R-:W-:-:S06]  /*2c00*/  IMAD.WIDE R24, R31, 0x4, R24 ;  /* 0x000000041f187825 */ /* 0x001fcc00078e0218 */
[----:B------:R1:W5:Y:S02]  /*2c10*/  LDG.E.CONSTANT R24, desc[UR8][R24.64] ;  /* 0x0000000818187981 */ /* 0x000364000c1e9900 */
.L_x_92:
[----:B------:R-:W-:Y:S05]  /*2c20*/  BSYNC.RECONVERGENT B1 ;  /* 0x0000000000017941 */ /* 0x000fea0003800200 */
.L_x_91:
[----:B-----5:R2:W-:Y:S02]  /*2c30*/  STS [R29+0x28], R24 ;  /* 0x000028181d007388 */ /* 0x0205e40000000800 */
.L_x_90:
[----:B------:R-:W-:Y:S05]  /*2c40*/  BSYNC.RECONVERGENT B0 ;  /* 0x0000000000007941 */ /* 0x000fea0003800200 */
.L_x_89:
        /* <DEDUP_REMOVED lines=12> */
.L_x_96:
[----:B------:R-:W-:Y:S05]  /*2d10*/  BSYNC.RECONVERGENT B1 ;  /* 0x0000000000017941 */ /* 0x000fea0003800200 */
.L_x_95:
[----:B-----5:R2:W-:Y:S02]  /*2d20*/  STS [R29+0x2c], R24 ;  /* 0x00002c181d007388 */ /* 0x0205e40000000800 */
.L_x_94:
[----:B------:R-:W-:Y:S05]  /*2d30*/  BSYNC.RECONVERGENT B0 ;  /* 0x0000000000007941 */ /* 0x000fea0003800200 */
.L_x_93:
        /* <DEDUP_REMOVED lines=12> */
.L_x_100:
[----:B------:R-:W-:Y:S05]  /*2e00*/  BSYNC.RECONVERGENT B1 ;  /* 0x0000000000017941 */ /* 0x000fea0003800200 */
.L_x_99:
[----:B-----5:R2:W-:Y:S02]  /*2e10*/  STS [R29+0x30], R24 ;  /* 0x000030181d007388 */ /* 0x0205e40000000800 */
.L_x_98:
[----:B------:R-:W-:Y:S05]  /*2e20*/  BSYNC.RECONVERGENT B0 ;  /* 0x0000000000007941 */ /* 0x000fea0003800200 */
.L_x_97:
        /* <DEDUP_REMOVED lines=12> */
.L_x_104:
[----:B------:R-:W-:Y:S05]  /*2ef0*/  BSYNC.RECONVERGENT B1 ;  /* 0x0000000000017941 */ /* 0x000fea0003800200 */
.L_x_103:
[----:B-----5:R2:W-:Y:S02]  /*2f00*/  STS [R29+0x34], R24 ;  /* 0x000034181d007388 */ /* 0x0205e40000000800 */
.L_x_102:
[----:B------:R-:W-:Y:S05]  /*2f10*/  BSYNC.RECONVERGENT B0 ;  /* 0x0000000000007941 */ /* 0x000fea0003800200 */
.L_x_101:
        /* <DEDUP_REMOVED lines=12> */
.L_x_108:
[----:B------:R-:W-:Y:S05]  /*2fe0*/  BSYNC.RECONVERGENT B1 ;  /* 0x0000000000017941 */ /* 0x000fea0003800200 */
.L_x_107:
[----:B-----5:R2:W-:Y:S02]  /*2ff0*/  STS [R29+0x38], R24 ;  /* 0x000038181d007388 */ /* 0x0205e40000000800 */
.L_x_106:
[----:B------:R-:W-:Y:S05]  /*3000*/  BSYNC.RECONVERGENT B0 ;  /* 0x0000000000007941 */ /* 0x000fea0003800200 */
.L_x_105:
[----:B01----:R-:W0:Y:S01]  /*3010*/  S2R R25, SR_CTAID.Z ;  /* 0x0000000000197919 */ /* 0x003e220000002700 */
[----:B--234-:R-:W-:Y:S01]  /*3020*/  IMAD R29, R12, 0x54, RZ ;  /* 0x000000540c1d7824 */ /* 0x01cfe200078e02ff */
[----:B------:R-:W-:Y:S01]  /*3030*/  UMOV UR5, 0xffffffec ;  /* 0xffffffec00057882 */ /* 0x000fe20000000000 */
[----:B------:R-:W-:Y:S01]  /*3040*/  VIADD R30, R30, 0x1680 ;  /* 0x000016801e1e7836 */ /* 0x000fe20000000000 */
[----:B------:R-:W-:Y:S01]  /*3050*/  UMOV UR6, 0x4 ;  /* 0x0000000400067882 */ /* 0x000fe20000000000 */
[----:B------:R-:W-:Y:S02]  /*3060*/  IMAD R24, R26, 0x480, R29 ;  /* 0x000004801a187824 */ /* 0x000fe400078e021d */
[C---:B------:R-:W-:Y:S01]  /*3070*/  IMAD R29, R12.reuse, 0x15, RZ ;  /* 0x000000150c1d7824 */ /* 0x040fe200078e02ff */
[----:B------:R-:W-:Y:S01]  /*3080*/  LEA R27, R27, R30, 0x18 ;  /* 0x0000001e1b1b7211 */ /* 0x000fe200078ec0ff */
[----:B------:R-:W-:Y:S02]  /*3090*/  IMAD R31, R12, 0x7, RZ ;  /* 0x000000070c1f7824 */ /* 0x000fe400078e02ff */
[----:B------:R-:W-:Y:S01]  /*30a0*/  IMAD.SHL.U32 R28, R26, 0x2, RZ ;  /* 0x000000021a1c7824 */ /* 0x000fe200078e00ff */
[----:B------:R-:W-:Y:S01]  /*30b0*/  IADD3 R27, PT, PT, R24, 0x4, R27 ;  /* 0x00000004181b7810 */ /* 0x000fe20007ffe01b */
[----:B------:R-:W-:-:S02]  /*30c0*/  IMAD.SHL.U32 R12, R26, 0x20, RZ ;  /* 0x000000201a0c7824 */ /* 0x000fc400078e00ff */
[C---:B------:R-:W-:Y:S02]  /*30d0*/  IMAD R32, R26.reuse, 0x120, R29 ;  /* 0x000001201a207824 */ /* 0x040fe400078e021d */
[----:B------:R-:W-:Y:S02]  /*30e0*/  IMAD R33, R26, 0x60, R31 ;  /* 0x000000601a217824 */ /* 0x000fe400078e021f */
[----:B0-----:R-:W-:-:S04]  /*30f0*/  IMAD R30, R25, 0x7, R26 ;  /* 0x00000007191e7824 */ /* 0x001fc800078e021a */
[----:B------:R-:W-:Y:S02]  /*3100*/  IMAD R24, R30, 0x14, R11 ;  /* 0x000000141e187824 */ /* 0x000fe400078e020b */
[----:B------:R-:W-:Y:S02]  /*3110*/  IMAD R30, R25, 0xe, R28 ;  /* 0x0000000e191e7824 */ /* 0x000fe400078e021c */
[----:B------:R-:W-:-:S07]  /*3120*/  IMAD R26, R24, 0x90, RZ ;  /* 0x00000090181a7824 */ /* 0x000fce00078e02ff */
.L_x_114:
[----:B------:R-:W-:Y:S01]  /*3130*/  UIADD3 UR10, UPT, UPT, UR5, 0x14, URZ ;  /* 0x00000014050a7890 */ /* 0x000fe2000fffe0ff */
[----:B------:R-:W-:Y:S01]  /*3140*/  BSSY.RECONVERGENT B0, `(.L_x_109) ;  /* 0x000002f000007945 */ /* 0x000fe20003800200 */
[----:B------:R-:W-:Y:S02]  /*3150*/  UIADD3 UR7, UPT, UPT, UR5, 0x15, URZ ;  /* 0x0000001505077890 */ /* 0x000fe4000fffe0ff */
[----:B------:R-:W-:-:S04]  /*3160*/  UPRMT UR4, UR10, 0x9910, URZ ;  /* 0x000099100a047896 */ /* 0x000fc800080000ff */
[----:B------:R-:W-:-:S04]  /*3170*/  UIMAD UR4, UR4, 0xab, URZ ;  /* 0x000000ab040478a4 */ /* 0x000fc8000f8e02ff */
[----:B------:R-:W-:-:S04]  /*3180*/  ULOP3.LUT UR4, UR4, 0xffff, URZ, 0xc0, !UPT ;  /* 0x0000ffff04047892 */ /* 0x000fc8000f8ec0ff */
[----:B------:R-:W-:-:S04]  /*3190*/  USHF.R.U32.HI UR4, URZ, 0x9, UR4 ;  /* 0x00000009ff047899 */ /* 0x000fc80008011604 */
[----:B------:R-:W-:-:S06]  /*31a0*/  ULOP3.LUT UR4, UR4, 0xffff, URZ, 0xc0, !UPT ;  /* 0x0000ffff04047892 */ /* 0x000fcc000f8ec0ff */
[----:B------:R-:W-:Y:S02]  /*31b0*/  VIADD R24, R31, UR4 ;  /* 0x000000041f187c36 */ /* 0x000fe40008000000 */
[----:B------:R-:W-:-:S03]  /*31c0*/  VIADD R36, R33, UR4 ;  /* 0x0000000421247c36 */ /* 0x000fc60008000000 */
[----:B------:R-:W-:Y:S02]  /*31d0*/  LOP3.LUT R25, R24, 0xffff, RZ, 0xc0, !PT ;  /* 0x0000ffff18197812 */ /* 0x000fe400078ec0ff */
[----:B------:R-:W-:-:S03]  /*31e0*/  ISETP.GT.U32.AND P6, PT, R36, 0x29f, PT ;  /* 0x0000029f2400780c */ /* 0x000fc60003fc4070 */
[----:B------:R-:W-:-:S05]  /*31f0*/  IMAD R25, R25, 0xaaab, RZ ;  /* 0x0000aaab19197824 */ /* 0x000fca00078e02ff */
[----:B------:R-:W-:Y:S02]  /*3200*/  SHF.R.U32.HI R39, RZ, 0x15, R25 ;  /* 0x00000015ff277819 */ /* 0x000fe40000011619 */
[----:B------:R-:W-:-:S04]  /*3210*/  LEA.HI R25, R25, R12, RZ, 0xf ;  /* 0x0000000c19197211 */ /* 0x000fc800078f78ff */
[----:B------:R-:W-:Y:S02]  /*3220*/  ISETP.GT.U32.OR P6, PT, R25, 0xdf, P6 ;  /* 0x000000df1900780c */ /* 0x000fe400037c4470 */
[----:B------:R-:W-:-:S04]  /*3230*/  IADD3 R25, PT, PT, R28, R39, RZ ;  /* 0x000000271c197210 */ /* 0x000fc80007ffe0ff */
[----:B------:R-:W-:-:S13]  /*3240*/  ISETP.GT.U32.OR P6, PT, R25, 0xd, P6 ;  /* 0x0000000d1900780c */ /* 0x000fda00037c4470 */
[----:B------:R-:W-:Y:S05]  /*3250*/  @P6 BRA `(.L_x_110) ;  /* 0x0000000000746947 */ /* 0x000fea0003800000 */
[----:B------:R-:W-:Y:S01]  /*3260*/  ISETP.GT.U32.AND P6, PT, R29, 0x11f, PT ;  /* 0x0000011f1d00780c */ /* 0x000fe20003fc4070 */
[----:B------:R-:W-:-:S03]  /*3270*/  IMAD.IADD R25, R30, 0x1, R39 ;  /* 0x000000011e197824 */ /* 0x000fc600078e0227 */
[----:B------:R-:W-:-:S04]  /*3280*/  ISETP.GT.U32.OR P6, PT, R32, 0x7df, P6 ;  /* 0x000007df2000780c */ /* 0x000fc800037c4470 */
[----:B------:R-:W-:-:S13]  /*3290*/  ISETP.GT.U32.OR P6, PT, R25, 0xc3, P6 ;  /* 0x000000c31900780c */ /* 0x000fda00037c4470 */
[----:B------:R-:W-:Y:S05]  /*32a0*/  @P6 BRA `(.L_x_110) ;  /* 0x0000000000606947 */ /* 0x000fea0003800000 */
[----:B------:R-:W-:Y:S01]  /*32b0*/  ULOP3.LUT UR4, UR10, 0xff, URZ, 0xc0, !UPT ;  /* 0x000000ff0a047892 */ /* 0x000fe2000f8ec0ff */
[----:B------:R-:W-:-:S03]  /*32c0*/  PRMT R25, R39, 0x9910, RZ ;  /* 0x0000991027197816 */ /* 0x000fc600000000ff */
[----:B------:R-:W-:Y:S02]  /*32d0*/  UIMAD UR4, UR4, 0xab, URZ ;  /* 0x000000ab040478a4 */ /* 0x000fe4000f8e02ff */
[----:B------:R-:W-:Y:S02]  /*32e0*/  IMAD R25, R25, 0x30, RZ ;  /* 0x0000003019197824 */ /* 0x000fe400078e02ff */
[----:B------:R-:W-:Y:S02]  /*32f0*/  USHF.R.U32.HI UR4, URZ, 0x9, UR4 ;  /* 0x00000009ff047899 */ /* 0x000fe40008011604 */
[----:B------:R-:W-:Y:S02]  /*3300*/  IMAD.MOV R25, RZ, RZ, -R25 ;  /* 0x000000ffff197224 */ /* 0x000fe400078e0a19 */
[----:B------:R-:W-:-:S03]  /*3310*/  UPRMT UR4, UR4, 0x9910, URZ ;  /* 0x0000991004047896 */ /* 0x000fc600080000ff */
[----:B------:R-:W-:Y:S01]  /*3320*/  PRMT R25, R25, 0x7710, RZ ;  /* 0x0000771019197816 */ /* 0x000fe200000000ff */
[----:B------:R-:W-:-:S04]  /*3330*/  UIMAD UR4, UR4, 0x3, URZ ;  /* 0x00000003040478a4 */ /* 0x000fc8000f8e02ff */
[----:B------:R-:W-:Y:S01]  /*3340*/  IMAD.IADD R24, R24, 0x1, R25 ;  /* 0x0000000118187824 */ /* 0x000fe200078e0219 */
[----:B------:R-:W-:-:S04]  /*3350*/  UIADD3 UR4, UPT, UPT, URZ, -UR4, URZ ;  /* 0x80000004ff047290 */ /* 0x000fc8000fffe0ff */
[----:B------:R-:W-:Y:S01]  /*3360*/  UPRMT UR4, UR4, 0x7710, URZ ;  /* 0x0000771004047896 */ /* 0x000fe200080000ff */
[----:B------:R-:W-:Y:S02]  /*3370*/  PRMT R36, R24, 0x9910, RZ ;  /* 0x0000991018247816 */ /* 0x000fe400000000ff */
[----:B------:R-:W0:Y:S01]  /*3380*/  LDC.64 R24, c[0x0][0x388] ;  /* 0x0000e200ff187b82 */ /* 0x000e220000000a00 */
[----:B------:R-:W-:Y:S02]  /*3390*/  UIADD3 UR4, UPT, UPT, UR10, UR4, URZ ;  /* 0x000000040a047290 */ /* 0x000fe4000fffe0ff */
[----:B------:R-:W-:Y:S02]  /*33a0*/  IMAD R36, R36, 0x3, RZ ;  /* 0x0000000324247824 */ /* 0x000fe400078e02ff */
[----:B------:R-:W-:-:S03]  /*33b0*/  ULOP3.LUT UR4, UR4, 0xff, URZ, 0xc0, !UPT ;  /* 0x000000ff04047892 */ /* 0x000fc6000f8ec0ff */
[----:B------:R-:W-:-:S03]  /*33c0*/  LOP3.LUT R36, R36, 0xffff, RZ, 0xc0, !PT ;  /* 0x0000ffff24247812 */ /* 0x000fc600078ec0ff */
[----:B------:R-:W-:-:S04]  /*33d0*/  VIADD R58, R26, UR4 ;  /* 0x000000041a3a7c36 */ /* 0x000fc80008000000 */
[----:B------:R-:W-:-:S04]  /*33e0*/  IMAD R39, R39, 0x5a0, R58 ;  /* 0x000005a027277824 */ /* 0x000fc800078e023a */
[----:B------:R-:W-:-:S04]  /*33f0*/  IMAD.IADD R39, R36, 0x1, R39 ;  /* 0x0000000124277824 */ /* 0x000fc800078e0227 */
[----:B0-----:R-:W-:-:S06]  /*3400*/  IMAD.WIDE.U32 R24, R39, 0x4, R24 ;  /* 0x0000000427187825 */ /* 0x001fcc00078e0018 */
[----:B------:R-:W2:Y:S04]  /*3410*/  LDG.E.CONSTANT R24, desc[UR8][R24.64] ;  /* 0x0000000818187981 */ /* 0x000ea8000c1e9900 */
[----:B--2---:R0:W-:Y:S02]  /*3420*/  STS [R27+-0x4], R24 ;  /* 0xfffffc181b007388 */ /* 0x0041e40000000800 */
.L_x_110:
[----:B------:R-:W-:Y:S05]  /*3430*/  BSYNC.RECONVERGENT B0 ;  /* 0x0000000000007941 */ /* 0x000fea0003800200 */
.L_x_109:
[----:B------:R-:W-:-:S09]  /*3440*/  UISETP.NE.AND UP0, UPT, UR6, 0x54, UPT ;  /* 0x000000540600788c */ /* 0x000fd2000bf05270 */
[----:B------:R-:W-:Y:S05]  /*3450*/  BRA.U !UP0, `(.L_x_111) ;  /* 0x0000000108dc7547 */ /* 0x000fea000b800000 */
[----:B------:R-:W-:Y:S01]  /*3460*/  UPRMT UR4, UR7, 0x9910, URZ ;  /* 0x0000991007047896 */ /* 0x000fe200080000ff */
[----:B------:R-:W-:Y:S03]  /*3470*/  BSSY.RECONVERGENT B0, `(.L_x_112) ;  /* 0x000002f000007945 */ /* 0x000fe60003800200 */
[----:B------:R-:W-:-:S04]  /*3480*/  UIMAD UR4, UR4, 0xab, URZ ;  /* 0x000000ab040478a4 */ /* 0x000fc8000f8e02ff */
[----:B------:R-:W-:-:S04]  /*3490*/  ULOP3.LUT UR4, UR4, 0xffff, URZ, 0xc0, !UPT ;  /* 0x0000ffff04047892 */ /* 0x000fc8000f8ec0ff */
[----:B------:R-:W-:-:S04]  /*34a0*/  USHF.R.U32.HI UR4, URZ, 0x9, UR4 ;  /* 0x00000009ff047899 */ /* 0x000fc80008011604 */
[----:B------:R-:W-:-:S06]  /*34b0*/  ULOP3.LUT UR4, UR4, 0xffff, URZ, 0xc0, !UPT ;  /* 0x0000ffff04047892 */ /* 0x000fcc000f8ec0ff */
[----:B0-----:R-:W-:Y:S02]  /*34c0*/  VIADD R24, R31, UR4 ;  /* 0x000000041f187c36 */ /* 0x001fe40008000000 */
        /* <DEDUP_REMOVED lines=10> */
[----:B------:R-:W-:Y:S02]  /*3570*/  VIADD R36, R29, 0x1 ;  /* 0x000000011d247836 */ /* 0x000fe40000000000 */
[----:B------:R-:W-:-:S03]  /*3580*/  VIADD R25, R32, 0x1 ;  /* 0x0000000120197836 */ /* 0x000fc60000000000 */
[----:B------:R-:W-:-:S04]  /*3590*/  ISETP.GT.U32.AND P6, PT, R36, 0x11f, PT ;  /* 0x0000011f2400780c */ /* 0x000fc80003fc4070 */
[----:B------:R-:W-:Y:S01]  /*35a0*/  ISETP.GT.U32.OR P6, PT, R25, 0x7df, P6 ;  /* 0x000007df1900780c */ /* 0x000fe200037c4470 */
[----:B------:R-:W-:-:S05]  /*35b0*/  IMAD.IADD R25, R30, 0x1, R39 ;  /* 0x000000011e197824 */ /* 0x000fca00078e0227 */
        /* <DEDUP_REMOVED lines=25> */
[----:B--2---:R0:W-:Y:S02]  /*3750*/  STS [R27], R24 ;  /* 0x000000181b007388 */ /* 0x0041e40000000800 */
.L_x_113:
[----:B------:R-:W-:Y:S05]  /*3760*/  BSYNC.RECONVERGENT B0 ;  /* 0x0000000000007941 */ /* 0x000fea0003800200 */
.L_x_112:
[----:B0-----:R-:W-:Y:S01]  /*3770*/  IADD3 R27, PT, PT, R27, 0x8, RZ ;  /* 0x000000081b1b7810 */ /* 0x001fe20007ffe0ff */
[----:B------:R-:W-:Y:S01]  /*3780*/  VIADD R29, R29, 0x2 ;  /* 0x000000021d1d7836 */ /* 0x000fe20000000000 */
[----:B------:R-:W-:Y:S01]  /*3790*/  UIADD3 UR5, UPT, UPT, UR5, 0x2, URZ ;  /* 0x0000000205057890 */ /* 0x000fe2000fffe0ff */
[----:B------:R-:W-:Y:S01]  /*37a0*/  VIADD R32, R32, 0x2 ;  /* 0x0000000220207836 */ /* 0x000fe20000000000 */
[----:B------:R-:W-:Y:S01]  /*37b0*/  UIADD3 UR6, UPT, UPT, UR6, 0x8, URZ ;  /* 0x0000000806067890 */ /* 0x000fe2000fffe0ff */
[----:B------:R-:W-:Y:S11]  /*37c0*/  BRA `(.L_x_114) ;  /* 0xfffffff800587947 */ /* 0x000ff6000383ffff */
.L_x_111:
[----:B------:R-:W1:Y:S01]  /*37d0*/  S2UR UR5, SR_CgaCtaId ;  /* 0x00000000000579c3 */ /* 0x000e620000008800 */
[----:B------:R-:W2:Y:S01]  /*37e0*/  S2R R39, SR_TID.Y ;  /* 0x0000000000277919 */ /* 0x000ea20000002200 */
[----:B------:R-:W-:Y:S01]  /*37f0*/  UMOV UR4, 0x400 ;  /* 0x0000040000047882 */ /* 0x000fe20000000000 */
[----:B------:R-:W-:Y:S01]  /*3800*/  IMAD.MOV.U32 R12, RZ, RZ, RZ ;  /* 0x000000ffff0c7224 */ /* 0x000fe200078e00ff */
[----:B------:R-:W-:Y:S01]  /*3810*/  UIADD3 UR6, UPT, UPT, UR4, 0x1680, URZ ;  /* 0x0000168004067890 */ /* 0x000fe2000fffe0ff */
[----:B------:R-:W3:Y:S03]  /*3820*/  S2R R41, SR_TID.Z ;  /* 0x0000000000297919 */ /* 0x000ee60000002300 */
[----:B------:R-:W-:Y:S01]  /*3830*/  BAR.SYNC.DEFER_BLOCKING 0x0 ;  /* 0x0000000000007b1d */ /* 0x000fe20000010000 */
[----:B-1----:R-:W-:Y:S02]  /*3840*/  ULEA UR4, UR5, UR4, 0x18 ;  /* 0x0000000405047291 */ /* 0x002fe4000f8ec0ff */
[----:B------:R-:W-:-:S12]  /*3850*/  ULEA UR6, UR5, UR6, 0x18 ;  /* 0x0000000605067291 */ /* 0x000fd8000f8ec0ff */
.L_x_115:
[----:B--2---:R-:W-:Y:S02]  /*3860*/  IMAD R59, R12, 0x1e, R39 ;  /* 0x0000001e0c3b7824 */ /* 0x004fe400078e0227 */
[----:B---3--:R-:W-:Y:S02]  /*3870*/  IMAD R58, R41, 0x10, R12 ;  /* 0x00000010293a7824 */ /* 0x008fe400078e020c */
[----:B------:R-:W-:Y:S02]  /*3880*/  IMAD R59, R59, 0x6, RZ ;  /* 0x000000063b3b7824 */ /* 0x000fe400078e02ff */
[----:B------:R-:W-:Y:S02]  /*3890*/  IMAD R58, R58, 0x12, RZ ;  /* 0x000000123a3a7824 */ /* 0x000fe400078e02ff */
[----:B------:R-:W-:Y:S01]  /*38a0*/  VIADD R12, R12, 0x1 ;  /* 0x000000010c0c7836 */ /* 0x000fe20000000000 */
[----:B------:R-:W-:Y:S02]  /*38b0*/  LEA R59, R59, UR4, 0x2 ;  /* 0x000000043b3b7c11 */ /* 0x000fe4000f8e10ff */
[----:B------:R-:W-:-:S02]  /*38c0*/  LEA R58, R58, UR6, 0x2 ;  /* 0x000000063a3a7c11 */ /* 0x000fc4000f8e10ff */
[----:B------:R-:W-:Y:S01]  /*38d0*/  ISETP.NE.AND P6, PT, R12, 0x8, PT ;  /* 0x000000080c00780c */ /* 0x000fe20003fc5270 */
[----:B0-----:R-:W-:Y:S04]  /*38e0*/  LDS.64 R24, [R59] ;  /* 0x000000003b187984 */ /* 0x001fe80000000a00 */
[----:B------:R-:W0:Y:S04]  /*38f0*/  LDS.64 R30, [R58] ;  /* 0x000000003a1e7984 */ /* 0x000e280000000a00 */
[----:B------:R-:W1:Y:S04]  /*3900*/  LDS.64 R32, [R58+0x240] ;  /* 0x000240003a207984 */ /* 0x000e680000000a00 */
[----:B------:R-:W2:Y:S04]  /*3910*/  LDS.64 R26, [R59+0x8] ;  /* 0x000008003b1a7984 */ /* 0x000ea80000000a00 */
[----:B------:R-:W3:Y:S01]  /*3920*/  LDS.64 R28, [R59+0x10] ;  /* 0x000010003b1c7984 */ /* 0x000ee20000000a00 */
[C---:B0-----:R-:W-:Y:S01]  /*3930*/  FFMA R36, R24.reuse, R30, R61 ;  /* 0x0000001e18247223 */ /* 0x041fe2000000003d */
[----:B-1----:R-:W-:Y:S01]  /*3940*/  FFMA R24, R24, R32, R34 ;  /* 0x0000002018187223 */ /* 0x002fe20000000022 */
[-C--:B--2---:R-:W-:Y:S01]  /*3950*/  FFMA R61, R30, R27.reuse, R35 ;  /* 0x0000001b1e3d7223 */ /* 0x084fe20000000023 */
[----:B------:R-:W-:Y:S01]  /*3960*/  FFMA R34, R32, R27, R37 ;  /* 0x0000001b20227223 */ /* 0x000fe20000000025 */
[C---:B------:R-:W-:Y:S01]  /*3970*/  FFMA R35, R25.reuse, R31, R36 ;  /* 0x0000001f19237223 */ /* 0x040fe20000000024 */
[----:B------:R-:W-:Y:S01]  /*3980*/  FFMA R37, R25, R33, R24 ;  /* 0x0000002119257223 */ /* 0x000fe20000000018 */
[C---:B---3--:R-:W-:Y:S01]  /*3990*/  FFMA R61, R28.reuse, R31, R61 ;  /* 0x0000001f1c3d7223 */ /* 0x048fe2000000003d */
[----:B------:R-:W-:Y:S01]  /*39a0*/  FFMA R34, R28, R33, R34 ;  /* 0x000000211c227223 */ /* 0x000fe20000000022 */
[----:B------:R-:W0:Y:S04]  /*39b0*/  LDS.64 R30, [R58+0x8] ;  /* 0x000008003a1e7984 */ /* 0x000e280000000a00 */
[----:B------:R-:W1:Y:S04]  /*39c0*/  LDS.64 R32, [R58+0x248] ;  /* 0x000248003a207984 */ /* 0x000e680000000a00 */
[----:B------:R-:W2:Y:S01]  /*39d0*/  LDS.64 R24, [R59+0x18] ;  /* 0x000018003b187984 */ /* 0x000ea20000000a00 */
[----:B0-----:R-:W-:Y:S01]  /*39e0*/  FFMA R36, R26, R30, R35 ;  /* 0x0000001e1a247223 */ /* 0x001fe20000000023 */
[-C--:B------:R-:W-:Y:S01]  /*39f0*/  FFMA R61, R30, R29.reuse, R61 ;  /* 0x0000001d1e3d7223 */ /* 0x080fe2000000003d */
[----:B-1----:R-:W-:Y:S01]  /*3a00*/  FFMA R26, R26, R32, R37 ;  /* 0x000000201a1a7223 */ /* 0x002fe20000000025 */
[----:B------:R-:W-:Y:S01]  /*3a10*/  FFMA R34, R32, R29, R34 ;  /* 0x0000001d20227223 */ /* 0x000fe20000000022 */
[CC--:B------:R-:W-:Y:S01]  /*3a20*/  FFMA R35, R27.reuse, R31.reuse, R36 ;  /* 0x0000001f1b237223 */ /* 0x0c0fe20000000024 */
[C---:B--2---:R-:W-:Y:S01]  /*3a30*/  FFMA R61, R24.reuse, R31, R61 ;  /* 0x0000001f183d7223 */ /* 0x044fe2000000003d */
[-C--:B------:R-:W-:Y:S01]  /*3a40*/  FFMA R37, R27, R33.reuse, R26 ;  /* 0x000000211b257223 */ /* 0x080fe2000000001a */
        /* <DEDUP_REMOVED lines=8> */
[----:B------:R-:W-:-:S02]  /*3ad0*/  FFMA R35, R29, R31, R36 ;  /* 0x0000001f1d237223 */ /* 0x000fc40000000024 */
[----:B------:R-:W-:Y:S01]  /*3ae0*/  FFMA R37, R29, R33, R28 ;  /* 0x000000211d257223 */ /* 0x000fe2000000001c */
[C---:B--2---:R-:W-:Y:S01]  /*3af0*/  FFMA R61, R26.reuse, R31, R61 ;  /* 0x0000001f1a3d7223 */ /* 0x044fe2000000003d */
[----:B------:R-:W0:Y:S01]  /*3b00*/  LDS.64 R28, [R58+0x18] ;  /* 0x000018003a1c7984 */ /* 0x000e220000000a00 */
[----:B------:R-:W-:-:S03]  /*3b10*/  FFMA R34, R26, R33, R34 ;  /* 0x000000211a227223 */ /* 0x000fc60000000022 */
        /* <DEDUP_REMOVED lines=12> */
[----:B------:R-:W2:Y:S04]  /*3be0*/  LDS.64 R30, [R59+0x168] ;  /* 0x000168003b1e7984 */ /* 0x000ea80000000a00 */
[----:B------:R-:W3:Y:S01]  /*3bf0*/  LDS.64 R28, [R59+0x170] ;  /* 0x000170003b1c7984 */ /* 0x000ee20000000a00 */
[----:B0-----:R-:W-:Y:S01]  /*3c00*/  FFMA R27, R26, R34, R27 ;  /* 0x000000221a1b7223 */ /* 0x001fe2000000001b */
[-C--:B------:R-:W-:Y:S01]  /*3c10*/  FFMA R34, R34, R33.reuse, R61 ;  /* 0x0000002122227223 */ /* 0x080fe2000000003d */
[----:B-1----:R-:W-:Y:S01]  /*3c20*/  FFMA R26, R26, R24, R37 ;  /* 0x000000181a1a7223 */ /* 0x002fe20000000025 */
[----:B------:R-:W-:-:S02]  /*3c30*/  FFMA R24, R24, R33, R32 ;  /* 0x0000002118187223 */ /* 0x000fc40000000020 */
[----:B------:R-:W0:Y:S01]  /*3c40*/  LDS.64 R32, [R58+0x28] ;  /* 0x000028003a207984 */ /* 0x000e220000000a00 */
[C---:B--2---:R-:W-:Y:S01]  /*3c50*/  FFMA R37, R30.reuse, R35, R27 ;  /* 0x000000231e257223 */ /* 0x044fe2000000001b */
[----:B------:R-:W-:Y:S02]  /*3c60*/  FFMA R61, R30, R25, R26 ;  /* 0x000000191e3d7223 */ /* 0x000fe4000000001a */
[----:B------:R-:W1:Y:S01]  /*3c70*/  LDS.64 R26, [R58+0x268] ;  /* 0x000268003a1a7984 */ /* 0x000e620000000a00 */
[C---:B---3--:R-:W-:Y:S01]  /*3c80*/  FFMA R30, R29.reuse, R35, R34 ;  /* 0x000000231d1e7223 */ /* 0x048fe20000000022 */
[----:B------:R-:W-:Y:S02]  /*3c90*/  FFMA R25, R29, R25, R24 ;  /* 0x000000191d197223 */ /* 0x000fe40000000018 */
[----:B------:R-:W2:Y:S01]  /*3ca0*/  LDS.64 R34, [R59+0x178] ;  /* 0x000178003b227984 */ /* 0x000ea20000000a00 */
[-C--:B0-----:R-:W-:Y:S01]  /*3cb0*/  FFMA R37, R32, R31.reuse, R37 ;  /* 0x0000001f20257223 */ /* 0x081fe20000000025 */
[----:B-1----:R-:W-:-:S03]  /*3cc0*/  FFMA R24, R26, R31, R61 ;  /* 0x0000001f1a187223 */ /* 0x002fc6000000003d */
[----:B------:R-:W-:Y:S01]  /*3cd0*/  FFMA R37, R28, R33, R37 ;  /* 0x000000211c257223 */ /* 0x000fe20000000025 */
[C---:B--2---:R-:W-:Y:S01]  /*3ce0*/  FFMA R30, R34.reuse, R32, R30 ;  /* 0x00000020221e7223 */ /* 0x044fe2000000001e */
[----:B------:R-:W-:Y:S01]  /*3cf0*/  FFMA R26, R34, R26, R25 ;  /* 0x0000001a221a7223 */ /* 0x000fe20000000019 */
[----:B------:R-:W-:Y:S02]  /*3d00*/  FFMA R28, R28, R27, R24 ;  /* 0x0000001b1c1c7223 */ /* 0x000fe40000000018 */
[C---:B------:R-:W-:Y:S01]  /*3d10*/  FFMA R61, R35.reuse, R33, R30 ;  /* 0x00000021233d7223 */ /* 0x040fe2000000001e */
[----:B------:R-:W-:Y:S01]  /*3d20*/  LDS.64 R24, [R59+0x180] ;  /* 0x000180003b187984 */ /* 0x000fe20000000a00 */
[----:B------:R-:W-:-:S03]  /*3d30*/  FFMA R27, R35, R27, R26 ;  /* 0x0000001b231b7223 */ /* 0x000fc6000000001a */
[----:B------:R-:W0:Y:S04]  /*3d40*/  LDS.64 R30, [R58+0x30] ;  /* 0x000030003a1e7984 */ /* 0x000e280000000a00 */
[----:B------:R-:W1:Y:S01]  /*3d50*/  LDS.64 R32, [R58+0x270] ;  /* 0x000270003a207984 */ /* 0x000e620000000a00 */
[-C--:B0-----:R-:W-:Y:S01]  /*3d60*/  FFMA R37, R30, R29.reuse, R37 ;  /* 0x0000001d1e257223 */ /* 0x081fe20000000025 */
[----:B------:R-:W-:Y:S01]  /*3d70*/  FFMA R30, R24, R30, R61 ;  /* 0x0000001e181e7223 */ /* 0x000fe2000000003d */
[----:B-1----:R-:W-:Y:S02]  /*3d80*/  FFMA R28, R32, R29, R28 ;  /* 0x0000001d201c7223 */ /* 0x002fe4000000001c */
[-C--:B------:R-:W-:Y:S01]  /*3d90*/  FFMA R61, R34, R31.reuse, R37 ;  /* 0x0000001f223d7223 */ /* 0x080fe20000000025 */
[C---:B------:R-:W-:Y:S01]  /*3da0*/  FFMA R37, R25.reuse, R31, R30 ;  /* 0x0000001f19257223 */ /* 0x040fe2000000001e */
[----:B------:R-:W-:Y:S01]  /*3db0*/  FFMA R32, R24, R32, R27 ;  /* 0x0000002018207223 */ /* 0x000fe2000000001b */
[-C--:B------:R-:W-:Y:S01]  /*3dc0*/  FFMA R60, R34, R33.reuse, R28 ;  /* 0x00000021223c7223 */ /* 0x080fe2000000001c */
[----:B------:R-:W0:Y:S02]  /*3dd0*/  LDS.64 R26, [R58+0x38] ;  /* 0x000038003a1a7984 */ /* 0x000e240000000a00 */
[----:B------:R-:W-:-:S02]  /*3de0*/  FFMA R33, R25, R33, R32 ;  /* 0x0000002119217223 */ /* 0x000fc40000000020 */
[----:B------:R-:W1:Y:S04]  /*3df0*/  LDS.64 R30, [R58+0x278] ;  /* 0x000278003a1e7984 */ /* 0x000e680000000a00 */
[----:B------:R-:W2:Y:S01]  /*3e00*/  LDS.64 R28, [R59+0x188] ;  /* 0x000188003b1c7984 */ /* 0x000ea20000000a00 */
[-C--:B0-----:R-:W-:Y:S01]  /*3e10*/  FFMA R61, R26, R35.reuse, R61 ;  /* 0x000000231a3d7223 */ /* 0x081fe2000000003d */
[----:B-1----:R-:W-:-:S03]  /*3e20*/  FFMA R60, R30, R35, R60 ;  /* 0x000000231e3c7223 */ /* 0x002fc6000000003c */
[----:B------:R-:W-:Y:S01]  /*3e30*/  FFMA R61, R24, R27, R61 ;  /* 0x0000001b183d7223 */ /* 0x000fe2000000003d */
[----:B------:R-:W0:Y:S01]  /*3e40*/  LDS.64 R34, [R58+0x40] ;  /* 0x000040003a227984 */ /* 0x000e220000000a00 */
[C---:B--2---:R-:W-:Y:S01]  /*3e50*/  FFMA R30, R28.reuse, R30, R33 ;  /* 0x0000001e1c1e7223 */ /* 0x044fe20000000021 */
[----:B------:R-:W-:Y:S02]  /*3e60*/  FFMA R26, R28, R26, R37 ;  /* 0x0000001a1c1a7223 */ /* 0x000fe40000000025 */
[----:B------:R-:W1:Y:S01]  /*3e70*/  LDS.64 R32, [R59+0x190] ;  /* 0x000190003b207984 */ /* 0x000e620000000a00 */
[----:B------:R-:W-:Y:S01]  /*3e80*/  FFMA R60, R24, R31, R60 ;  /* 0x0000001f183c7223 */ /* 0x000fe2000000003c */
[C---:B------:R-:W-:Y:S02]  /*3e90*/  FFMA R27, R29.reuse, R27, R26 ;  /* 0x0000001b1d1b7223 */ /* 0x040fe4000000001a */
[----:B------:R-:W2:Y:S01]  /*3ea0*/  LDS.64 R36, [R58+0x280] ;  /* 0x000280003a247984 */ /* 0x000ea20000000a00 */
[----:B------:R-:W-:Y:S01]  /*3eb0*/  FFMA R29, R29, R31, R30 ;  /* 0x0000001f1d1d7223 */ /* 0x000fe2000000001e */
[----:B0-----:R-:W-:Y:S01]  /*3ec0*/  FFMA R61, R34, R25, R61 ;  /* 0x00000019223d7223 */ /* 0x001fe2000000003d */
[----:B-1----:R-:W-:-:S03]  /*3ed0*/  FFMA R34, R32, R34, R27 ;  /* 0x0000002220227223 */ /* 0x002fc6000000001b */
[----:B------:R-:W-:Y:S01]  /*3ee0*/  FFMA R61, R28, R35, R61 ;  /* 0x000000231c3d7223 */ /* 0x000fe2000000003d */
[----:B--2---:R-:W-:Y:S01]  /*3ef0*/  FFMA R60, R36, R25, R60 ;  /* 0x00000019243c7223 */ /* 0x004fe2000000003c */
[----:B------:R-:W-:Y:S01]  /*3f00*/  FFMA R32, R32, R36, R29 ;  /* 0x0000002420207223 */ /* 0x000fe2000000001d */
[C---:B------:R-:W-:Y:S02]  /*3f10*/  FFMA R35, R33.reuse, R35, R34 ;  /* 0x0000002321237223 */ /* 0x040fe40000000022 */
[-C--:B------:R-:W-:Y:S01]  /*3f20*/  FFMA R34, R28, R37.reuse, R60 ;  /* 0x000000251c227223 */ /* 0x080fe2000000003c */
[----:B------:R-:W-:Y:S01]  /*3f30*/  FFMA R37, R33, R37, R32 ;  /* 0x0000002521257223 */ /* 0x000fe20000000020 */
[----:B------:R-:W-:Y:S06]  /*3f40*/  @P6 BRA `(.L_x_115) ;  /* 0xfffffff800446947 */ /* 0x000fec000383ffff */
[----:B------:R-:W-:-:S05]  /*3f50*/  VIADD R11, R11, 0x1 ;  /* 0x000000010b0b7836 */ /* 0x000fca0000000000 */
[----:B------:R-:W-:-:S13]  /*3f60*/  ISETP.NE.AND P6, PT, R11, 0xa, PT ;  /* 0x0000000a0b00780c */ /* 0x000fda0003fc5270 */
[----:B------:R-:W-:Y:S05]  /*3f70*/  @P6 BRA `(.L_x_116) ;  /* 0xffffffe0004c6947 */ /* 0x000fea000383ffff */
[----:B------:R-:W0:Y:S01]  /*3f80*/  S2R R4, SR_CTAID.X ;  /* 0x0000000000047919 */ /* 0x000e220000002500 */
[----:B------:R-:W1:Y:S01]  /*3f90*/  LDC.64 R2, c[0x0][0x390] ;  /* 0x0000e400ff027b82 */ /* 0x000e620000000a00 */
[----:B------:R-:W2:Y:S01]  /*3fa0*/  S2R R0, SR_CTAID.Z ;  /* 0x0000000000007919 */ /* 0x000ea20000002700 */
[----:B0-----:R-:W-:-:S04]  /*3fb0*/  IMAD R41, R41, 0x620, R4 ;  /* 0x0000062029297824 */ /* 0x001fc800078e0204 */
[----:B--2---:R-:W-:-:S04]  /*3fc0*/  IMAD R0, R0, 0x2ae0, R41 ;  /* 0x00002ae000007824 */ /* 0x004fc800078e0229 */
[----:B------:R-:W-:-:S04]  /*3fd0*/  IMAD R39, R39, 0x38, R0 ;  /* 0x0000003827277824 */ /* 0x000fc800078e0200 */
[----:B-1----:R-:W-:-:S05]  /*3fe0*/  IMAD.WIDE.U32 R2, R39, 0x4, R2 ;  /* 0x0000000427027825 */ /* 0x002fca00078e0002 */
[----:B------:R-:W-:Y:S04]  /*3ff0*/  STG.E desc[UR8][R2.64], R61 ;  /* 0x0000003d02007986 */ /* 0x000fe8000c101908 */
[----:B------:R-:W-:Y:S04]  /*4000*/  STG.E desc[UR8][R2.64+0x70], R35 ;  /* 0x0000702302007986 */ /* 0x000fe8000c101908 */
[----:B------:R-:W-:Y:S04]  /*4010*/  STG.E desc[UR8][R2.64+0xc40], R34 ;  /* 0x000c402202007986 */ /* 0x000fe8000c101908 */
[----:B------:R-:W-:Y:S01]  /*4020*/  STG.E desc[UR8][R2.64+0xcb0], R37 ;  /* 0x000cb02502007986 */ /* 0x000fe2000c101908 */
[----:B------:R-:W-:Y:S05]  /*4030*/  EXIT ;  /* 0x000000000000794d */ /* 0x000fea0003800000 */
.L_x_117:
        /* <DEDUP_REMOVED lines=12> */
.L_x_258:


//--------------------- .text.conv_128_128_28_28  --------------------------
	.section	.text.conv_128_128_28_28,"ax",@progbits
	.align	128
        .global         conv_128_128_28_28
        .type           conv_128_128_28_28,@function
        .size           conv_128_128_28_28,(.L_x_259 - conv_128_128_28_28)
        .other          conv_128_128_28_28,@"STO_CUDA_ENTRY STV_DEFAULT"
conv_128_128_28_28:
.text.conv_128_128_28_28:
[----:B------:R-:W-:Y:S01]  /*0000*/  LDC R1, c[0x0][0x37c] ;  /* 0x0000df00ff017b82 */ /* 0x000fe20000000800 */
[----:B------:R-:W0:Y:S07]  /*0010*/  S2R R0, SR_TID.Z ;  /* 0x0000000000007919 */ /* 0x000e2e0000002300 */
[----:B------:R-:W1:Y:S01]  /*0020*/  S2UR UR4, SR_CTAID.Y ;  /* 0x00000000000479c3 */ /* 0x000e620000002600 */
[----:B------:R-:W-:Y:S01]  /*0030*/  HFMA2 R38, -RZ, RZ, 0, 0 ;  /* 0x00000000ff267431 */ /* 0x000fe200000001ff */
[----:B------:R-:W-:Y:S01]  /*0040*/  CS2R R70, SRZ ;  /* 0x0000000000467805 */ /* 0x000fe2000001ff00 */
[----:B------:R-:W-:Y:S01]  /*0050*/  HFMA2 R101, -RZ, RZ, 0, 0 ;  /* 0x00000000ff657431 */ /* 0x000fe200000001ff */
[----:B------:R-:W-:-:S02]  /*0060*/  MOV R37, RZ ;  /* 0x000000ff00257202 */ /* 0x000fc40000000f00 */
[----:B------:R-:W-:Y:S02]  /*0070*/  CS2R R72, SRZ ;  /* 0x0000000000487805 */ /* 0x000fe4000001ff00 */
[----:B------:R-:W-:Y:S02]  /*0080*/  CS2R R86, SRZ ;  /* 0x0000000000567805 */ /* 0x000fe4000001ff00 */
[----:B------:R-:W-:Y:S02]  /*0090*/  CS2R R96, SRZ ;  /* 0x0000000000607805 */ /* 0x000fe4000001ff00 */
[----:B------:R-:W-:Y:S02]  /*00a0*/  CS2R R78, SRZ ;  /* 0x00000000004e7805 */ /* 0x000fe4000001ff00 */
[----:B------:R-:W-:Y:S02]  /*00b0*/  CS2R R88, SRZ ;  /* 0x0000000000587805 */ /* 0x000fe4000001ff00 */
[----:B------:R-:W-:-:S02]  /*00c0*/  CS2R R76, SRZ ;  /* 0x00000000004c7805 */ /* 0x000fc4000001ff00 */
        /* <DEDUP_REMOVED lines=12> */
[----:B------:R-:W-:Y:S02]  /*0190*/  MOV R99, RZ ;  /* 0x000000ff00637202 */ /* 0x000fe40000000f00 */
[----:B------:R-:W-:Y:S02]  /*01a0*/  CS2R R84, SRZ ;  /* 0x0000000000547805 */ /* 0x000fe4000001ff00 */
[----:B------:R-:W-:Y:S02]  /*01b0*/  CS2R R80, SRZ ;  /* 0x0000000000507805 */ /* 0x000fe4000001ff00 */
[----:B------:R-:W-:Y:S02]  /*01c0*/  CS2R R74, SRZ ;  /* 0x00000000004a7805 */ /* 0x000fe4000001ff00 */
[----:B------:R-:W-:Y:S02]  /*01d0*/  CS2R R82, SRZ ;  /* 0x0000000000527805 */ /* 0x000fe4000001ff00 */
[----:B------:R-:W-:-:S02]  /*01e0*/  CS2R R52, SRZ ;  /* 0x0000000000347805 */ /* 0x000fc4000001ff00 */
[----:B------:R-:W-:Y:S02]  /*01f0*/  CS2R R48, SRZ ;  /* 0x0000000000307805 */ /* 0x000fe4000001ff00 */
[----:B------:R-:W-:Y:S02]  /*0200*/  CS2R R94, SRZ ;  /* 0x00000000005e7805 */ /* 0x000fe4000001ff00 */
[C---:B0-----:R-:W-:Y:S01]  /*0210*/  LEA R4, R0.reuse, 0x1, 0x1 ;  /* 0x0000000100047811 */ /* 0x041fe200078e08ff */
[----:B------:R-:W0:Y:S01]  /*0220*/  LDCU.64 UR8, c[0x0][0x358] ;  /* 0x00006b00ff0877ac */ /* 0x000e220008000a00 */
[----:B------:R-:W-:Y:S02]  /*0230*/  PRMT R2, R0, 0x9910, RZ ;  /* 0x0000991000027816 */ /* 0x000fe400000000ff */
[----:B------:R-:W-:-:S03]  /*0240*/  PRMT R3, R4, 0x9910, RZ ;  /* 0x0000991004037816 */ /* 0x000fc600000000ff */
[----:B------:R-:W-:Y:S02]  /*0250*/  IMAD R2, R2, 0x126, RZ ;  /* 0x0000012602027824 */ /* 0x000fe400078e02ff */
[----:B------:R-:W-:-:S03]  /*0260*/  IMAD R3, R3, 0x93, RZ ;  /* 0x0000009303037824 */ /* 0x000fc600078e02ff */
[----:B------:R-:W-:Y:S02]  /*0270*/  LOP3.LUT R2, R2, 0xffff, RZ, 0xc0, !PT ;  /* 0x0000ffff02027812 */ /* 0x000fe400078ec0ff */
[----:B------:R-:W-:Y:S02]  /*0280*/  LOP3.LUT R3, R3, 0xffff, RZ, 0xc0, !PT ;  /* 0x0000ffff03037812 */ /* 0x000fe400078ec0ff */
[----:B------:R-:W-:Y:S02]  /*0290*/  SHF.R.U32.HI R2, RZ, 0xc, R2 ;  /* 0x0000000cff027819 */ /* 0x000fe40000011602 */
[----:B------:R-:W-:Y:S02]  /*02a0*/  SHF.R.U32.HI R5, RZ, 0xc, R3 ;  /* 0x0000000cff057819 */ /* 0x000fe40000011603 */
[----:B------:R-:W-:Y:S02]  /*02b0*/  PRMT R3, R2, 0x9910, RZ ;  /* 0x0000991002037816 */ /* 0x000fe400000000ff */
[----:B------:R-:W-:-:S02]  /*02c0*/  PRMT R6, R5, 0x9910, RZ ;  /* 0x0000991005067816 */ /* 0x000fc400000000ff */
[----:B------:R-:W-:Y:S01]  /*02d0*/  LOP3.LUT R9, R2, 0xffff, RZ, 0xc0, !PT ;  /* 0x0000ffff02097812 */ /* 0x000fe200078ec0ff */
[----:B------:R-:W-:Y:S02]  /*02e0*/  IMAD R3, R3, 0x1c, RZ ;  /* 0x0000001c03037824 */ /* 0x000fe400078e02ff */
[----:B------:R-:W-:-:S03]  /*02f0*/  IMAD R6, R6, 0x1c, RZ ;  /* 0x0000001c06067824 */ /* 0x000fc600078e02ff */
[----:B------:R-:W-:Y:S02]  /*0300*/  IADD3 R3, PT, PT, RZ, -R3, RZ ;  /* 0x80000003ff037210 */ /* 0x000fe40007ffe0ff */
[----:B------:R-:W-:Y:S02]  /*0310*/  IADD3 R6, PT, PT, RZ, -R6, RZ ;  /* 0x80000006ff067210 */ /* 0x000fe40007ffe0ff */
[----:B------:R-:W-:Y:S02]  /*0320*/  PRMT R3, R3, 0x7710, RZ ;  /* 0x0000771003037816 */ /* 0x000fe400000000ff */
[----:B------:R-:W-:Y:S02]  /*0330*/  PRMT R7, R6, 0x7710, RZ ;  /* 0x0000771006077816 */ /* 0x000fe400000000ff */
[----:B------:R-:W-:Y:S02]  /*0340*/  LEA R6, R0, R3, 0x1 ;  /* 0x0000000300067211 */ /* 0x000fe400078e08ff */
[----:B------:R-:W-:-:S02]  /*0350*/  IADD3 R7, PT, PT, R4, R7, RZ ;  /* 0x0000000704077210 */ /* 0x000fc40007ffe0ff */
[----:B------:R-:W-:Y:S01]  /*0360*/  LOP3.LUT R4, R5, 0xffff, RZ, 0xc0, !PT ;  /* 0x0000ffff05047812 */ /* 0x000fe200078ec0ff */
[----:B------:R-:W-:Y:S01]  /*0370*/  HFMA2 R5, -RZ, RZ, 0, 0 ;  /* 0x00000000ff057431 */ /* 0x000fe200000001ff */
[----:B------:R-:W-:Y:S02]  /*0380*/  LOP3.LUT R3, R7, 0xff, RZ, 0xc0, !PT ;  /* 0x000000ff07037812 */ /* 0x000fe400078ec0ff */
[C---:B------:R-:W-:Y:S02]  /*0390*/  LOP3.LUT R2, R6.reuse, 0xfe, RZ, 0xc0, !PT ;  /* 0x000000fe06027812 */ /* 0x040fe400078ec0ff */
[----:B------:R-:W-:Y:S01]  /*03a0*/  LOP3.LUT R6, R6, 0xff, RZ, 0xc0, !PT ;  /* 0x000000ff06067812 */ /* 0x000fe200078ec0ff */
[----:B------:R-:W-:Y:S01]  /*03b0*/  IMAD R3, R4, 0x310, R3 ;  /* 0x0000031004037824 */ /* 0x000fe200078e0203 */
[----:B-1----:R-:W-:Y:S01]  /*03c0*/  MOV R4, UR4 ;  /* 0x0000000400047c02 */ /* 0x002fe20008000f00 */
[----:B------:R-:W-:Y:S01]  /*03d0*/  IMAD R2, R9, 0x310, R2 ;  /* 0x0000031009027824 */ /* 0x000fe200078e0202 */
[----:B0-----:R-:W-:-:S07]  /*03e0*/  LOP3.LUT R7, R7, 0xff, RZ, 0xc0, !PT ;  /* 0x000000ff07077812 */ /* 0x001fce00078ec0ff */
.L_x_125:
[----:B------:R-:W-:Y:S02]  /*03f0*/  ISETP.GT.U32.AND P1, PT, R0, 0x37, PT ;  /* 0x000000370000780c */ /* 0x000fe40003f24070 */
[----:B------:R-:W-:-:S11]  /*0400*/  MOV R9, RZ ;  /* 0x000000ff00097202 */ /* 0x000fd60000000f00 */
.L_x_124:
[----:B------:R-:W-:Y:S01]  /*0410*/  BAR.SYNC.DEFER_BLOCKING 0x0 ;  /* 0x0000000000007b1d */ /* 0x000fe20000010000 */
[----:B------:R-:W-:Y:S02]  /*0420*/  LOP3.LUT P0, RZ, R9, R4, RZ, 0xfc, !PT ;  /* 0x0000000409ff7212 */ /* 0x000fe4000780fcff */
[----:B------:R-:W-:-:S03]  /*0430*/  IADD3 R8, PT, PT, R4, R9, RZ ;  /* 0x0000000904087210 */ /* 0x000fc60007ffe0ff */
[----:B------:R-:W-:Y:S01]  /*0440*/  BSSY.RECONVERGENT B0, `(.L_x_118) ;  /* 0x0000018000007945 */ /* 0x000fe20003800200 */
[----:B------:R-:W-:-:S03]  /*0450*/  ISETP.GT.U32.OR P0, PT, R8, 0x1c, !P0 ;  /* 0x0000001c0800780c */ /* 0x000fc60004704470 */
[----:B------:R-:W-:Y:S10]  /*0460*/  @P1 BRA `(.L_x_119) ;  /* 0x0000000000541947 */ /* 0x000ff40003800000 */
[----:B------:R-:W-:Y:S01]  /*0470*/  ISETP.EQ.OR P1, PT, R6, RZ, P0 ;  /* 0x000000ff0600720c */ /* 0x000fe20000722670 */
[----:B------:R-:W0:Y:S01]  /*0480*/  @!P0 LDC.64 R10, c[0x0][0x380] ;  /* 0x0000e000ff0a8b82 */ /* 0x000e220000000a00 */
[----:B------:R-:W-:Y:S01]  /*0490*/  @!P0 IMAD R14, R5, 0x70, R8 ;  /* 0x00000070050e8824 */ /* 0x000fe200078e0208 */
[----:B------:R-:W-:-:S03]  /*04a0*/  MOV R16, RZ ;  /* 0x000000ff00107202 */ /* 0x000fc60000000f00 */
[----:B------:R-:W-:-:S05]  /*04b0*/  @!P0 IMAD R14, R14, 0x1c, RZ ;  /* 0x0000001c0e0e8824 */ /* 0x000fca00078e02ff */
[----:B------:R-:W-:Y:S01]  /*04c0*/  @!P0 IADD3 R17, PT, PT, R14, -0x1d, R3 ;  /* 0xffffffe30e118810 */ /* 0x000fe20007ffe003 */
[----:B------:R-:W-:Y:S01]  /*04d0*/  HFMA2 R14, -RZ, RZ, 0, 0 ;  /* 0x00000000ff0e7431 */ /* 0x000fe200000001ff */
[----:B------:R-:W1:Y:S01]  /*04e0*/  @!P1 LDC.64 R12, c[0x0][0x380] ;  /* 0x0000e000ff0c9b82 */ /* 0x000e620000000a00 */
[----:B------:R-:W-:-:S04]  /*04f0*/  @!P1 IMAD R15, R5, 0x70, R8 ;  /* 0x00000070050f9824 */ /* 0x000fc800078e0208 */
[----:B------:R-:W-:-:S05]  /*0500*/  @!P1 IMAD R15, R15, 0x1c, RZ ;  /* 0x0000001c0f0f9824 */ /* 0x000fca00078e02ff */
[----:B------:R-:W-:Y:S01]  /*0510*/  @!P1 IADD3 R15, PT, PT, R15, -0x1d, R2 ;  /* 0xffffffe30f0f9810 */ /* 0x000fe20007ffe002 */
[----:B0-----:R-:W-:-:S05]  /*0520*/  @!P0 IMAD.WIDE R10, R17, 0x4, R10 ;  /* 0x00000004110a8825 */ /* 0x001fca00078e020a */
[----:B------:R-:W2:Y:S01]  /*0530*/  @!P0 LDG.E.CONSTANT R16, desc[UR8][R10.64] ;  /* 0x000000080a108981 */ /* 0x000ea2000c1e9900 */
[----:B-1----:R-:W-:-:S05]  /*0540*/  @!P1 IMAD.WIDE R12, R15, 0x4, R12 ;  /* 0x000000040f0c9825 */ /* 0x002fca00078e020c */
[----:B------:R-:W3:Y:S01]  /*0550*/  @!P1 LDG.E.CONSTANT R14, desc[UR8][R12.64] ;  /* 0x000000080c0e9981 */ /* 0x000ee2000c1e9900 */
[----:B------:R-:W0:Y:S01]  /*0560*/  S2UR UR5, SR_CgaCtaId ;  /* 0x00000000000579c3 */ /* 0x000e220000008800 */
[----:B------:R-:W-:Y:S02]  /*0570*/  UMOV UR4, 0x400 ;  /* 0x0000040000047882 */ /* 0x000fe40000000000 */
[----:B0-----:R-:W-:-:S06]  /*0580*/  ULEA UR4, UR5, UR4, 0x18 ;  /* 0x0000000405047291 */ /* 0x001fcc000f8ec0ff */
[----:B------:R-:W-:-:S05]  /*0590*/  LEA R15, R0, UR4, 0x3 ;  /* 0x00000004000f7c11 */ /* 0x000fca000f8e18ff */
[----:B--2---:R0:W-:Y:S04]  /*05a0*/  STS [R15+0x4], R16 ;  /* 0x000004100f007388 */ /* 0x0041e80000000800 */
[----:B---3--:R0:W-:Y:S02]  /*05b0*/  STS [R15], R14 ;  /* 0x0000000e0f007388 */ /* 0x0081e40000000800 */
.L_x_119:
[----:B------:R-:W-:Y:S05]  /*05c0*/  BSYNC.RECONVERGENT B0 ;  /* 0x0000000000007941 */ /* 0x000fea0003800200 */
.L_x_118:
[----:B------:R-:W1:Y:S01]  /*05d0*/  S2R R0, SR_TID.Z ;  /* 0x0000000000007919 */ /* 0x000e620000002300 */
[----:B------:R-:W2:Y:S01]  /*05e0*/  LDC.64 R90, c[0x0][0x388] ;  /* 0x0000e200ff5a7b82 */ /* 0x000ea20000000a00 */
[----:B-1----:R-:W-:-:S05]  /*05f0*/  LEA R10, R0, R5, 0x6 ;  /* 0x00000005000a7211 */ /* 0x002fca00078e30ff */
[----:B------:R-:W-:-:S05]  /*0600*/  IMAD R10, R10, 0xc, R9 ;  /* 0x0000000c0a0a7824 */ /* 0x000fca00078e0209 */
[----:B------:R-:W-:-:S05]  /*0610*/  LEA R11, R10, R10, 0x1 ;  /* 0x0000000a0a0b7211 */ /* 0x000fca00078e08ff */
[----:B--2---:R-:W-:-:S05]  /*0620*/  IMAD.WIDE.U32 R90, R11, 0x4, R90 ;  /* 0x000000040b5a7825 */ /* 0x004fca00078e005a */
[----:B------:R-:W2:Y:S04]  /*0630*/  LDG.E.CONSTANT R32, desc[UR8][R90.64] ;  /* 0x000000085a207981 */ /* 0x000ea8000c1e9900 */
[----:B------:R-:W2:Y:S04]  /*0640*/  LDG.E.CONSTANT R33, desc[UR8][R90.64+0x24] ;  /* 0x000024085a217981 */ /* 0x000ea8000c1e9900 */
[----:B------:R-:W2:Y:S04]  /*0650*/  LDG.E.CONSTANT R34, desc[UR8][R90.64+0x48] ;  /* 0x000048085a227981 */ /* 0x000ea8000c1e9900 */
[----:B------:R-:W2:Y:S04]  /*0660*/  LDG.E.CONSTANT R35, desc[UR8][R90.64+0x6c] ;  /* 0x00006c085a237981 */ /* 0x000ea8000c1e9900 */
[----:B------:R-:W3:Y:S04]  /*0670*/  LDG.E.CONSTANT R40, desc[UR8][R90.64+0x1200] ;  /* 0x001200085a287981 */ /* 0x000ee8000c1e9900 */
[----:B------:R-:W3:Y:S04]  /*0680*/  LDG.E.CONSTANT R41, desc[UR8][R90.64+0x1224] ;  /* 0x001224085a297981 */ /* 0x000ee8000c1e9900 */
[----:B------:R-:W3:Y:S04]  /*0690*/  LDG.E.CONSTANT R42, desc[UR8][R90.64+0x1248] ;  /* 0x001248085a2a7981 */ /* 0x000ee8000c1e9900 */
[----:B------:R-:W3:Y:S01]  /*06a0*/  LDG.E.CONSTANT R43, desc[UR8][R90.64+0x126c] ;  /* 0x00126c085a2b7981 */ /* 0x000ee2000c1e9900 */
[----:B------:R-:W1:Y:S01]  /*06b0*/  S2UR UR6, SR_CgaCtaId ;  /* 0x00000000000679c3 */ /* 0x000e620000008800 */
[----:B------:R-:W-:Y:S01]  /*06c0*/  UMOV UR5, 0x400 ;  /* 0x0000040000057882 */ /* 0x000fe20000000000 */
[----:B------:R-:W-:Y:S01]  /*06d0*/  ISETP.GT.U32.AND P1, PT, R0, 0x37, PT ;  /* 0x000000370000780c */ /* 0x000fe20003f24070 */
[----:B------:R-:W-:Y:S01]  /*06e0*/  UIADD3 UR4, UPT, UPT, UR5, 0x1c0, URZ ;  /* 0x000001c005047890 */ /* 0x000fe2000fffe0ff */
[----:B------:R-:W-:Y:S03]  /*06f0*/  BSSY.RECONVERGENT B0, `(.L_x_120) ;  /* 0x0000107000007945 */ /* 0x000fe60003800200 */
[----:B-1----:R-:W-:-:S02]  /*0700*/  ULEA UR4, UR6, UR4, 0x18 ;  /* 0x0000000406047291 */ /* 0x002fc4000f8ec0ff */
[----:B------:R-:W-:-:S04]  /*0710*/  ULEA UR5, UR6, UR5, 0x18 ;  /* 0x0000000506057291 */ /* 0x000fc8000f8ec0ff */
[----:B------:R-:W-:-:S04]  /*0720*/  LEA R11, R0, UR4, 0x4 ;  /* 0x00000004000b7c11 */ /* 0x000fc8000f8e20ff */
[----:B------:R-:W-:-:S05]  /*0730*/  LEA R10, R0, R11, 0x4 ;  /* 0x0000000b000a7211 */ /* 0x000fca00078e20ff */
[----:B--2---:R-:W-:Y:S04]  /*0740*/  STS.128 [R10], R32 ;  /* 0x000000200a007388 */ /* 0x004fe80000000c00 */
[----:B---3--:R-:W-:Y:S01]  /*0750*/  STS.128 [R10+0x10], R40 ;  /* 0x000010280a007388 */ /* 0x008fe20000000c00 */
[----:B------:R-:W-:Y:S06]  /*0760*/  BAR.SYNC.DEFER_BLOCKING 0x0 ;  /* 0x0000000000007b1d */ /* 0x000fec0000010000 */
[----:B------:R-:W-:Y:S04]  /*0770*/  LDS.128 R24, [UR5] ;  /* 0x00000005ff187984 */ /* 0x000fe80008000c00 */
[----:B0-----:R-:W0:Y:S04]  /*0780*/  LDS.128 R12, [R11] ;  /* 0x000000000b0c7984 */ /* 0x001e280000000c00 */
[----:B------:R-:W1:Y:S04]  /*0790*/  LDS.128 R16, [R11+0x400] ;  /* 0x000400000b107984 */ /* 0x000e680000000c00 */
[----:B------:R-:W2:Y:S04]  /*07a0*/  LDS.128 R20, [UR5+0x10] ;  /* 0x00001005ff147984 */ /* 0x000ea80008000c00 */
[----:B------:R-:W3:Y:S01]  /*07b0*/  LDS.128 R28, [UR5+0x20] ;  /* 0x00002005ff1c7984 */ /* 0x000ee20008000c00 */
[----:B0-----:R-:W-:Y:S01]  /*07c0*/  FFMA R83, R24, R12, R83 ;  /* 0x0000000c18537223 */ /* 0x001fe20000000053 */
[C---:B------:R-:W-:Y:S01]  /*07d0*/  FFMA R85, R12.reuse, R26, R85 ;  /* 0x0000001a0c557223 */ /* 0x040fe20000000055 */
[C---:B------:R-:W-:Y:S01]  /*07e0*/  FFMA R74, R12.reuse, R25, R74 ;  /* 0x000000190c4a7223 */ /* 0x040fe2000000004a */
[----:B------:R-:W-:Y:S01]  /*07f0*/  FFMA R78, R12, R27, R78 ;  /* 0x0000001b0c4e7223 */ /* 0x000fe2000000004e */
[----:B-1----:R-:W-:Y:S01]  /*0800*/  FFMA R36, R24, R16, R101 ;  /* 0x0000001018247223 */ /* 0x002fe20000000065 */
[C---:B------:R-:W-:Y:S01]  /*0810*/  FFMA R89, R16.reuse, R26, R89 ;  /* 0x0000001a10597223 */ /* 0x040fe20000000059 */
[C---:B------:R-:W-:Y:S01]  /*0820*/  FFMA R80, R16.reuse, R25, R80 ;  /* 0x0000001910507223 */ /* 0x040fe20000000050 */
[----:B------:R-:W-:Y:S01]  /*0830*/  FFMA R84, R16, R27, R84 ;  /* 0x0000001b10547223 */ /* 0x000fe20000000054 */
[C---:B--2---:R-:W-:Y:S01]  /*0840*/  FFMA R45, R20.reuse, R12, R45 ;  /* 0x0000000c142d7223 */ /* 0x044fe2000000002d */
[----:B------:R-:W0:Y:S01]  /*0850*/  LDS.128 R24, [UR5+0x30] ;  /* 0x00003005ff187984 */ /* 0x000e220008000c00 */
[----:B------:R-:W-:Y:S01]  /*0860*/  FFMA R43, R20, R16, R99 ;  /* 0x00000010142b7223 */ /* 0x000fe20000000063 */
[-C--:B------:R-:W-:Y:S01]  /*0870*/  FFMA R39, R12, R22.reuse, R95 ;  /* 0x000000160c277223 */ /* 0x080fe2000000005f */
[----:B------:R-:W-:Y:S01]  /*0880*/  FFMA R41, R16, R22, R93 ;  /* 0x0000001610297223 */ /* 0x000fe2000000005d */
[-C--:B------:R-:W-:Y:S01]  /*0890*/  FFMA R34, R12, R21.reuse, R94 ;  /* 0x000000150c227223 */ /* 0x080fe2000000005e */
[----:B------:R-:W-:Y:S01]  /*08a0*/  FFMA R32, R16, R21, R47 ;  /* 0x0000001510207223 */ /* 0x000fe2000000002f */
[-C--:B------:R-:W-:Y:S01]  /*08b0*/  FFMA R46, R12, R23.reuse, R46 ;  /* 0x000000170c2e7223 */ /* 0x080fe2000000002e */
[----:B------:R-:W-:Y:S01]  /*08c0*/  FFMA R44, R16, R23, R44 ;  /* 0x00000017102c7223 */ /* 0x000fe2000000002c */
[C---:B---3--:R-:W-:Y:S01]  /*08d0*/  FFMA R49, R28.reuse, R12, R49 ;  /* 0x0000000c1c317223 */ /* 0x048fe20000000031 */
[----:B------:R-:W1:Y:S01]  /*08e0*/  LDS.128 R20, [UR5+0x40] ;  /* 0x00004005ff147984 */ /* 0x000e620008000c00 */
[----:B------:R-:W-:Y:S01]  /*08f0*/  FFMA R59, R28, R16, R59 ;  /* 0x000000101c3b7223 */ /* 0x000fe2000000003b */
[-C--:B------:R-:W-:Y:S01]  /*0900*/  FFMA R61, R12, R30.reuse, R61 ;  /* 0x0000001e0c3d7223 */ /* 0x080fe2000000003d */
[----:B------:R-:W-:Y:S01]  /*0910*/  FFMA R71, R16, R30, R71 ;  /* 0x0000001e10477223 */ /* 0x000fe20000000047 */
[-C--:B------:R-:W-:Y:S01]  /*0920*/  FFMA R52, R12, R29.reuse, R52 ;  /* 0x0000001d0c347223 */ /* 0x080fe20000000034 */
[----:B------:R-:W-:Y:S01]  /*0930*/  FFMA R56, R16, R29, R56 ;  /* 0x0000001d10387223 */ /* 0x000fe20000000038 */
[-C--:B------:R-:W-:Y:S01]  /*0940*/  FFMA R54, R12, R31.reuse, R54 ;  /* 0x0000001f0c367223 */ /* 0x080fe20000000036 */
[----:B------:R-:W-:-:S02]  /*0950*/  FFMA R66, R16, R31, R66 ;  /* 0x0000001f10427223 */ /* 0x000fc40000000042 */
[----:B------:R-:W2:Y:S01]  /*0960*/  LDS.128 R28, [UR5+0x50] ;  /* 0x00005005ff1c7984 */ /* 0x000ea20008000c00 */
[C---:B0-----:R-:W-:Y:S01]  /*0970*/  FFMA R51, R24.reuse, R12, R51 ;  /* 0x0000000c18337223 */ /* 0x041fe20000000033 */
[----:B------:R-:W-:Y:S01]  /*0980*/  FFMA R63, R24, R16, R63 ;  /* 0x00000010183f7223 */ /* 0x000fe2000000003f */
[-C--:B------:R-:W-:Y:S01]  /*0990*/  FFMA R65, R12, R26.reuse, R65 ;  /* 0x0000001a0c417223 */ /* 0x080fe20000000041 */
[----:B------:R-:W-:Y:S01]  /*09a0*/  FFMA R69, R16, R26, R69 ;  /* 0x0000001a10457223 */ /* 0x000fe20000000045 */
[-C--:B------:R-:W-:Y:S01]  /*09b0*/  FFMA R42, R12, R25.reuse, R92 ;  /* 0x000000190c2a7223 */ /* 0x080fe2000000005c */
[----:B------:R-:W-:Y:S01]  /*09c0*/  FFMA R40, R16, R25, R38 ;  /* 0x0000001910287223 */ /* 0x000fe20000000026 */
[-C--:B------:R-:W-:Y:S01]  /*09d0*/  FFMA R48, R12, R27.reuse, R48 ;  /* 0x0000001b0c307223 */ /* 0x080fe20000000030 */
[----:B------:R-:W-:Y:S01]  /*09e0*/  FFMA R50, R16, R27, R50 ;  /* 0x0000001b10327223 */ /* 0x000fe20000000032 */
[----:B------:R-:W-:Y:S01]  /*09f0*/  LDS.128 R92, [UR5+0x140] ;  /* 0x00014005ff5c7984 */ /* 0x000fe20008000c00 */
[C---:B-1----:R-:W-:Y:S01]  /*0a00*/  FFMA R53, R20.reuse, R12, R53 ;  /* 0x0000000c14357223 */ /* 0x042fe20000000035 */
[----:B------:R-:W-:Y:S01]  /*0a10*/  FFMA R55, R20, R16, R55 ;  /* 0x0000001014377223 */ /* 0x000fe20000000037 */
[-C--:B------:R-:W-:Y:S01]  /*0a20*/  FFMA R57, R12, R22.reuse, R57 ;  /* 0x000000160c397223 */ /* 0x080fe20000000039 */
[----:B------:R-:W0:Y:S01]  /*0a30*/  LDS.128 R24, [UR5+0x60] ;  /* 0x00006005ff187984 */ /* 0x000e220008000c00 */
[----:B------:R-:W-:Y:S01]  /*0a40*/  FFMA R67, R16, R22, R67 ;  /* 0x0000001610437223 */ /* 0x000fe20000000043 */
[-C--:B------:R-:W-:Y:S01]  /*0a50*/  FFMA R58, R12, R21.reuse, R58 ;  /* 0x000000150c3a7223 */ /* 0x080fe2000000003a */
[----:B------:R-:W-:Y:S01]  /*0a60*/  FFMA R60, R16, R21, R60 ;  /* 0x00000015103c7223 */ /* 0x000fe2000000003c */
[-C--:B------:R-:W-:Y:S01]  /*0a70*/  FFMA R62, R12, R23.reuse, R62 ;  /* 0x000000170c3e7223 */ /* 0x080fe2000000003e */
[----:B------:R-:W-:Y:S01]  /*0a80*/  FFMA R64, R16, R23, R64 ;  /* 0x0000001710407223 */ /* 0x000fe20000000040 */
[C---:B--2---:R-:W-:Y:S01]  /*0a90*/  FFMA R73, R28.reuse, R12, R73 ;  /* 0x0000000c1c497223 */ /* 0x044fe20000000049 */
        /* <DEDUP_REMOVED lines=17> */
[C---:B-1----:R-:W-:Y:S01]  /*0bb0*/  FFMA R83, R20.reuse, R13, R83 ;  /* 0x0000000d14537223 */ /* 0x042fe20000000053 */
[----:B------:R-:W0:Y:S01]  /*0bc0*/  LDS.128 R24, [UR5+0x90] ;  /* 0x00009005ff187984 */ /* 0x000e220008000c00 */
[----:B------:R-:W-:Y:S01]  /*0bd0*/  FFMA R47, R20, R17, R36 ;  /* 0x00000011142f7223 */ /* 0x000fe20000000024 */
[C---:B------:R-:W-:Y:S01]  /*0be0*/  FFMA R85, R22.reuse, R13, R85 ;  /* 0x0000000d16557223 */ /* 0x040fe20000000055 */
[----:B------:R-:W-:Y:S01]  /*0bf0*/  FFMA R89, R22, R17, R89 ;  /* 0x0000001116597223 */ /* 0x000fe20000000059 */
[C---:B------:R-:W-:Y:S01]  /*0c00*/  FFMA R74, R21.reuse, R13, R74 ;  /* 0x0000000d154a7223 */ /* 0x040fe2000000004a */
[----:B------:R-:W-:Y:S01]  /*0c10*/  FFMA R80, R21, R17, R80 ;  /* 0x0000001115507223 */ /* 0x000fe20000000050 */
[C---:B------:R-:W-:Y:S01]  /*0c20*/  FFMA R78, R23.reuse, R13, R78 ;  /* 0x0000000d174e7223 */ /* 0x040fe2000000004e */
[----:B------:R-:W-:Y:S01]  /*0c30*/  FFMA R84, R23, R17, R84 ;  /* 0x0000001117547223 */ /* 0x000fe20000000054 */
[C---:B--2---:R-:W-:Y:S01]  /*0c40*/  FFMA R45, R28.reuse, R13, R45 ;  /* 0x0000000d1c2d7223 */ /* 0x044fe2000000002d */
[----:B------:R-:W1:Y:S01]  /*0c50*/  LDS.128 R20, [UR5+0xa0] ;  /* 0x0000a005ff147984 */ /* 0x000e620008000c00 */
[----:B------:R-:W-:Y:S01]  /*0c60*/  FFMA R43, R28, R17, R43 ;  /* 0x000000111c2b7223 */ /* 0x000fe2000000002b */
[C---:B------:R-:W-:Y:S01]  /*0c70*/  FFMA R39, R30.reuse, R13, R39 ;  /* 0x0000000d1e277223 */ /* 0x040fe20000000027 */
[----:B------:R-:W-:Y:S01]  /*0c80*/  FFMA R41, R30, R17, R41 ;  /* 0x000000111e297223 */ /* 0x000fe20000000029 */
[C---:B------:R-:W-:Y:S01]  /*0c90*/  FFMA R12, R29.reuse, R13, R34 ;  /* 0x0000000d1d0c7223 */ /* 0x040fe20000000022 */
[----:B------:R-:W-:Y:S01]  /*0ca0*/  FFMA R16, R29, R17, R32 ;  /* 0x000000111d107223 */ /* 0x000fe20000000020 */
[C---:B------:R-:W-:Y:S01]  /*0cb0*/  FFMA R46, R31.reuse, R13, R46 ;  /* 0x0000000d1f2e7223 */ /* 0x040fe2000000002e */
[----:B------:R-:W-:Y:S01]  /*0cc0*/  FFMA R44, R31, R17, R44 ;  /* 0x000000111f2c7223 */ /* 0x000fe2000000002c */
[----:B------:R-:W2:Y:S04]  /*0cd0*/  LDS.128 R32, [UR5+0xf0] ;  /* 0x0000f005ff207984 */ /* 0x000ea80008000c00 */
[----:B------:R-:W3:Y:S01]  /*0ce0*/  LDS.128 R28, [UR5+0xb0] ;  /* 0x0000b005ff1c7984 */ /* 0x000ee20008000c00 */
[C---:B0-----:R-:W-:Y:S01]  /*0cf0*/  FFMA R49, R24.reuse, R13, R49 ;  /* 0x0000000d18317223 */ /* 0x041fe20000000031 */
[----:B------:R-:W-:Y:S01]  /*0d00*/  FFMA R59, R24, R17, R59 ;  /* 0x00000011183b7223 */ /* 0x000fe2000000003b */
[C---:B------:R-:W-:Y:S01]  /*0d10*/  FFMA R61, R26.reuse, R13, R61 ;  /* 0x0000000d1a3d7223 */ /* 0x040fe2000000003d */
[----:B------:R-:W-:Y:S01]  /*0d20*/  FFMA R71, R26, R17, R71 ;  /* 0x000000111a477223 */ /* 0x000fe20000000047 */
[C---:B------:R-:W-:Y:S01]  /*0d30*/  FFMA R52, R25.reuse, R13, R52 ;  /* 0x0000000d19347223 */ /* 0x040fe20000000034 */
[----:B------:R-:W-:Y:S01]  /*0d40*/  FFMA R56, R25, R17, R56 ;  /* 0x0000001119387223 */ /* 0x000fe20000000038 */
[C---:B------:R-:W-:Y:S01]  /*0d50*/  FFMA R54, R27.reuse, R13, R54 ;  /* 0x0000000d1b367223 */ /* 0x040fe20000000036 */
[----:B------:R-:W-:-:S02]  /*0d60*/  FFMA R66, R27, R17, R66 ;  /* 0x000000111b427223 */ /* 0x000fc40000000042 */
[----:B------:R-:W0:Y:S01]  /*0d70*/  LDS.128 R24, [UR5+0xc0] ;  /* 0x0000c005ff187984 */ /* 0x000e220008000c00 */
[C---:B-1----:R-:W-:Y:S01]  /*0d80*/  FFMA R51, R20.reuse, R13, R51 ;  /* 0x0000000d14337223 */ /* 0x042fe20000000033 */
[----:B------:R-:W-:Y:S01]  /*0d90*/  FFMA R63, R20, R17, R63 ;  /* 0x00000011143f7223 */ /* 0x000fe2000000003f */
[C---:B------:R-:W-:Y:S01]  /*0da0*/  FFMA R65, R22.reuse, R13, R65 ;  /* 0x0000000d16417223 */ /* 0x040fe20000000041 */
[----:B------:R-:W-:Y:S01]  /*0db0*/  FFMA R69, R22, R17, R69 ;  /* 0x0000001116457223 */ /* 0x000fe20000000045 */
[C---:B------:R-:W-:Y:S01]  /*0dc0*/  FFMA R42, R21.reuse, R13, R42 ;  /* 0x0000000d152a7223 */ /* 0x040fe2000000002a */
[----:B------:R-:W-:Y:S01]  /*0dd0*/  FFMA R40, R21, R17, R40 ;  /* 0x0000001115287223 */ /* 0x000fe20000000028 */
[C---:B------:R-:W-:Y:S01]  /*0de0*/  FFMA R48, R23.reuse, R13, R48 ;  /* 0x0000000d17307223 */ /* 0x040fe20000000030 */
[----:B------:R-:W-:Y:S01]  /*0df0*/  FFMA R50, R23, R17, R50 ;  /* 0x0000001117327223 */ /* 0x000fe20000000032 */
[-C--:B--2---:R-:W-:Y:S01]  /*0e00*/  FFMA R43, R32, R18.reuse, R43 ;  /* 0x00000012202b7223 */ /* 0x084fe2000000002b */
[----:B------:R-:W1:Y:S01]  /*0e10*/  LDS.128 R20, [UR5+0xd0] ;  /* 0x0000d005ff147984 */ /* 0x000e620008000c00 */
[----:B------:R-:W-:Y:S01]  /*0e20*/  FFMA R41, R34, R18, R41 ;  /* 0x0000001222297223 */ /* 0x000fe20000000029 */
[C---:B---3--:R-:W-:Y:S01]  /*0e30*/  FFMA R53, R28.reuse, R13, R53 ;  /* 0x0000000d1c357223 */ /* 0x048fe20000000035 */
[----:B------:R-:W-:Y:S01]  /*0e40*/  FFMA R55, R28, R17, R55 ;  /* 0x000000111c377223 */ /* 0x000fe20000000037 */
[C---:B------:R-:W-:Y:S01]  /*0e50*/  FFMA R57, R30.reuse, R13, R57 ;  /* 0x0000000d1e397223 */ /* 0x040fe20000000039 */
[----:B------:R-:W-:Y:S01]  /*0e60*/  FFMA R67, R30, R17, R67 ;  /* 0x000000111e437223 */ /* 0x000fe20000000043 */
[C---:B------:R-:W-:Y:S01]  /*0e70*/  FFMA R58, R29.reuse, R13, R58 ;  /* 0x0000000d1d3a7223 */ /* 0x040fe2000000003a */
[----:B------:R-:W-:Y:S01]  /*0e80*/  FFMA R60, R29, R17, R60 ;  /* 0x000000111d3c7223 */ /* 0x000fe2000000003c */
[C---:B------:R-:W-:Y:S01]  /*0e90*/  FFMA R62, R31.reuse, R13, R62 ;  /* 0x0000000d1f3e7223 */ /* 0x040fe2000000003e */
[----:B------:R-:W-:Y:S01]  /*0ea0*/  FFMA R64, R31, R17, R64 ;  /* 0x000000111f407223 */ /* 0x000fe20000000040 */
[C---:B------:R-:W-:Y:S01]  /*0eb0*/  FFMA R12, R33.reuse, R14, R12 ;  /* 0x0000000e210c7223 */ /* 0x040fe2000000000c */
[----:B------:R-:W2:Y:S01]  /*0ec0*/  LDS.128 R28, [UR5+0xe0] ;  /* 0x0000e005ff1c7984 */ /* 0x000ea20008000c00 */
[----:B------:R-:W-:Y:S01]  /*0ed0*/  FFMA R16, R33, R18, R16 ;  /* 0x0000001221107223 */ /* 0x000fe20000000010 */
[C---:B------:R-:W-:Y:S01]  /*0ee0*/  FFMA R46, R35.reuse, R14, R46 ;  /* 0x0000000e232e7223 */ /* 0x040fe2000000002e */
[----:B------:R-:W-:Y:S01]  /*0ef0*/  FFMA R44, R35, R18, R44 ;  /* 0x00000012232c7223 */ /* 0x000fe2000000002c */
        /* <DEDUP_REMOVED lines=17> */
[-C--:B------:R-:W-:Y:S01]  /*1010*/  FFMA R97, R94, R14.reuse, R97 ;  /* 0x0000000e5e617223 */ /* 0x080fe20000000061 */
[----:B------:R-:W1:Y:S01]  /*1020*/  LDS.128 R20, [UR5+0x110] ;  /* 0x00011005ff147984 */ /* 0x000e620008000c00 */
[-C--:B------:R-:W-:Y:S01]  /*1030*/  FFMA R76, R93, R14.reuse, R76 ;  /* 0x0000000e5d4c7223 */ /* 0x080fe2000000004c */
[C---:B--2---:R-:W-:Y:S01]  /*1040*/  FFMA R83, R28.reuse, R14, R83 ;  /* 0x0000000e1c537223 */ /* 0x044fe20000000053 */
[----:B------:R-:W-:Y:S01]  /*1050*/  FFMA R36, R28, R18, R47 ;  /* 0x000000121c247223 */ /* 0x000fe2000000002f */
[C---:B------:R-:W-:Y:S01]  /*1060*/  FFMA R85, R30.reuse, R14, R85 ;  /* 0x0000000e1e557223 */ /* 0x040fe20000000055 */
[----:B------:R-:W-:Y:S01]  /*1070*/  FFMA R89, R30, R18, R89 ;  /* 0x000000121e597223 */ /* 0x000fe20000000059 */
[C---:B------:R-:W-:Y:S01]  /*1080*/  FFMA R74, R29.reuse, R14, R74 ;  /* 0x0000000e1d4a7223 */ /* 0x040fe2000000004a */
[----:B------:R-:W-:Y:S01]  /*1090*/  FFMA R80, R29, R18, R80 ;  /* 0x000000121d507223 */ /* 0x000fe20000000050 */
[C---:B------:R-:W-:Y:S01]  /*10a0*/  FFMA R78, R31.reuse, R14, R78 ;  /* 0x0000000e1f4e7223 */ /* 0x040fe2000000004e */
[-C--:B------:R-:W-:Y:S01]  /*10b0*/  FFMA R84, R31, R18.reuse, R84 ;  /* 0x000000121f547223 */ /* 0x080fe20000000054 */
[----:B------:R-:W-:Y:S01]  /*10c0*/  FFMA R72, R93, R18, R72 ;  /* 0x000000125d487223 */ /* 0x000fe20000000048 */
[----:B------:R-:W2:Y:S01]  /*10d0*/  LDS.128 R28, [UR5+0x120] ;  /* 0x00012005ff1c7984 */ /* 0x000ea20008000c00 */
[-C--:B------:R-:W-:Y:S01]  /*10e0*/  FFMA R13, R32, R14.reuse, R45 ;  /* 0x0000000e200d7223 */ /* 0x080fe2000000002d */
[----:B------:R-:W-:Y:S01]  /*10f0*/  FFMA R17, R34, R14, R39 ;  /* 0x0000000e22117223 */ /* 0x000fe20000000027 */
[----:B------:R-:W-:Y:S01]  /*1100*/  FFMA R94, R94, R18, R37 ;  /* 0x000000125e5e7223 */ /* 0x000fe20000000025 */
[----:B------:R-:W3:Y:S01]  /*1110*/  LDS.128 R32, [UR5+0x190] ;  /* 0x00019005ff207984 */ /* 0x000ee20008000c00 */
[C---:B------:R-:W-:Y:S01]  /*1120*/  FFMA R81, R92.reuse, R14, R81 ;  /* 0x0000000e5c517223 */ /* 0x040fe20000000051 */
        /* <DEDUP_REMOVED lines=19> */
[----:B------:R-:W-:Y:S02]  /*1260*/  FFMA R50, R23, R18, R50 ;  /* 0x0000001217327223 */ /* 0x000fe40000000032 */
[----:B------:R-:W1:Y:S01]  /*1270*/  LDS.128 R20, [UR5+0x150] ;  /* 0x00015005ff147984 */ /* 0x000e620008000c00 */
[C---:B--2---:R-:W-:Y:S01]  /*1280*/  FFMA R53, R28.reuse, R14, R53 ;  /* 0x0000000e1c357223 */ /* 0x044fe20000000035 */
[----:B------:R-:W-:Y:S01]  /*1290*/  FFMA R55, R28, R18, R55 ;  /* 0x000000121c377223 */ /* 0x000fe20000000037 */
[C---:B------:R-:W-:Y:S01]  /*12a0*/  FFMA R57, R30.reuse, R14, R57 ;  /* 0x0000000e1e397223 */ /* 0x040fe20000000039 */
[----:B------:R-:W-:Y:S01]  /*12b0*/  FFMA R67, R30, R18, R67 ;  /* 0x000000121e437223 */ /* 0x000fe20000000043 */
[C---:B------:R-:W-:Y:S01]  /*12c0*/  FFMA R58, R29.reuse, R14, R58 ;  /* 0x0000000e1d3a7223 */ /* 0x040fe2000000003a */
[----:B------:R-:W-:Y:S01]  /*12d0*/  FFMA R60, R29, R18, R60 ;  /* 0x000000121d3c7223 */ /* 0x000fe2000000003c */
[C---:B------:R-:W-:Y:S01]  /*12e0*/  FFMA R62, R31.reuse, R14, R62 ;  /* 0x0000000e1f3e7223 */ /* 0x040fe2000000003e */
[----:B------:R-:W-:Y:S01]  /*12f0*/  FFMA R64, R31, R18, R64 ;  /* 0x000000121f407223 */ /* 0x000fe20000000040 */
[C---:B---3--:R-:W-:Y:S01]  /*1300*/  FFMA R53, R32.reuse, R15, R53 ;  /* 0x0000000f20357223 */ /* 0x048fe20000000035 */
        /* <DEDUP_REMOVED lines=14> */
[C---:B------:R-:W-:Y:S01]  /*13f0*/  FFMA R74, R21.reuse, R15, R74 ;  /* 0x0000000f154a7223 */ /* 0x040fe2000000004a */
[----:B------:R-:W-:Y:S01]  /*1400*/  FFMA R80, R21, R19, R80 ;  /* 0x0000001315507223 */ /* 0x000fe20000000050 */
[----:B------:R-:W1:Y:S01]  /*1410*/  LDS.128 R36, [UR5+0x180] ;  /* 0x00018005ff247984 */ /* 0x000e620008000c00 */
[C---:B------:R-:W-:Y:S01]  /*1420*/  FFMA R78, R23.reuse, R15, R78 ;  /* 0x0000000f174e7223 */ /* 0x040fe2000000004e */
[----:B------:R-:W-:Y:S01]  /*1430*/  FFMA R84, R23, R19, R84 ;  /* 0x0000001317547223 */ /* 0x000fe20000000054 */
[-C--:B------:R-:W-:Y:S01]  /*1440*/  FFMA R83, R20, R15.reuse, R83 ;  /* 0x0000000f14537223 */ /* 0x080fe20000000053 */
[C---:B------:R-:W-:Y:S01]  /*1450*/  FFMA R85, R22.reuse, R15, R85 ;  /* 0x0000000f16557223 */ /* 0x040fe20000000055 */
[----:B------:R-:W-:Y:S01]  /*1460*/  FFMA R89, R22, R19, R89 ;  /* 0x0000001316597223 */ /* 0x000fe20000000059 */
[C---:B--2---:R-:W-:Y:S01]  /*1470*/  FFMA R49, R28.reuse, R15, R49 ;  /* 0x0000000f1c317223 */ /* 0x044fe20000000031 */
[----:B------:R-:W-:Y:S01]  /*1480*/  FFMA R59, R28, R19, R59 ;  /* 0x000000131c3b7223 */ /* 0x000fe2000000003b */
[C---:B------:R-:W-:Y:S01]  /*1490*/  FFMA R61, R30.reuse, R15, R61 ;  /* 0x0000000f1e3d7223 */ /* 0x040fe2000000003d */
[----:B------:R-:W-:Y:S01]  /*14a0*/  FFMA R71, R30, R19, R71 ;  /* 0x000000131e477223 */ /* 0x000fe20000000047 */
[C---:B------:R-:W-:Y:S01]  /*14b0*/  FFMA R52, R29.reuse, R15, R52 ;  /* 0x0000000f1d347223 */ /* 0x040fe20000000034 */
[----:B------:R-:W-:Y:S01]  /*14c0*/  FFMA R56, R29, R19, R56 ;  /* 0x000000131d387223 */ /* 0x000fe20000000038 */
[C---:B------:R-:W-:Y:S01]  /*14d0*/  FFMA R54, R31.reuse, R15, R54 ;  /* 0x0000000f1f367223 */ /* 0x040fe20000000036 */
[----:B------:R-:W-:-:S02]  /*14e0*/  FFMA R66, R31, R19, R66 ;  /* 0x000000131f427223 */ /* 0x000fc40000000042 */
[----:B------:R-:W2:Y:S01]  /*14f0*/  LDS.128 R28, [UR5+0x1b0] ;  /* 0x0001b005ff1c7984 */ /* 0x000ea20008000c00 */
[C---:B0-----:R-:W-:Y:S01]  /*1500*/  FFMA R13, R24.reuse, R15, R13 ;  /* 0x0000000f180d7223 */ /* 0x041fe2000000000d */
[----:B------:R-:W-:Y:S01]  /*1510*/  FFMA R21, R24, R19, R43 ;  /* 0x0000001318157223 */ /* 0x000fe2000000002b */
[C---:B------:R-:W-:Y:S01]  /*1520*/  FFMA R17, R26.reuse, R15, R17 ;  /* 0x0000000f1a117223 */ /* 0x040fe20000000011 */
[----:B------:R-:W-:Y:S01]  /*1530*/  FFMA R23, R26, R19, R41 ;  /* 0x000000131a177223 */ /* 0x000fe20000000029 */
[C---:B------:R-:W-:Y:S01]  /*1540*/  FFMA R12, R25.reuse, R15, R12 ;  /* 0x0000000f190c7223 */ /* 0x040fe2000000000c */
[----:B------:R-:W-:Y:S01]  /*1550*/  FFMA R16, R25, R19, R16 ;  /* 0x0000001319107223 */ /* 0x000fe20000000010 */
[C---:B------:R-:W-:Y:S01]  /*1560*/  FFMA R14, R27.reuse, R15, R46 ;  /* 0x0000000f1b0e7223 */ /* 0x040fe2000000002e */
        /* <DEDUP_REMOVED lines=10> */
[----:B------:R-:W-:Y:S06]  /*1610*/  BAR.SYNC.DEFER_BLOCKING 0x0 ;  /* 0x0000000000007b1d */ /* 0x000fec0000010000 */
[----:B------:R-:W-:Y:S05]  /*1620*/  @P1 BRA `(.L_x_121) ;  /* 0x00000000004c1947 */ /* 0x000fea0003800000 */
[----:B------:R-:W1:Y:S01]  /*1630*/  @!P0 LDC.64 R38, c[0x0][0x380] ;  /* 0x0000e000ff268b82 */ /* 0x000e620000000a00 */
[----:B------:R-:W-:Y:S01]  /*1640*/  @!P0 IMAD R37, R5, 0x70, R8 ;  /* 0x0000007005258824 */ /* 0x000fe200078e0208 */
[----:B------:R-:W-:-:S03]  /*1650*/  MOV R32, RZ ;  /* 0x000000ff00207202 */ /* 0x000fc60000000f00 */
[----:B------:R-:W-:-:S05]  /*1660*/  @!P0 IMAD R37, R37, 0x1c, RZ ;  /* 0x0000001c25258824 */ /* 0x000fca00078e02ff */
[----:B------:R-:W-:Y:S01]  /*1670*/  @!P0 IADD3 R37, PT, PT, R37, -0x1d, R2 ;  /* 0xffffffe325258810 */ /* 0x000fe20007ffe002 */
[----:B------:R-:W-:-:S04]  /*1680*/  @!P0 IMAD R34, R5, 0x70, R8 ;  /* 0x0000007005228824 */ /* 0x000fc800078e0208 */
[----:B-1----:R-:W-:Y:S02]  /*1690*/  @!P0 IMAD.WIDE R38, R37, 0x4, R38 ;  /* 0x0000000425268825 */ /* 0x002fe400078e0226 */
[----:B------:R-:W1:Y:S02]  /*16a0*/  @!P0 LDC.64 R36, c[0x0][0x380] ;  /* 0x0000e000ff248b82 */ /* 0x000e640000000a00 */
[----:B------:R-:W-:Y:S01]  /*16b0*/  @!P0 IMAD R34, R34, 0x1c, RZ ;  /* 0x0000001c22228824 */ /* 0x000fe200078e02ff */
[----:B------:R-:W3:Y:S04]  /*16c0*/  @!P0 LDG.E.CONSTANT R32, desc[UR8][R38.64+0x4] ;  /* 0x0000040826208981 */ /* 0x000ee8000c1e9900 */
[----:B------:R-:W-:Y:S01]  /*16d0*/  @!P0 IADD3 R41, PT, PT, R34, -0x1d, R3 ;  /* 0xffffffe322298810 */ /* 0x000fe20007ffe003 */
[----:B------:R-:W-:-:S04]  /*16e0*/  HFMA2 R34, -RZ, RZ, 0, 0 ;  /* 0x00000000ff227431 */ /* 0x000fc800000001ff */
[----:B-1----:R-:W-:-:S05]  /*16f0*/  @!P0 IMAD.WIDE R36, R41, 0x4, R36 ;  /* 0x0000000429248825 */ /* 0x002fca00078e0224 */
[----:B------:R-:W4:Y:S01]  /*1700*/  @!P0 LDG.E.CONSTANT R34, desc[UR8][R36.64+0x4] ;  /* 0x0000040824228981 */ /* 0x000f22000c1e9900 */
[----:B------:R-:W-:Y:S01]  /*1710*/  LEA R41, R0, UR5, 0x3 ;  /* 0x0000000500297c11 */ /* 0x000fe2000f8e18ff */
[----:B------:R-:W1:Y:S02]  /*1720*/  @!P0 S2R R4, SR_CTAID.Y ;  /* 0x0000000000048919 */ /* 0x000e640000002600 */
[----:B-1----:R-:W1:Y:S02]  /*1730*/  @!P0 S2R R4, SR_CTAID.Y ;  /* 0x0000000000048919 */ /* 0x002e640000002600 */
[----:B---3--:R3:W-:Y:S04]  /*1740*/  STS [R41], R32 ;  /* 0x0000002029007388 */ /* 0x0087e80000000800 */
[----:B-1--4-:R3:W-:Y:S02]  /*1750*/  STS [R41+0x4], R34 ;  /* 0x0000042229007388 */ /* 0x0127e40000000800 */
.L_x_121:
[----:B------:R-:W-:Y:S05]  /*1760*/  BSYNC.RECONVERGENT B0 ;  /* 0x0000000000007941 */ /* 0x000fea0003800200 */
.L_x_120:
[----:B------:R-:W4:Y:S04]  /*1770*/  LDG.E.CONSTANT R36, desc[UR8][R90.64+0x4] ;  /* 0x000004085a247981 */ /* 0x000f28000c1e9900 */
[----:B------:R-:W4:Y:S04]  /*1780*/  LDG.E.CONSTANT R37, desc[UR8][R90.64+0x28] ;  /* 0x000028085a257981 */ /* 0x000f28000c1e9900 */
[----:B------:R-:W4:Y:S04]  /*1790*/  LDG.E.CONSTANT R38, desc[UR8][R90.64+0x4c] ;  /* 0x00004c085a267981 */ /* 0x000f28000c1e9900 */
[----:B------:R-:W4:Y:S04]  /*17a0*/  LDG.E.CONSTANT R39, desc[UR8][R90.64+0x70] ;  /* 0x000070085a277981 */ /* 0x000f28000c1e9900 */
[----:B------:R-:W5:Y:S04]  /*17b0*/  LDG.E.CONSTANT R40, desc[UR8][R90.64+0x1204] ;  /* 0x001204085a287981 */ /* 0x000f68000c1e9900 */
[----:B---3--:R-:W5:Y:S04]  /*17c0*/  LDG.E.CONSTANT R41, desc[UR8][R90.64+0x1228] ;  /* 0x001228085a297981 */ /* 0x008f68000c1e9900 */
[----:B------:R-:W5:Y:S04]  /*17d0*/  LDG.E.CONSTANT R42, desc[UR8][R90.64+0x124c] ;  /* 0x00124c085a2a7981 */ /* 0x000f68000c1e9900 */
[----:B------:R-:W5:Y:S01]  /*17e0*/  LDG.E.CONSTANT R43, desc[UR8][R90.64+0x1270] ;  /* 0x001270085a2b7981 */ /* 0x000f62000c1e9900 */
[C---:B------:R-:W-:Y:S01]  /*17f0*/  FFMA R58, R33.reuse, R15, R58 ;  /* 0x0000000f213a7223 */ /* 0x040fe2000000003a */
[----:B------:R-:W-:Y:S01]  /*1800*/  FFMA R60, R33, R19, R60 ;  /* 0x00000013213c7223 */ /* 0x000fe2000000003c */
[C---:B------:R-:W-:Y:S01]  /*1810*/  FFMA R62, R35.reuse, R15, R62 ;  /* 0x0000000f233e7223 */ /* 0x040fe2000000003e */
[----:B------:R-:W-:Y:S01]  /*1820*/  FFMA R64, R35, R19, R64 ;  /* 0x0000001323407223 */ /* 0x000fe20000000040 */
[C---:B--2---:R-:W-:Y:S01]  /*1830*/  FFMA R81, R28.reuse, R15, R81 ;  /* 0x0000000f1c517223 */ /* 0x044fe20000000051 */
[----:B------:R-:W-:Y:S01]  /*1840*/  FFMA R87, R28, R19, R87 ;  /* 0x000000131c577223 */ /* 0x000fe20000000057 */
[C---:B------:R-:W-:Y:S01]  /*1850*/  FFMA R68, R31.reuse, R15, R68 ;  /* 0x0000000f1f447223 */ /* 0x040fe20000000044 */
[----:B------:R-:W-:Y:S01]  /*1860*/  FFMA R70, R31, R19, R70 ;  /* 0x000000131f467223 */ /* 0x000fe20000000046 */
[-C--:B0-----:R-:W-:Y:S01]  /*1870*/  FFMA R73, R24, R15.reuse, R73 ;  /* 0x0000000f18497223 */ /* 0x081fe20000000049 */
[-C--:B------:R-:W-:Y:S01]  /*1880*/  FFMA R75, R26, R15.reuse, R75 ;  /* 0x0000000f1a4b7223 */ /* 0x080fe2000000004b */
[-C--:B------:R-:W-:Y:S01]  /*1890*/  FFMA R82, R25, R15.reuse, R82 ;  /* 0x0000000f19527223 */ /* 0x080fe20000000052 */
[C---:B------:R-:W-:Y:S01]  /*18a0*/  FFMA R86, R27.reuse, R15, R86 ;  /* 0x0000000f1b567223 */ /* 0x040fe20000000056 */
[-C--:B------:R-:W-:Y:S01]  /*18b0*/  FFMA R92, R27, R19.reuse, R96 ;  /* 0x000000131b5c7223 */ /* 0x080fe20000000060 */
[-C--:B------:R-:W-:Y:S01]  /*18c0*/  FFMA R77, R24, R19.reuse, R77 ;  /* 0x00000013184d7223 */ /* 0x080fe2000000004d */
[-C--:B------:R-:W-:Y:S01]  /*18d0*/  FFMA R79, R26, R19.reuse, R79 ;  /* 0x000000131a4f7223 */ /* 0x080fe2000000004f */
[----:B------:R-:W-:Y:S01]  /*18e0*/  FFMA R88, R25, R19, R88 ;  /* 0x0000001319587223 */ /* 0x000fe20000000058 */
[----:B------:R-:W-:Y:S01]  /*18f0*/  BSSY.RECONVERGENT B0, `(.L_x_122) ;  /* 0x000011d000007945 */ /* 0x000fe20003800200 */
[----:B----4-:R-:W-:Y:S04]  /*1900*/  STS.128 [R10], R36 ;  /* 0x000000240a007388 */ /* 0x010fe80000000c00 */
[----:B-----5:R0:W-:Y:S01]  /*1910*/  STS.128 [R10+0x10], R40 ;  /* 0x000010280a007388 */ /* 0x0201e20000000c00 */
[----:B------:R-:W-:Y:S01]  /*1920*/  BAR.SYNC.DEFER_BLOCKING 0x0 ;  /* 0x0000000000007b1d */ /* 0x000fe20000010000 */
[C---:B0-----:R-:W-:Y:S01]  /*1930*/  FFMA R41, R30.reuse, R15, R97 ;  /* 0x0000000f1e297223 */ /* 0x041fe20000000061 */
[----:B------:R-:W-:Y:S01]  /*1940*/  FFMA R43, R30, R19, R94 ;  /* 0x000000131e2b7223 */ /* 0x000fe2000000005e */
[C---:B------:R-:W-:Y:S01]  /*1950*/  FFMA R40, R29.reuse, R15, R76 ;  /* 0x0000000f1d287223 */ /* 0x040fe2000000004c */
[----:B------:R-:W-:-:S02]  /*1960*/  FFMA R42, R29, R19, R72 ;  /* 0x000000131d2a7223 */ /* 0x000fc40000000048 */
[----:B------:R-:W-:Y:S04]  /*1970*/  LDS.128 R32, [UR5] ;  /* 0x00000005ff207984 */ /* 0x000fe80008000c00 */
[----:B------:R-:W0:Y:S04]  /*1980*/  LDS.128 R44, [R11+0x400] ;  /* 0x000400000b2c7984 */ /* 0x000e280000000c00 */
[----:B------:R-:W1:Y:S04]  /*1990*/  LDS.128 R36, [R11] ;  /* 0x000000000b247984 */ /* 0x000e680000000c00 */
[----:B------:R-:W2:Y:S04]  /*19a0*/  LDS.128 R28, [UR5+0x10] ;  /* 0x00001005ff1c7984 */ /* 0x000ea80008000c00 */
[----:B------:R-:W3:Y:S01]  /*19b0*/  LDS.128 R24, [UR5+0x20] ;  /* 0x00002005ff187984 */ /* 0x000ee20008000c00 */
[----:B0-----:R-:W-:Y:S01]  /*19c0*/  FFMA R76, R44, R34, R89 ;  /* 0x000000222c4c7223 */ /* 0x001fe20000000059 */
[----:B------:R-:W-:Y:S01]  /*19d0*/  FFMA R72, R32, R44, R93 ;  /* 0x0000002c20487223 */ /* 0x000fe2000000005d */
[C---:B------:R-:W-:Y:S01]  /*19e0*/  FFMA R80, R44.reuse, R33, R80 ;  /* 0x000000212c507223 */ /* 0x040fe20000000050 */
[----:B------:R-:W-:Y:S01]  /*19f0*/  FFMA R84, R44, R35, R84 ;  /* 0x000000232c547223 */ /* 0x000fe20000000054 */
[----:B-1----:R-:W-:Y:S01]  /*1a00*/  FFMA R83, R32, R36, R83 ;  /* 0x0000002420537223 */ /* 0x002fe20000000053 */
[C---:B------:R-:W-:Y:S01]  /*1a10*/  FFMA R85, R36.reuse, R34, R85 ;  /* 0x0000002224557223 */ /* 0x040fe20000000055 */
[C---:B------:R-:W-:Y:S01]  /*1a20*/  FFMA R74, R36.reuse, R33, R74 ;  /* 0x00000021244a7223 */ /* 0x040fe2000000004a */
[----:B------:R-:W-:Y:S01]  /*1a30*/  FFMA R78, R36, R35, R78 ;  /* 0x00000023244e7223 */ /* 0x000fe2000000004e */
[----:B--2---:R-:W-:Y:S01]  /*1a40*/  FFMA R89, R28, R36, R13 ;  /* 0x000000241c597223 */ /* 0x004fe2000000000d */
[C---:B------:R-:W-:Y:S01]  /*1a50*/  FFMA R94, R36.reuse, R29, R12 ;  /* 0x0000001d245e7223 */ /* 0x040fe2000000000c */
[C---:B------:R-:W-:Y:S01]  /*1a60*/  FFMA R98, R36.reuse, R31, R14 ;  /* 0x0000001f24627223 */ /* 0x040fe2000000000e */
[----:B------:R-:W-:Y:S01]  /*1a70*/  FFMA R93, R36, R30, R17 ;  /* 0x0000001e245d7223 */ /* 0x000fe20000000011 */
[C---:B------:R-:W-:Y:S01]  /*1a80*/  FFMA R96, R44.reuse, R29, R16 ;  /* 0x0000001d2c607223 */ /* 0x040fe20000000010 */
[----:B------:R-:W-:Y:S01]  /*1a90*/  FFMA R100, R44, R31, R18 ;  /* 0x0000001f2c647223 */ /* 0x000fe20000000012 */
[----:B------:R-:W0:Y:S01]  /*1aa0*/  LDS.128 R12, [UR5+0x40] ;  /* 0x00004005ff0c7984 */ /* 0x000e220008000c00 */
[----:B------:R-:W-:Y:S01]  /*1ab0*/  FFMA R28, R28, R44, R21 ;  /* 0x0000002c1c1c7223 */ /* 0x000fe20000000015 */
[----:B------:R-:W-:Y:S01]  /*1ac0*/  FFMA R30, R44, R30, R23 ;  /* 0x0000001e2c1e7223 */ /* 0x000fe20000000017 */
[C---:B---3--:R-:W-:Y:S01]  /*1ad0*/  FFMA R49, R24.reuse, R36, R49 ;  /* 0x0000002418317223 */ /* 0x048fe20000000031 */
[----:B------:R-:W1:Y:S01]  /*1ae0*/  LDS.128 R16, [UR5+0x50] ;  /* 0x00005005ff107984 */ /* 0x000e620008000c00 */
[----:B------:R-:W-:Y:S01]  /*1af0*/  FFMA R59, R24, R44, R59 ;  /* 0x0000002c183b7223 */ /* 0x000fe2000000003b */
[-C--:B------:R-:W-:Y:S01]  /*1b00*/  FFMA R61, R36, R26.reuse, R61 ;  /* 0x0000001a243d7223 */ /* 0x080fe2000000003d */
[----:B------:R-:W-:Y:S01]  /*1b10*/  FFMA R71, R44, R26, R71 ;  /* 0x0000001a2c477223 */ /* 0x000fe20000000047 */
[----:B------:R-:W2:Y:S01]  /*1b20*/  LDS.128 R32, [UR5+0x30] ;  /* 0x00003005ff207984 */ /* 0x000ea20008000c00 */
[-C--:B------:R-:W-:Y:S01]  /*1b30*/  FFMA R52, R36, R25.reuse, R52 ;  /* 0x0000001924347223 */ /* 0x080fe20000000034 */
[----:B------:R-:W-:Y:S01]  /*1b40*/  FFMA R56, R44, R25, R56 ;  /* 0x000000192c387223 */ /* 0x000fe20000000038 */
[-C--:B------:R-:W-:Y:S01]  /*1b50*/  FFMA R54, R36, R27.reuse, R54 ;  /* 0x0000001b24367223 */ /* 0x080fe20000000036 */
[----:B------:R-:W-:-:S02]  /*1b60*/  FFMA R66, R44, R27, R66 ;  /* 0x0000001b2c427223 */ /* 0x000fc40000000042 */
[----:B------:R-:W3:Y:S01]  /*1b70*/  LDS.128 R24, [UR5+0x90] ;  /* 0x00009005ff187984 */ /* 0x000ee20008000c00 */
        /* <DEDUP_REMOVED lines=9> */
[----:B------:R-:W-:Y:S01]  /*1c10*/  FFMA R77, R16, R44, R77 ;  /* 0x0000002c104d7223 */ /* 0x000fe2000000004d */
[-C--:B------:R-:W-:Y:S01]  /*1c20*/  FFMA R75, R36, R18.reuse, R75 ;  /* 0x00000012244b7223 */ /* 0x080fe2000000004b */
[----:B------:R-:W-:Y:S01]  /*1c30*/  FFMA R79, R44, R18, R79 ;  /* 0x000000122c4f7223 */ /* 0x000fe2000000004f */
[-C--:B------:R-:W-:Y:S01]  /*1c40*/  FFMA R82, R36, R17.reuse, R82 ;  /* 0x0000001124527223 */ /* 0x080fe20000000052 */
[----:B------:R-:W-:Y:S01]  /*1c50*/  FFMA R88, R44, R17, R88 ;  /* 0x000000112c587223 */ /* 0x000fe20000000058 */
[-C--:B------:R-:W-:Y:S01]  /*1c60*/  FFMA R86, R36, R19.reuse, R86 ;  /* 0x0000001324567223 */ /* 0x080fe20000000056 */
[----:B------:R-:W-:Y:S01]  /*1c70*/  FFMA R92, R44, R19, R92 ;  /* 0x000000132c5c7223 */ /* 0x000fe2000000005c */
[----:B------:R-:W0:Y:S01]  /*1c80*/  LDS.128 R12, [UR5+0x70] ;  /* 0x00007005ff0c7984 */ /* 0x000e220008000c00 */
[C---:B--2---:R-:W-:Y:S01]  /*1c90*/  FFMA R51, R32.reuse, R36, R51 ;  /* 0x0000002420337223 */ /* 0x044fe20000000033 */
[----:B------:R-:W-:Y:S01]  /*1ca0*/  FFMA R63, R32, R44, R63 ;  /* 0x0000002c203f7223 */ /* 0x000fe2000000003f */
[-C--:B------:R-:W-:Y:S01]  /*1cb0*/  FFMA R65, R36, R34.reuse, R65 ;  /* 0x0000002224417223 */ /* 0x080fe20000000041 */
[----:B------:R-:W1:Y:S01]  /*1cc0*/  LDS.128 R16, [UR5+0x80] ;  /* 0x00008005ff107984 */ /* 0x000e620008000c00 */
[----:B------:R-:W-:Y:S01]  /*1cd0*/  FFMA R69, R44, R34, R69 ;  /* 0x000000222c457223 */ /* 0x000fe20000000045 */
[-C--:B------:R-:W-:Y:S01]  /*1ce0*/  FFMA R32, R36, R33.reuse, R20 ;  /* 0x0000002124207223 */ /* 0x080fe20000000014 */
[----:B------:R-:W-:Y:S01]  /*1cf0*/  FFMA R34, R44, R33, R22 ;  /* 0x000000212c227223 */ /* 0x000fe20000000016 */
[-C--:B------:R-:W-:Y:S01]  /*1d00*/  FFMA R48, R36, R35.reuse, R48 ;  /* 0x0000002324307223 */ /* 0x080fe20000000030 */
[----:B------:R-:W-:Y:S01]  /*1d10*/  FFMA R50, R44, R35, R50 ;  /* 0x000000232c327223 */ /* 0x000fe20000000032 */
[----:B------:R-:W2:Y:S01]  /*1d20*/  LDS.128 R20, [UR5+0x60] ;  /* 0x00006005ff147984 */ /* 0x000ea20008000c00 */
[C---:B---3--:R-:W-:Y:S01]  /*1d30*/  FFMA R49, R24.reuse, R37, R49 ;  /* 0x0000002518317223 */ /* 0x048fe20000000031 */
[----:B------:R-:W-:Y:S01]  /*1d40*/  FFMA R59, R24, R45, R59 ;  /* 0x0000002d183b7223 */ /* 0x000fe2000000003b */
[C---:B------:R-:W-:Y:S01]  /*1d50*/  FFMA R61, R26.reuse, R37, R61 ;  /* 0x000000251a3d7223 */ /* 0x040fe2000000003d */
[----:B------:R-:W-:Y:S01]  /*1d60*/  FFMA R71, R26, R45, R71 ;  /* 0x0000002d1a477223 */ /* 0x000fe20000000047 */
[C---:B------:R-:W-:Y:S01]  /*1d70*/  FFMA R52, R25.reuse, R37, R52 ;  /* 0x0000002519347223 */ /* 0x040fe20000000034 */
[----:B------:R-:W-:Y:S01]  /*1d80*/  FFMA R56, R25, R45, R56 ;  /* 0x0000002d19387223 */ /* 0x000fe20000000038 */
[C---:B------:R-:W-:Y:S01]  /*1d90*/  FFMA R54, R27.reuse, R37, R54 ;  /* 0x000000251b367223 */ /* 0x040fe20000000036 */
[----:B------:R-:W-:-:S02]  /*1da0*/  FFMA R66, R27, R45, R66 ;  /* 0x0000002d1b427223 */ /* 0x000fc40000000042 */
        /* <DEDUP_REMOVED lines=10> */
[----:B------:R-:W-:Y:S01]  /*1e50*/  FFMA R33, R16, R45, R28 ;  /* 0x0000002d10217223 */ /* 0x000fe2000000001c */
[----:B------:R-:W0:Y:S01]  /*1e60*/  LDS.128 R12, [UR5+0xa0] ;  /* 0x0000a005ff0c7984 */ /* 0x000e220008000c00 */
        /* <DEDUP_REMOVED lines=16> */
[----:B------:R-:W2:Y:S01]  /*1f70*/  LDS.128 R20, [UR5+0xc0] ;  /* 0x0000c005ff147984 */ /* 0x000ea20008000c00 */
        /* <DEDUP_REMOVED lines=60> */
[----:B------:R-:W0:Y:S01]  /*2340*/  LDS.128 R12, [UR5+0x110] ;  /* 0x00011005ff0c7984 */ /* 0x000e220008000c00 */
[C---:B--2---:R-:W-:Y:S01]  /*2350*/  FFMA R49, R20.reuse, R38, R49 ;  /* 0x0000002614317223 */ /* 0x044fe20000000031 */
[----:B------:R-:W-:Y:S01]  /*2360*/  FFMA R59, R20, R46, R59 ;  /* 0x0000002e143b7223 */ /* 0x000fe2000000003b */
[C---:B------:R-:W-:Y:S01]  /*2370*/  FFMA R61, R22.reuse, R38, R61 ;  /* 0x00000026163d7223 */ /* 0x040fe2000000003d */
[----:B------:R-:W1:Y:S01]  /*2380*/  LDS.128 R16, [UR5+0x120] ;  /* 0x00012005ff107984 */ /* 0x000e620008000c00 */
        /* <DEDUP_REMOVED lines=33> */
[-C--:B------:R-:W-:Y:S01]  /*25a0*/  FFMA R93, R22, R39.reuse, R93 ;  /* 0x00000027165d7223 */ /* 0x080fe2000000005d */
[C---:B------:R-:W-:Y:S01]  /*25b0*/  FFMA R94, R21.reuse, R39, R94 ;  /* 0x00000027155e7223 */ /* 0x040fe2000000005e */
[----:B------:R-:W-:Y:S01]  /*25c0*/  FFMA R96, R21, R47, R96 ;  /* 0x0000002f15607223 */ /* 0x000fe20000000060 */
[C---:B------:R-:W-:Y:S01]  /*25d0*/  FFMA R98, R23.reuse, R39, R98 ;  /* 0x0000002717627223 */ /* 0x040fe20000000062 */
[----:B------:R-:W-:Y:S01]  /*25e0*/  FFMA R100, R23, R47, R100 ;  /* 0x0000002f17647223 */ /* 0x000fe20000000064 */
[-C--:B0-----:R-:W-:Y:S01]  /*25f0*/  FFMA R45, R12, R38.reuse, R81 ;  /* 0x000000260c2d7223 */ /* 0x081fe20000000051 */
[C---:B------:R-:W-:Y:S01]  /*2600*/  FFMA R95, R14.reuse, R38, R41 ;  /* 0x000000260e5f7223 */ /* 0x040fe20000000029 */
[-C--:B------:R-:W-:Y:S01]  /*2610*/  FFMA R36, R14, R46.reuse, R43 ;  /* 0x0000002e0e247223 */ /* 0x080fe2000000002b */
        /* <DEDUP_REMOVED lines=12> */
[-C--:B------:R-:W-:Y:S01]  /*26e0*/  FFMA R84, R19, R47.reuse, R84 ;  /* 0x0000002f13547223 */ /* 0x080fe20000000054 */
[-C--:B------:R-:W-:Y:S01]  /*26f0*/  FFMA R43, R20, R47.reuse, R33 ;  /* 0x0000002f142b7223 */ /* 0x080fe20000000021 */
[----:B------:R-:W-:Y:S01]  /*2700*/  FFMA R81, R22, R47, R35 ;  /* 0x0000002f16517223 */ /* 0x000fe20000000023 */
[----:B------:R-:W0:Y:S04]  /*2710*/  LDS.128 R12, [UR5+0x180] ;  /* 0x00018005ff0c7984 */ /* 0x000e280008000c00 */
[----:B------:R-:W1:Y:S04]  /*2720*/  LDS.128 R16, [UR5+0x190] ;  /* 0x00019005ff107984 */ /* 0x000e680008000c00 */
        /* <DEDUP_REMOVED lines=36> */
[----:B------:R-:W-:Y:S01]  /*2970*/  ISETP.GT.U32.OR P2, PT, R6, 0x1a, P0 ;  /* 0x0000001a0600780c */ /* 0x000fe20000744470 */
[----:B------:R-:W-:Y:S01]  /*2980*/  HFMA2 R16, -RZ, RZ, 0, 0 ;  /* 0x00000000ff107431 */ /* 0x000fe200000001ff */
[----:B------:R-:W-:-:S11]  /*2990*/  ISETP.GT.U32.OR P0, PT, R7, 0x1a, P0 ;  /* 0x0000001a0700780c */ /* 0x000fd60000704470 */
[----:B------:R-:W0:Y:S01]  /*29a0*/  @!P2 LDC.64 R14, c[0x0][0x380] ;  /* 0x0000e000ff0eab82 */ /* 0x000e220000000a00 */
[C-C-:B------:R-:W-:Y:S02]  /*29b0*/  @!P2 IMAD R4, R5.reuse, 0x70, R8.reuse ;  /* 0x000000700504a824 */ /* 0x140fe400078e0208 */
[----:B------:R-:W-:Y:S02]  /*29c0*/  @!P0 IMAD R8, R5, 0x70, R8 ;  /* 0x0000007005088824 */ /* 0x000fe400078e0208 */
[----:B------:R-:W-:Y:S02]  /*29d0*/  @!P2 IMAD R17, R4, 0x1c, RZ ;  /* 0x0000001c0411a824 */ /* 0x000fe400078e02ff */
[----:B------:R-:W-:Y:S01]  /*29e0*/  @!P0 IMAD R8, R8, 0x1c, RZ ;  /* 0x0000001c08088824 */ /* 0x000fe200078e02ff */
[----:B------:R-:W1:Y:S02]  /*29f0*/  @!P0 LDC.64 R12, c[0x0][0x380] ;  /* 0x0000e000ff0c8b82 */ /* 0x000e640000000a00 */
[----:B------:R-:W-:-:S02]  /*2a00*/  @!P2 IADD3 R17, PT, PT, R17, -0x1d, R2 ;  /* 0xffffffe31111a810 */ /* 0x000fc40007ffe002 */
[----:B------:R-:W-:Y:S02]  /*2a10*/  @!P0 IADD3 R19, PT, PT, R8, -0x1d, R3 ;  /* 0xffffffe308138810 */ /* 0x000fe40007ffe003 */
[----:B------:R-:W-:Y:S01]  /*2a20*/  MOV R8, RZ ;  /* 0x000000ff00087202 */ /* 0x000fe20000000f00 */
[----:B0-----:R-:W-:-:S05]  /*2a30*/  @!P2 IMAD.WIDE R14, R17, 0x4, R14 ;  /* 0x00000004110ea825 */ /* 0x001fca00078e020e */
[----:B------:R-:W2:Y:S01]  /*2a40*/  @!P2 LDG.E.CONSTANT R8, desc[UR8][R14.64+0x8] ;  /* 0x000008080e08a981 */ /* 0x000ea2000c1e9900 */
[----:B-1----:R-:W-:-:S05]  /*2a50*/  @!P0 IMAD.WIDE R12, R19, 0x4, R12 ;  /* 0x00000004130c8825 */ /* 0x002fca00078e020c */
[----:B------:R-:W3:Y:S01]  /*2a60*/  @!P0 LDG.E.CONSTANT R16, desc[UR8][R12.64+0x8] ;  /* 0x000008080c108981 */ /* 0x000ee2000c1e9900 */
[----:B------:R-:W-:Y:S01]  /*2a70*/  LEA R17, R0, UR5, 0x3 ;  /* 0x0000000500117c11 */ /* 0x000fe2000f8e18ff */
[----:B------:R-:W0:Y:S02]  /*2a80*/  S2UR UR4, SR_CTAID.Y ;  /* 0x00000000000479c3 */ /* 0x000e240000002600 */
[----:B0-----:R-:W-:Y:S02]  /*2a90*/  MOV R4, UR4 ;  /* 0x0000000400047c02 */ /* 0x001fe40008000f00 */
[----:B--2---:R0:W-:Y:S04]  /*2aa0*/  STS [R17], R8 ;  /* 0x0000000811007388 */ /* 0x0041e80000000800 */
[----:B---3--:R0:W-:Y:S02]  /*2ab0*/  STS [R17+0x4], R16 ;  /* 0x0000041011007388 */ /* 0x0081e40000000800 */
.L_x_123:
[----:B------:R-:W-:Y:S05]  /*2ac0*/  BSYNC.RECONVERGENT B0 ;  /* 0x0000000000007941 */ /* 0x000fea0003800200 */
.L_x_122:
[----:B------:R-:W2:Y:S04]  /*2ad0*/  LDG.E.CONSTANT R12, desc[UR8][R90.64+0x8] ;  /* 0x000008085a0c7981 */ /* 0x000ea8000c1e9900 */
[----:B------:R-:W2:Y:S04]  /*2ae0*/  LDG.E.CONSTANT R13, desc[UR8][R90.64+0x2c] ;  /* 0x00002c085a0d7981 */ /* 0x000ea8000c1e9900 */
[----:B------:R-:W2:Y:S04]  /*2af0*/  LDG.E.CONSTANT R14, desc[UR8][R90.64+0x50] ;  /* 0x000050085a0e7981 */ /* 0x000ea8000c1e9900 */
[----:B------:R-:W2:Y:S04]  /*2b00*/  LDG.E.CONSTANT R15, desc[UR8][R90.64+0x74] ;  /* 0x000074085a0f7981 */ /* 0x000ea8000c1e9900 */
[----:B0-----:R-:W3:Y:S04]  /*2b10*/  LDG.E.CONSTANT R16, desc[UR8][R90.64+0x1208] ;  /* 0x001208085a107981 */ /* 0x001ee8000c1e9900 */
[----:B------:R-:W3:Y:S04]  /*2b20*/  LDG.E.CONSTANT R17, desc[UR8][R90.64+0x122c] ;  /* 0x00122c085a117981 */ /* 0x000ee8000c1e9900 */
[----:B------:R-:W3:Y:S04]  /*2b30*/  LDG.E.CONSTANT R18, desc[UR8][R90.64+0x1250] ;  /* 0x001250085a127981 */ /* 0x000ee8000c1e9900 */
[----:B------:R-:W3:Y:S01]  /*2b40*/  LDG.E.CONSTANT R19, desc[UR8][R90.64+0x1274] ;  /* 0x001274085a137981 */ /* 0x000ee2000c1e9900 */
[----:B------:R-:W-:-:S04]  /*2b50*/  IADD3 R9, PT, PT, R9, 0x1, RZ ;  /* 0x0000000109097810 */ /* 0x000fc80007ffe0ff */
[----:B------:R-:W-:Y:S01]  /*2b60*/  ISETP.NE.AND P0, PT, R9, 0x3, PT ;  /* 0x000000030900780c */ /* 0x000fe20003f05270 */
[----:B--2---:R-:W-:Y:S04]  /*2b70*/  STS.128 [R10], R12 ;  /* 0x0000000c0a007388 */ /* 0x004fe80000000c00 */
[----:B---3--:R-:W-:Y:S01]  /*2b80*/  STS.128 [R10+0x10], R16 ;  /* 0x000010100a007388 */ /* 0x008fe20000000c00 */
[----:B------:R-:W-:Y:S06]  /*2b90*/  BAR.SYNC.DEFER_BLOCKING 0x0 ;  /* 0x0000000000007b1d */ /* 0x000fec0000010000 */
[----:B------:R-:W-:Y:S04]  /*2ba0*/  LDS.128 R24, [UR5] ;  /* 0x00000005ff187984 */ /* 0x000fe80008000c00 */
[----:B------:R-:W0:Y:S04]  /*2bb0*/  LDS.128 R20, [R11] ;  /* 0x000000000b147984 */ /* 0x000e280000000c00 */
[----:B------:R-:W1:Y:S04]  /*2bc0*/  LDS.128 R28, [R11+0x400] ;  /* 0x000400000b1c7984 */ /* 0x000e680000000c00 */
[----:B------:R-:W2:Y:S04]  /*2bd0*/  LDS.128 R12, [UR5+0x30] ;  /* 0x00003005ff0c7984 */ /* 0x000ea80008000c00 */
[----:B------:R-:W3:Y:S04]  /*2be0*/  LDS.128 R16, [UR5+0x40] ;  /* 0x00004005ff107984 */ /* 0x000ee80008000c00 */
[----:B------:R-:W4:Y:S04]  /*2bf0*/  LDS.128 R32, [UR5+0x10] ;  /* 0x00001005ff207984 */ /* 0x000f280008000c00 */
[----:B------:R-:W5:Y:S01]  /*2c00*/  LDS.128 R44, [UR5+0x20] ;  /* 0x00002005ff2c7984 */ /* 0x000f620008000c00 */
        /* <DEDUP_REMOVED lines=26> */
[C---:B----4-:R-:W-:Y:S01]  /*2db0*/  FFMA R89, R32.reuse, R20, R89 ;  /* 0x0000001420597223 */ /* 0x050fe20000000059 */
[----:B------:R-:W2:Y:S01]  /*2dc0*/  LDS.128 R16, [UR5+0x80] ;  /* 0x00008005ff107984 */ /* 0x000ea20008000c00 */
[----:B------:R-:W-:Y:S01]  /*2dd0*/  FFMA R43, R32, R28, R43 ;  /* 0x0000001c202b7223 */ /* 0x000fe2000000002b */
[-C--:B------:R-:W-:Y:S01]  /*2de0*/  FFMA R93, R20, R34.reuse, R93 ;  /* 0x00000022145d7223 */ /* 0x080fe2000000005d */
[----:B------:R-:W-:Y:S01]  /*2df0*/  FFMA R81, R28, R34, R81 ;  /* 0x000000221c517223 */ /* 0x000fe20000000051 */
[-C--:B------:R-:W-:Y:S01]  /*2e00*/  FFMA R94, R20, R33.reuse, R94 ;  /* 0x00000021145e7223 */ /* 0x080fe2000000005e */
[----:B------:R-:W-:Y:S01]  /*2e10*/  FFMA R96, R28, R33, R96 ;  /* 0x000000211c607223 */ /* 0x000fe20000000060 */
[-C--:B------:R-:W-:Y:S01]  /*2e20*/  FFMA R98, R20, R35.reuse, R98 ;  /* 0x0000002314627223 */ /* 0x080fe20000000062 */
[----:B------:R-:W-:Y:S01]  /*2e30*/  FFMA R100, R28, R35, R100 ;  /* 0x000000231c647223 */ /* 0x000fe20000000064 */
[C---:B-----5:R-:W-:Y:S01]  /*2e40*/  FFMA R49, R44.reuse, R20, R49 ;  /* 0x000000142c317223 */ /* 0x060fe20000000031 */
[----:B------:R-:W3:Y:S01]  /*2e50*/  LDS.128 R32, [UR5+0x60] ;  /* 0x00006005ff207984 */ /* 0x000ee20008000c00 */
[----:B------:R-:W-:Y:S01]  /*2e60*/  FFMA R59, R44, R28, R59 ;  /* 0x0000001c2c3b7223 */ /* 0x000fe2000000003b */
[-C--:B------:R-:W-:Y:S01]  /*2e70*/  FFMA R61, R20, R46.reuse, R61 ;  /* 0x0000002e143d7223 */ /* 0x080fe2000000003d */
[----:B------:R-:W-:Y:S01]  /*2e80*/  FFMA R71, R28, R46, R71 ;  /* 0x0000002e1c477223 */ /* 0x000fe20000000047 */
[-C--:B------:R-:W-:Y:S01]  /*2e90*/  FFMA R52, R20, R45.reuse, R52 ;  /* 0x0000002d14347223 */ /* 0x080fe20000000034 */
[----:B------:R-:W-:Y:S01]  /*2ea0*/  FFMA R56, R28, R45, R56 ;  /* 0x0000002d1c387223 */ /* 0x000fe20000000038 */
[-C--:B------:R-:W-:Y:S01]  /*2eb0*/  FFMA R54, R20, R47.reuse, R54 ;  /* 0x0000002f14367223 */ /* 0x080fe20000000036 */
[----:B------:R-:W-:-:S02]  /*2ec0*/  FFMA R66, R28, R47, R66 ;  /* 0x0000002f1c427223 */ /* 0x000fc40000000042 */
[----:B------:R-:W-:Y:S01]  /*2ed0*/  LDS.128 R44, [UR5+0x140] ;  /* 0x00014005ff2c7984 */ /* 0x000fe20008000c00 */
[C---:B0-----:R-:W-:Y:S01]  /*2ee0*/  FFMA R73, R24.reuse, R20, R73 ;  /* 0x0000001418497223 */ /* 0x041fe20000000049 */
[----:B------:R-:W-:Y:S01]  /*2ef0*/  FFMA R77, R24, R28, R77 ;  /* 0x0000001c184d7223 */ /* 0x000fe2000000004d */
[-C--:B------:R-:W-:Y:S01]  /*2f00*/  FFMA R75, R20, R26.reuse, R75 ;  /* 0x0000001a144b7223 */ /* 0x080fe2000000004b */
[----:B------:R-:W-:Y:S01]  /*2f10*/  FFMA R79, R28, R26, R79 ;  /* 0x0000001a1c4f7223 */ /* 0x000fe2000000004f */
[-C--:B------:R-:W-:Y:S01]  /*2f20*/  FFMA R82, R20, R25.reuse, R82 ;  /* 0x0000001914527223 */ /* 0x080fe20000000052 */
[----:B------:R-:W-:Y:S01]  /*2f30*/  FFMA R88, R28, R25, R88 ;  /* 0x000000191c587223 */ /* 0x000fe20000000058 */
[-C--:B------:R-:W-:Y:S01]  /*2f40*/  FFMA R86, R20, R27.reuse, R86 ;  /* 0x0000001b14567223 */ /* 0x080fe20000000056 */
[----:B------:R-:W-:Y:S02]  /*2f50*/  FFMA R92, R28, R27, R92 ;  /* 0x0000001b1c5c7223 */ /* 0x000fe4000000005c */
        /* <DEDUP_REMOVED lines=18> */
[-C--:B---3--:R-:W-:Y:S01]  /*3080*/  FFMA R10, R20, R33.reuse, R40 ;  /* 0x00000021140a7223 */ /* 0x088fe20000000028 */
[----:B------:R-:W2:Y:S01]  /*3090*/  LDS.128 R16, [UR5+0xc0] ;  /* 0x0000c005ff107984 */ /* 0x000ea20008000c00 */
[----:B------:R-:W-:Y:S01]  /*30a0*/  FFMA R36, R28, R33, R42 ;  /* 0x000000211c247223 */ /* 0x000fe2000000002a */
[C---:B------:R-:W-:Y:S01]  /*30b0*/  FFMA R97, R32.reuse, R20, R97 ;  /* 0x0000001420617223 */ /* 0x040fe20000000061 */
[----:B------:R-:W-:Y:S01]  /*30c0*/  FFMA R87, R32, R28, R87 ;  /* 0x0000001c20577223 */ /* 0x000fe20000000057 */
[-C--:B------:R-:W-:Y:S01]  /*30d0*/  FFMA R95, R20, R34.reuse, R95 ;  /* 0x00000022145f7223 */ /* 0x080fe2000000005f */
[----:B------:R-:W-:Y:S01]  /*30e0*/  FFMA R99, R28, R34, R99 ;  /* 0x000000221c637223 */ /* 0x000fe20000000063 */
[-C--:B------:R-:W-:Y:S01]  /*30f0*/  FFMA R68, R20, R35.reuse, R68 ;  /* 0x0000002314447223 */ /* 0x080fe20000000044 */
[----:B------:R-:W-:Y:S01]  /*3100*/  FFMA R70, R28, R35, R70 ;  /* 0x000000231c467223 */ /* 0x000fe20000000046 */
[----:B------:R-:W3:Y:S04]  /*3110*/  LDS.128 R40, [UR5+0xd0] ;  /* 0x0000d005ff287984 */ /* 0x000ee80008000c00 */
[----:B------:R-:W4:Y:S01]  /*3120*/  LDS.128 R32, [UR5+0xa0] ;  /* 0x0000a005ff207984 */ /* 0x000f220008000c00 */
        /* <DEDUP_REMOVED lines=35> */
[C---:B----4-:R-:W-:Y:S01]  /*3360*/  FFMA R51, R32.reuse, R21, R51 ;  /* 0x0000001520337223 */ /* 0x050fe20000000033 */
[----:B------:R-:W-:Y:S01]  /*3370*/  FFMA R63, R32, R29, R63 ;  /* 0x0000001d203f7223 */ /* 0x000fe2000000003f */
[C---:B------:R-:W-:Y:S01]  /*3380*/  FFMA R65, R34.reuse, R21, R65 ;  /* 0x0000001522417223 */ /* 0x040fe20000000041 */
[----:B------:R-:W-:Y:S01]  /*3390*/  FFMA R69, R34, R29, R69 ;  /* 0x0000001d22457223 */ /* 0x000fe20000000045 */
[C---:B------:R-:W-:Y:S01]  /*33a0*/  FFMA R38, R33.reuse, R21, R38 ;  /* 0x0000001521267223 */ /* 0x040fe20000000026 */
[----:B------:R-:W-:Y:S01]  /*33b0*/  FFMA R72, R33, R29, R72 ;  /* 0x0000001d21487223 */ /* 0x000fe20000000048 */
[C---:B------:R-:W-:Y:S01]  /*33c0*/  FFMA R48, R35.reuse, R21, R48 ;  /* 0x0000001523307223 */ /* 0x040fe20000000030 */
[----:B------:R-:W-:Y:S01]  /*33d0*/  FFMA R50, R35, R29, R50 ;  /* 0x0000001d23327223 */ /* 0x000fe20000000032 */
[----:B------:R-:W3:Y:S01]  /*33e0*/  LDS.128 R40, [UR5+0x120] ;  /* 0x00012005ff287984 */ /* 0x000ee20008000c00 */
[-C--:B------:R-:W-:Y:S01]  /*33f0*/  FFMA R29, R46, R22.reuse, R95 ;  /* 0x000000162e1d7223 */ /* 0x080fe2000000005f */
[C---:B------:R-:W-:Y:S01]  /*3400*/  FFMA R97, R44.reuse, R22, R97 ;  /* 0x000000162c617223 */ /* 0x040fe20000000061 */
[-C--:B------:R-:W-:Y:S01]  /*3410*/  FFMA R87, R44, R30.reuse, R87 ;  /* 0x0000001e2c577223 */ /* 0x080fe20000000057 */
[C---:B0-----:R-:W-:Y:S01]  /*3420*/  FFMA R28, R24.reuse, R30, R11 ;  /* 0x0000001e181c7223 */ /* 0x041fe2000000000b */
[----:B------:R-:W0:Y:S01]  /*3430*/  LDS.128 R32, [UR5+0x110] ;  /* 0x00011005ff207984 */ /* 0x000e220008000c00 */
[-C--:B------:R-:W-:Y:S01]  /*3440*/  FFMA R83, R24, R22.reuse, R83 ;  /* 0x0000001618537223 */ /* 0x080fe20000000053 */
[C---:B------:R-:W-:Y:S01]  /*3450*/  FFMA R85, R26.reuse, R22, R85 ;  /* 0x000000161a557223 */ /* 0x040fe20000000055 */
[----:B------:R-:W-:Y:S01]  /*3460*/  FFMA R21, R26, R30, R37 ;  /* 0x0000001e1a157223 */ /* 0x000fe20000000025 */
[C---:B------:R-:W-:Y:S01]  /*3470*/  FFMA R74, R25.reuse, R22, R74 ;  /* 0x00000016194a7223 */ /* 0x040fe2000000004a */
[----:B------:R-:W-:Y:S01]  /*3480*/  FFMA R80, R25, R30, R80 ;  /* 0x0000001e19507223 */ /* 0x000fe20000000050 */
[C---:B------:R-:W-:Y:S01]  /*3490*/  FFMA R78, R27.reuse, R22, R78 ;  /* 0x000000161b4e7223 */ /* 0x040fe2000000004e */
[----:B------:R-:W-:Y:S01]  /*34a0*/  FFMA R84, R27, R30, R84 ;  /* 0x0000001e1b547223 */ /* 0x000fe20000000054 */
[-C--:B------:R-:W-:Y:S01]  /*34b0*/  FFMA R10, R45, R22.reuse, R10 ;  /* 0x000000162d0a7223 */ /* 0x080fe2000000000a */
        /* <DEDUP_REMOVED lines=8> */
[----:B------:R-:W1:Y:S01]  /*3540*/  LDS.128 R24, [UR5+0x130] ;  /* 0x00013005ff187984 */ /* 0x000e620008000c00 */
[----:B------:R-:W-:Y:S01]  /*3550*/  FFMA R8, R45, R30, R8 ;  /* 0x0000001e2d087223 */ /* 0x000fe20000000008 */
[C---:B--2---:R-:W-:Y:S01]  /*3560*/  FFMA R49, R16.reuse, R22, R49 ;  /* 0x0000001610317223 */ /* 0x044fe20000000031 */
[----:B------:R-:W-:Y:S01]  /*3570*/  FFMA R59, R16, R30, R59 ;  /* 0x0000001e103b7223 */ /* 0x000fe2000000003b */
[----:B------:R-:W2:Y:S01]  /*3580*/  LDS.128 R12, [UR5+0x160] ;  /* 0x00016005ff0c7984 */ /* 0x000ea20008000c00 */
[C---:B------:R-:W-:Y:S01]  /*3590*/  FFMA R61, R18.reuse, R22, R61 ;  /* 0x00000016123d7223 */ /* 0x040fe2000000003d */
[----:B------:R-:W-:Y:S01]  /*35a0*/  FFMA R71, R18, R30, R71 ;  /* 0x0000001e12477223 */ /* 0x000fe20000000047 */
[C---:B------:R-:W-:Y:S01]  /*35b0*/  FFMA R52, R17.reuse, R22, R52 ;  /* 0x0000001611347223 */ /* 0x040fe20000000034 */
[----:B------:R-:W-:Y:S01]  /*35c0*/  FFMA R56, R17, R30, R56 ;  /* 0x0000001e11387223 */ /* 0x000fe20000000038 */
[C---:B------:R-:W-:Y:S01]  /*35d0*/  FFMA R54, R19.reuse, R22, R54 ;  /* 0x0000001613367223 */ /* 0x040fe20000000036 */
[----:B------:R-:W-:Y:S01]  /*35e0*/  FFMA R66, R19, R30, R66 ;  /* 0x0000001e13427223 */ /* 0x000fe20000000042 */
[C---:B------:R-:W-:Y:S01]  /*35f0*/  FFMA R68, R47.reuse, R22, R68 ;  /* 0x000000162f447223 */ /* 0x040fe20000000044 */
[----:B------:R-:W4:Y:S01]  /*3600*/  LDS.128 R16, [UR5+0x150] ;  /* 0x00015005ff107984 */ /* 0x000f220008000c00 */
[----:B------:R-:W-:Y:S01]  /*3610*/  FFMA R70, R47, R30, R70 ;  /* 0x0000001e2f467223 */ /* 0x000fe20000000046 */
[C---:B---3--:R-:W-:Y:S01]  /*3620*/  FFMA R58, R41.reuse, R22, R58 ;  /* 0x00000016293a7223 */ /* 0x048fe2000000003a */
[-C--:B------:R-:W-:Y:S01]  /*3630*/  FFMA R60, R41, R30.reuse, R60 ;  /* 0x0000001e293c7223 */ /* 0x080fe2000000003c */
[----:B------:R-:W-:Y:S01]  /*3640*/  FFMA R41, R46, R30, R99 ;  /* 0x0000001e2e297223 */ /* 0x000fe20000000063 */
[C---:B------:R-:W-:Y:S01]  /*3650*/  FFMA R53, R40.reuse, R22, R53 ;  /* 0x0000001628357223 */ /* 0x040fe20000000035 */
[----:B------:R-:W-:Y:S01]  /*3660*/  FFMA R55, R40, R30, R55 ;  /* 0x0000001e28377223 */ /* 0x000fe20000000037 */
[CC--:B0-----:R-:W-:Y:S01]  /*3670*/  FFMA R76, R33.reuse, R22.reuse, R38 ;  /* 0x00000016214c7223 */ /* 0x0c1fe20000000026 */
[C---:B------:R-:W-:Y:S01]  /*3680*/  FFMA R51, R32.reuse, R22, R51 ;  /* 0x0000001620337223 */ /* 0x040fe20000000033 */
[----:B------:R-:W-:Y:S01]  /*3690*/  FFMA R63, R32, R30, R63 ;  /* 0x0000001e203f7223 */ /* 0x000fe2000000003f */
[C---:B------:R-:W-:Y:S01]  /*36a0*/  FFMA R65, R34.reuse, R22, R65 ;  /* 0x0000001622417223 */ /* 0x040fe20000000041 */
[-C--:B------:R-:W-:Y:S01]  /*36b0*/  FFMA R69, R34, R30.reuse, R69 ;  /* 0x0000001e22457223 */ /* 0x080fe20000000045 */
[----:B------:R-:W-:Y:S01]  /*36c0*/  FFMA R72, R33, R30, R72 ;  /* 0x0000001e21487223 */ /* 0x000fe20000000048 */
[C---:B------:R-:W-:Y:S01]  /*36d0*/  FFMA R48, R35.reuse, R22, R48 ;  /* 0x0000001623307223 */ /* 0x040fe20000000030 */
[----:B------:R-:W-:Y:S01]  /*36e0*/  FFMA R50, R35, R30, R50 ;  /* 0x0000001e23327223 */ /* 0x000fe20000000032 */
[----:B------:R-:W0:Y:S01]  /*36f0*/  LDS.128 R36, [UR5+0x170] ;  /* 0x00017005ff247984 */ /* 0x000e220008000c00 */
[C---:B------:R-:W-:Y:S01]  /*3700*/  FFMA R57, R42.reuse, R22, R57 ;  /* 0x000000162a397223 */ /* 0x040fe20000000039 */
[----:B------:R-:W-:Y:S01]  /*3710*/  FFMA R67, R42, R30, R67 ;  /* 0x0000001e2a437223 */ /* 0x000fe20000000043 */
[C---:B------:R-:W-:Y:S01]  /*3720*/  FFMA R62, R43.reuse, R22, R62 ;  /* 0x000000162b3e7223 */ /* 0x040fe2000000003e */
[----:B------:R-:W3:Y:S01]  /*3730*/  LDS.128 R32, [UR5+0x180] ;  /* 0x00018005ff207984 */ /* 0x000ee20008000c00 */
[----:B------:R-:W-:Y:S01]  /*3740*/  FFMA R64, R43, R30, R64 ;  /* 0x0000001e2b407223 */ /* 0x000fe20000000040 */
[C---:B-1----:R-:W-:Y:S01]  /*3750*/  FFMA R73, R24.reuse, R22, R73 ;  /* 0x0000001618497223 */ /* 0x042fe20000000049 */
[----:B------:R-:W-:Y:S01]  /*3760*/  FFMA R77, R24, R30, R77 ;  /* 0x0000001e184d7223 */ /* 0x000fe2000000004d */
[C---:B------:R-:W-:Y:S01]  /*3770*/  FFMA R75, R26.reuse, R22, R75 ;  /* 0x000000161a4b7223 */ /* 0x040fe2000000004b */
[----:B------:R-:W-:Y:S01]  /*3780*/  FFMA R79, R26, R30, R79 ;  /* 0x0000001e1a4f7223 */ /* 0x000fe2000000004f */
[-C--:B--2---:R-:W-:Y:S01]  /*3790*/  FFMA R95, R14, R23.reuse, R93 ;  /* 0x000000170e5f7223 */ /* 0x084fe2000000005d */
[C---:B------:R-:W-:Y:S01]  /*37a0*/  FFMA R45, R12.reuse, R23, R11 ;  /* 0x000000170c2d7223 */ /* 0x040fe2000000000b */
[-C--:B------:R-:W-:Y:S01]  /*37b0*/  FFMA R99, R12, R31.reuse, R20 ;  /* 0x0000001f0c637223 */ /* 0x080fe20000000014 */
        /* <DEDUP_REMOVED lines=17> */
[----:B------:R-:W1:Y:S04]  /*38d0*/  LDS.128 R12, [UR5+0x1b0] ;  /* 0x0001b005ff0c7984 */ /* 0x000e680008000c00 */
[----:B------:R-:W2:Y:S01]  /*38e0*/  LDS.128 R24, [UR5+0x190] ;  /* 0x00019005ff187984 */ /* 0x000ea20008000c00 */
[----:B0-----:R-:W-:-:S03]  /*38f0*/  FFMA R61, R38, R23, R61 ;  /* 0x00000017263d7223 */ /* 0x001fc6000000003d */
[----:B------:R-:W0:Y:S01]  /*3900*/  LDS.128 R16, [UR5+0x1a0] ;  /* 0x0001a005ff107984 */ /* 0x000e220008000c00 */
        /* <DEDUP_REMOVED lines=39> */
[----:B------:R-:W-:Y:S06]  /*3b80*/  @P0 BRA `(.L_x_124) ;  /* 0xffffffc800200947 */ /* 0x000fec000383ffff */
[----:B------:R-:W-:-:S04]  /*3b90*/  IADD3 R5, PT, PT, R5, 0x1, RZ ;  /* 0x0000000105057810 */ /* 0x000fc80007ffe0ff */
[----:B------:R-:W-:-:S13]  /*3ba0*/  ISETP.NE.AND P0, PT, R5, 0x20, PT ;  /* 0x000000200500780c */ /* 0x000fda0003f05270 */
[----:B------:R-:W-:Y:S05]  /*3bb0*/  @P0 BRA `(.L_x_125) ;  /* 0xffffffc8000c0947 */ /* 0x000fea000383ffff */
[----:B------:R-:W0:Y:S01]  /*3bc0*/  S2R R5, SR_CTAID.Y ;  /* 0x0000000000057919 */ /* 0x000e220000002600 */
[----:B------:R-:W1:Y:S01]  /*3bd0*/  LDC.64 R2, c[0x0][0x390] ;  /* 0x0000e400ff027b82 */ /* 0x000e620000000a00 */
[----:B0-----:R-:W-:-:S04]  /*3be0*/  IMAD R5, R0, 0x1c, R5 ;  /* 0x0000001c00057824 */ /* 0x001fc800078e0205 */
[----:B------:R-:W-:-:S04]  /*3bf0*/  IMAD R5, R5, 0x1c, RZ ;  /* 0x0000001c05057824 */ /* 0x000fc800078e02ff */
        /* <DEDUP_REMOVED lines=58> */
.L_x_126:
        /* <DEDUP_REMOVED lines=14> */
.L_x_259:


//--------------------- .text.conv_128_128_56_56  --------------------------
	.section	.text.conv_128_128_56_56,"ax",@progbits
	.align	128
        .global         conv_128_128_56_56
        .type           conv_128_128_56_56,@function
        .size           conv_128_128_56_56,(.L_x_260 - conv_128_128_56_56)
        .other          conv_128_128_56_56,@"STO_CUDA_ENTRY STV_DEFAULT"
conv_128_128_56_56:
.text.conv_128_128_56_56:
[----:B------:R-:W-:Y:S01]  /*0000*/  LDC R1, c[0x0][0x37c] ;  /* 0x0000df00ff017b82 */ /* 0x000fe20000000800 */
[----:B------:R-:W0:Y:S07]  /*0010*/  S2R R0, SR_TID.Y ;  /* 0x0000000000007919 */ /* 0x000e2e0000002200 */
[----:B------:R-:W1:Y:S01]  /*0020*/  S2UR UR4, SR_CTAID.X ;  /* 0x00000000000479c3 */ /* 0x000e620000002500 */
[----:B------:R-:W2:Y:S01]  /*0030*/  LDCU.64 UR8, c[0x0][0x358] ;  /* 0x00006b00ff0877ac */ /* 0x000ea20008000a00 */
[----:B------:R-:W0:Y:S01]  /*0040*/  S2R R3, SR_TID.X ;  /* 0x0000000000037919 */ /* 0x000e220000002100 */
[----:B------:R-:W3:Y:S01]  /*0050*/  S2R R37, SR_CTAID.Y ;  /* 0x0000000000257919 */ /* 0x000ee20000002600 */
[----:B------:R-:W4:Y:S01]  /*0060*/  S2R R52, SR_TID.Z ;  /* 0x0000000000347919 */ /* 0x000f220000002300 */
[----:B-1----:R-:W-:Y:S01]  /*0070*/  USHF.L.U32 UR4, UR4, 0x2, URZ ;  /* 0x0000000204047899 */ /* 0x002fe200080006ff */
[----:B0-----:R-:W-:-:S04]  /*0080*/  IMAD R39, R0, 0x4, R3 ;  /* 0x0000000400277824 */ /* 0x001fc800078e0203 */
[----:B------:R-:W-:-:S04]  /*0090*/  IMAD R39, R39, 0x7, RZ ;  /* 0x0000000727277824 */ /* 0x000fc800078e02ff */
[C---:B------:R-:W-:Y:S02]  /*00a0*/  VIADD R30, R39.reuse, 0x1 ;  /* 0x00000001271e7836 */ /* 0x040fe40000000000 */
[C---:B------:R-:W-:Y:S02]  /*00b0*/  VIADD R25, R39.reuse, 0x2 ;  /* 0x0000000227197836 */ /* 0x040fe40000000000 */
[C---:B------:R-:W-:Y:S01]  /*00c0*/  VIADD R28, R39.reuse, 0x3 ;  /* 0x00000003271c7836 */ /* 0x040fe20000000000 */
[----:B------:R-:W-:Y:S01]  /*00d0*/  LOP3.LUT R2, R30, 0xffff, RZ, 0xc0, !PT ;  /* 0x0000ffff1e027812 */ /* 0x000fe200078ec0ff */
[----:B------:R-:W-:Y:S01]  /*00e0*/  VIADD R29, R39, 0x4 ;  /* 0x00000004271d7836 */ /* 0x000fe20000000000 */
[----:B------:R-:W-:Y:S01]  /*00f0*/  LOP3.LUT R4, R25, 0xffff, RZ, 0xc0, !PT ;  /* 0x0000ffff19047812 */ /* 0x000fe200078ec0ff */
[----:B------:R-:W-:Y:S01]  /*0100*/  VIADD R26, R39, 0x5 ;  /* 0x00000005271a7836 */ /* 0x000fe20000000000 */
[----:B------:R-:W-:Y:S01]  /*0110*/  LOP3.LUT R8, R28, 0xffff, RZ, 0xc0, !PT ;  /* 0x0000ffff1c087812 */ /* 0x000fe200078ec0ff */
[----:B------:R-:W-:-:S02]  /*0120*/  IMAD R2, R2, 0xaaab, RZ ;  /* 0x0000aaab02027824 */ /* 0x000fc400078e02ff */
[----:B------:R-:W-:Y:S02]  /*0130*/  IMAD R4, R4, 0xaaab, RZ ;  /* 0x0000aaab04047824 */ /* 0x000fe400078e02ff */
[----:B------:R-:W-:Y:S01]  /*0140*/  IMAD R8, R8, 0xaaab, RZ ;  /* 0x0000aaab08087824 */ /* 0x000fe200078e02ff */
[--C-:B------:R-:W-:Y:S01]  /*0150*/  SHF.R.U32.HI R38, RZ, 0x16, R2.reuse ;  /* 0x00000016ff267819 */ /* 0x100fe20000011602 */
[----:B----4-:R-:W-:Y:S01]  /*0160*/  IMAD.SHL.U32 R40, R52, 0x4, RZ ;  /* 0x0000000434287824 */ /* 0x010fe200078e00ff */
[----:B------:R-:W-:Y:S02]  /*0170*/  SHF.R.U32.HI R9, RZ, 0x12, R2 ;  /* 0x00000012ff097819 */ /* 0x000fe40000011602 */
[--C-:B------:R-:W-:Y:S02]  /*0180*/  SHF.R.U32.HI R41, RZ, 0x16, R4.reuse ;  /* 0x00000016ff297819 */ /* 0x100fe40000011604 */
[----:B------:R-:W-:Y:S02]  /*0190*/  SHF.R.U32.HI R11, RZ, 0x12, R4 ;  /* 0x00000012ff0b7819 */ /* 0x000fe40000011604 */
[----:B------:R-:W-:-:S02]  /*01a0*/  PRMT R2, R38, 0x9910, RZ ;  /* 0x0000991026027816 */ /* 0x000fc400000000ff */
[----:B------:R-:W-:Y:S01]  /*01b0*/  PRMT R4, R9, 0x9910, RZ ;  /* 0x0000991009047816 */ /* 0x000fe200000000ff */
[----:B------:R-:W-:Y:S01]  /*01c0*/  IMAD R9, R52, 0x40, R9 ;  /* 0x0000004034097824 */ /* 0x000fe200078e0209 */
[----:B------:R-:W-:Y:S01]  /*01d0*/  PRMT R5, R41, 0x9910, RZ ;  /* 0x0000991029057816 */ /* 0x000fe200000000ff */
[----:B------:R-:W-:Y:S01]  /*01e0*/  IMAD R2, R2, 0x60, RZ ;  /* 0x0000006002027824 */ /* 0x000fe200078e02ff */
[----:B------:R-:W-:Y:S01]  /*01f0*/  PRMT R6, R11, 0x9910, RZ ;  /* 0x000099100b067816 */ /* 0x000fe200000000ff */
[----:B------:R-:W-:Y:S01]  /*0200*/  IMAD R4, R4, 0x6, RZ ;  /* 0x0000000604047824 */ /* 0x000fe200078e02ff */
[--C-:B------:R-:W-:Y:S01]  /*0210*/  SHF.R.U32.HI R33, RZ, 0x16, R8.reuse ;  /* 0x00000016ff217819 */ /* 0x100fe20000011608 */
[----:B------:R-:W-:Y:S01]  /*0220*/  IMAD R5, R5, 0x60, RZ ;  /* 0x0000006005057824 */ /* 0x000fe200078e02ff */
[----:B------:R-:W-:Y:S01]  /*0230*/  SHF.R.U32.HI R17, RZ, 0x12, R8 ;  /* 0x00000012ff117819 */ /* 0x000fe20000011608 */
[----:B------:R-:W-:Y:S01]  /*0240*/  IMAD R6, R6, 0x6, RZ ;  /* 0x0000000606067824 */ /* 0x000fe200078e02ff */
[----:B------:R-:W-:Y:S01]  /*0250*/  LOP3.LUT R8, R29, 0xffff, RZ, 0xc0, !PT ;  /* 0x0000ffff1d087812 */ /* 0x000fe200078ec0ff */
[----:B------:R-:W-:-:S02]  /*0260*/  IMAD.MOV R2, RZ, RZ, -R2 ;  /* 0x000000ffff027224 */ /* 0x000fc400078e0a02 */
[----:B------:R-:W-:Y:S02]  /*0270*/  IMAD.MOV R4, RZ, RZ, -R4 ;  /* 0x000000ffff047224 */ /* 0x000fe400078e0a04 */
[----:B------:R-:W-:Y:S01]  /*0280*/  IMAD.MOV R10, RZ, RZ, -R5 ;  /* 0x000000ffff0a7224 */ /* 0x000fe200078e0a05 */
[----:B------:R-:W-:Y:S01]  /*0290*/  PRMT R5, R2, 0x7710, RZ ;  /* 0x0000771002057816 */ /* 0x000fe200000000ff */
[----:B------:R-:W-:Y:S01]  /*02a0*/  IMAD.MOV R6, RZ, RZ, -R6 ;  /* 0x000000ffff067224 */ /* 0x000fe200078e0a06 */
[----:B------:R-:W-:Y:S01]  /*02b0*/  PRMT R7, R4, 0x7710, RZ ;  /* 0x0000771004077816 */ /* 0x000fe200000000ff */
[----:B------:R-:W-:Y:S01]  /*02c0*/  IMAD R8, R8, 0xaaab, RZ ;  /* 0x0000aaab08087824 */ /* 0x000fe200078e02ff */
[----:B------:R-:W-:Y:S01]  /*02d0*/  PRMT R4, R10, 0x7710, RZ ;  /* 0x000077100a047816 */ /* 0x000fe200000000ff */
[----:B------:R-:W-:Y:S01]  /*02e0*/  IMAD R11, R52, 0x40, R11 ;  /* 0x00000040340b7824 */ /* 0x000fe200078e020b */
[----:B------:R-:W-:Y:S01]  /*02f0*/  PRMT R2, R6, 0x7710, RZ ;  /* 0x0000771006027816 */ /* 0x000fe200000000ff */
[C---:B------:R-:W-:Y:S01]  /*0300*/  IMAD.IADD R6, R30.reuse, 0x1, R5 ;  /* 0x000000011e067824 */ /* 0x040fe200078e0205 */
[----:B------:R-:W-:Y:S01]  /*0310*/  PRMT R5, R17, 0x9910, RZ ;  /* 0x0000991011057816 */ /* 0x000fe200000000ff */
[----:B------:R-:W-:Y:S01]  /*0320*/  IMAD.IADD R30, R30, 0x1, R7 ;  /* 0x000000011e1e7824 */ /* 0x000fe200078e0207 */
[----:B------:R-:W-:Y:S01]  /*0330*/  LOP3.LUT R7, R39, 0xffff, RZ, 0xc0, !PT ;  /* 0x0000ffff27077812 */ /* 0x000fe200078ec0ff */
[C---:B------:R-:W-:Y:S01]  /*0340*/  IMAD.IADD R4, R25.reuse, 0x1, R4 ;  /* 0x0000000119047824 */ /* 0x040fe200078e0204 */
[----:B------:R-:W-:Y:S01]  /*0350*/  LOP3.LUT R10, R26, 0xffff, RZ, 0xc0, !PT ;  /* 0x0000ffff1a0a7812 */ /* 0x000fe200078ec0ff */
[----:B------:R-:W-:Y:S01]  /*0360*/  IMAD.IADD R25, R25, 0x1, R2 ;  /* 0x0000000119197824 */ /* 0x000fe200078e0202 */
[----:B------:R-:W-:Y:S01]  /*0370*/  PRMT R2, R33, 0x9910, RZ ;  /* 0x0000991021027816 */ /* 0x000fe200000000ff */
[----:B------:R-:W-:Y:S01]  /*0380*/  IMAD R7, R7, 0xaaab, RZ ;  /* 0x0000aaab07077824 */ /* 0x000fe200078e02ff */
[--C-:B------:R-:W-:Y:S01]  /*0390*/  SHF.R.U32.HI R35, RZ, 0x16, R8.reuse ;  /* 0x00000016ff237819 */ /* 0x100fe20000011608 */
[----:B------:R-:W-:Y:S01]  /*03a0*/  IMAD R14, R10, 0xaaab, RZ ;  /* 0x0000aaab0a0e7824 */ /* 0x000fe200078e02ff */
[----:B------:R-:W-:Y:S01]  /*03b0*/  SHF.R.U32.HI R13, RZ, 0x12, R8 ;  /* 0x00000012ff0d7819 */ /* 0x000fe20000011608 */
[----:B------:R-:W-:Y:S01]  /*03c0*/  IMAD R2, R2, 0x60, RZ ;  /* 0x0000006002027824 */ /* 0x000fe200078e02ff */
[----:B------:R-:W-:Y:S01]  /*03d0*/  SHF.R.U32.HI R43, RZ, 0x16, R7 ;  /* 0x00000016ff2b7819 */ /* 0x000fe20000011607 */
[----:B------:R-:W-:Y:S01]  /*03e0*/  IMAD R5, R5, 0x6, RZ ;  /* 0x0000000605057824 */ /* 0x000fe200078e02ff */
[----:B------:R-:W-:Y:S01]  /*03f0*/  PRMT R12, R13, 0x9910, RZ ;  /* 0x000099100d0c7816 */ /* 0x000fe200000000ff */
[----:B------:R-:W-:Y:S01]  /*0400*/  IMAD.MOV R2, RZ, RZ, -R2 ;  /* 0x000000ffff027224 */ /* 0x000fe200078e0a02 */
[----:B------:R-:W-:Y:S01]  /*0410*/  PRMT R10, R43, 0x9910, RZ ;  /* 0x000099102b0a7816 */ /* 0x000fe200000000ff */
[----:B------:R-:W-:Y:S01]  /*0420*/  IMAD.MOV R15, RZ, RZ, -R5 ;  /* 0x000000ffff0f7224 */ /* 0x000fe200078e0a05 */
[----:B------:R-:W-:Y:S01]  /*0430*/  SHF.R.U32.HI R36, RZ, 0x16, R14 ;  /* 0x00000016ff247819 */ /* 0x000fe2000001160e */
[----:B------:R-:W-:Y:S01]  /*0440*/  IMAD R13, R52, 0x40, R13 ;  /* 0x00000040340d7824 */ /* 0x000fe200078e020d */
[----:B------:R-:W-:Y:S01]  /*0450*/  PRMT R5, R2, 0x7710, RZ ;  /* 0x0000771002057816 */ /* 0x000fe200000000ff */
[----:B------:R-:W-:Y:S01]  /*0460*/  IMAD.MOV.U32 R8, RZ, RZ, R10 ;  /* 0x000000ffff087224 */ /* 0x000fe200078e000a */
[----:B------:R-:W-:Y:S01]  /*0470*/  PRMT R10, R35, 0x9910, RZ ;  /* 0x00009910230a7816 */ /* 0x000fe200000000ff */
[----:B------:R-:W-:Y:S01]  /*0480*/  IMAD R17, R52, 0x40, R17 ;  /* 0x0000004034117824 */ /* 0x000fe200078e0211 */
[----:B------:R-:W-:Y:S01]  /*0490*/  PRMT R15, R15, 0x7710, RZ ;  /* 0x000077100f0f7816 */ /* 0x000fe200000000ff */
[----:B------:R-:W-:Y:S01]  /*04a0*/  IMAD.IADD R2, R28, 0x1, R5 ;  /* 0x000000011c027824 */ /* 0x000fe200078e0205 */
[----:B------:R-:W-:Y:S01]  /*04b0*/  SHF.R.U32.HI R7, RZ, 0x12, R7 ;  /* 0x00000012ff077819 */ /* 0x000fe20000011607 */
[----:B------:R-:W-:Y:S01]  /*04c0*/  IMAD R5, R8, 0x60, RZ ;  /* 0x0000006008057824 */ /* 0x000fe200078e02ff */
[----:B------:R-:W-:Y:S01]  /*04d0*/  LOP3.LUT R30, R30, 0xffff, RZ, 0xc0, !PT ;  /* 0x0000ffff1e1e7812 */ /* 0x000fe200078ec0ff */
[----:B------:R-:W-:Y:S01]  /*04e0*/  IMAD R8, R10, 0x60, RZ ;  /* 0x000000600a087824 */ /* 0x000fe200078e02ff */
[----:B------:R-:W-:Y:S01]  /*04f0*/  LOP3.LUT R25, R25, 0xffff, RZ, 0xc0, !PT ;  /* 0x0000ffff19197812 */ /* 0x000fe200078ec0ff */
[----:B------:R-:W-:Y:S01]  /*0500*/  IMAD R10, R12, 0x6, RZ ;  /* 0x000000060c0a7824 */ /* 0x000fe200078e02ff */
[----:B------:R-:W-:Y:S01]  /*0510*/  LOP3.LUT P6, RZ, R30, UR4, RZ, 0xfc, !PT ;  /* 0x000000041eff7c12 */ /* 0x000fe2000f8cfcff */
[----:B------:R-:W-:-:S02]  /*0520*/  IMAD.MOV R5, RZ, RZ, -R5 ;  /* 0x000000ffff057224 */ /* 0x000fc400078e0a05 */
[----:B------:R-:W-:Y:S02]  /*0530*/  IMAD.MOV R12, RZ, RZ, -R8 ;  /* 0x000000ffff0c7224 */ /* 0x000fe400078e0a08 */
[----:B------:R-:W-:Y:S01]  /*0540*/  IMAD.IADD R28, R28, 0x1, R15 ;  /* 0x000000011c1c7824 */ /* 0x000fe200078e020f */
[----:B------:R-:W-:Y:S01]  /*0550*/  SHF.R.U32.HI R15, RZ, 0x12, R14 ;  /* 0x00000012ff0f7819 */ /* 0x000fe2000001160e */
[----:B------:R-:W-:Y:S01]  /*0560*/  IMAD.MOV R14, RZ, RZ, -R10 ;  /* 0x000000ffff0e7224 */ /* 0x000fe200078e0a0a */
[----:B------:R-:W-:Y:S02]  /*0570*/  PRMT R8, R5, 0x7710, RZ ;  /* 0x0000771005087816 */ /* 0x000fe400000000ff */
[----:B------:R-:W-:Y:S02]  /*0580*/  PRMT R10, R12, 0x7710, RZ ;  /* 0x000077100c0a7816 */ /* 0x000fe400000000ff */
[----:B------:R-:W-:Y:S01]  /*0590*/  PRMT R16, R15, 0x9910, RZ ;  /* 0x000099100f107816 */ /* 0x000fe200000000ff */
[----:B------:R-:W-:Y:S01]  /*05a0*/  IMAD.IADD R5, R39, 0x1, R8 ;  /* 0x0000000127057824 */ /* 0x000fe200078e0208 */
[----:B------:R-:W-:Y:S01]  /*05b0*/  PRMT R12, R14, 0x7710, RZ ;  /* 0x000077100e0c7816 */ /* 0x000fe200000000ff */
[C---:B------:R-:W-:Y:S01]  /*05c0*/  IMAD.IADD R8, R29.reuse, 0x1, R10 ;  /* 0x000000011d087824 */ /* 0x040fe200078e020a */
[----:B------:R-:W-:Y:S01]  /*05d0*/  PRMT R14, R36, 0x9910, RZ ;  /* 0x00009910240e7816 */ /* 0x000fe200000000ff */
[----:B------:R-:W-:Y:S01]  /*05e0*/  IMAD.MOV.U32 R10, RZ, RZ, R16 ;  /* 0x000000ffff0a7224 */ /* 0x000fe200078e0010 */
[----:B------:R-:W-:Y:S01]  /*05f0*/  PRMT R16, R6, 0x9910, RZ ;  /* 0x0000991006107816 */ /* 0x000fe200000000ff */
[----:B------:R-:W-:Y:S01]  /*0600*/  IMAD.IADD R29, R29, 0x1, R12 ;  /* 0x000000011d1d7824 */ /* 0x000fe200078e020c */
[----:B------:R-:W-:Y:S01]  /*0610*/  PRMT R12, R5, 0x9910, RZ ;  /* 0x00009910050c7816 */ /* 0x000fe200000000ff */
[----:B------:R-:W-:Y:S01]  /*0620*/  IMAD R6, R14, 0x60, RZ ;  /* 0x000000600e067824 */ /* 0x000fe200078e02ff */
[----:B------:R-:W-:Y:S01]  /*0630*/  PRMT R8, R8, 0x9910, RZ ;  /* 0x0000991008087816 */ /* 0x000fe200000000ff */
[----:B------:R-:W-:Y:S01]  /*0640*/  IMAD.MOV.U32 R14, RZ, RZ, R16 ;  /* 0x000000ffff0e7224 */ /* 0x000fe200078e0010 */
[----:B------:R-:W-:Y:S01]  /*0650*/  PRMT R16, R4, 0x9910, RZ ;  /* 0x0000991004107816 */ /* 0x000fe200000000ff */
[----:B------:R-:W-:Y:S01]  /*0660*/  IMAD R4, R12, 0x2b, RZ ;  /* 0x0000002b0c047824 */ /* 0x000fe200078e02ff */
[----:B------:R-:W-:Y:S01]  /*0670*/  LOP3.LUT R28, R28, 0xffff, RZ, 0xc0, !PT ;  /* 0x0000ffff1c1c7812 */ /* 0x000fe200078ec0ff */
[----:B------:R-:W-:Y:S01]  /*0680*/  IMAD R10, R10, 0x6, RZ ;  /* 0x000000060a0a7824 */ /* 0x000fe200078e02ff */
[----:B------:R-:W-:Y:S01]  /*0690*/  LOP3.LUT R29, R29, 0xffff, RZ, 0xc0, !PT ;  /* 0x0000ffff1d1d7812 */ /* 0x000fe200078ec0ff */
[----:B------:R-:W-:Y:S01]  /*06a0*/  IMAD.MOV R21, RZ, RZ, -R6 ;  /* 0x000000ffff157224 */ /* 0x000fe200078e0a06 */
[----:B------:R-:W-:Y:S01]  /*06b0*/  LOP3.LUT R4, R4, 0xffff, RZ, 0xc0, !PT ;  /* 0x0000ffff04047812 */ /* 0x000fe200078ec0ff */
[----:B------:R-:W-:-:S02]  /*06c0*/  IMAD R6, R14, 0x2b, RZ ;  /* 0x0000002b0e067824 */ /* 0x000fc400078e02ff */
[----:B------:R-:W-:Y:S01]  /*06d0*/  IMAD.MOV R23, RZ, RZ, -R10 ;  /* 0x000000ffff177224 */ /* 0x000fe200078e0a0a */
[----:B------:R-:W-:Y:S01]  /*06e0*/  SHF.R.U32.HI R19, RZ, 0x8, R4 ;  /* 0x00000008ff137819 */ /* 0x000fe20000011604 */
[----:B------:R-:W-:Y:S01]  /*06f0*/  IMAD.MOV.U32 R10, RZ, RZ, R16 ;  /* 0x000000ffff0a7224 */ /* 0x000fe200078e0010 */
[----:B------:R-:W-:Y:S01]  /*0700*/  LOP3.LUT R20, R6, 0xffff, RZ, 0xc0, !PT ;  /* 0x0000ffff06147812 */ /* 0x000fe200078ec0ff */
[----:B---3--:R-:W-:Y:S01]  /*0710*/  IMAD R5, R37, 0xe, RZ ;  /* 0x0000000e25057824 */ /* 0x008fe200078e02ff */
[----:B------:R-:W-:Y:S01]  /*0720*/  PRMT R21, R21, 0x7710, RZ ;  /* 0x0000771015157816 */ /* 0x000fe200000000ff */
[----:B------:R-:W-:Y:S01]  /*0730*/  IMAD R4, R10, 0x2b, RZ ;  /* 0x0000002b0a047824 */ /* 0x000fe200078e02ff */
[----:B------:R-:W-:Y:S01]  /*0740*/  SHF.R.U32.HI R20, RZ, 0x8, R20 ;  /* 0x00000008ff147819 */ /* 0x000fe20000011614 */
[----:B------:R-:W-:Y:S01]  /*0750*/  IMAD R15, R52, 0x40, R15 ;  /* 0x00000040340f7824 */ /* 0x000fe200078e020f */
[----:B------:R-:W-:Y:S01]  /*0760*/  LOP3.LUT R19, R19, 0xffff, RZ, 0xc0, !PT ;  /* 0x0000ffff13137812 */ /* 0x000fe200078ec0ff */
[----:B------:R-:W-:Y:S01]  /*0770*/  IMAD.IADD R6, R26, 0x1, R21 ;  /* 0x000000011a067824 */ /* 0x000fe200078e0215 */
[----:B------:R-:W-:Y:S01]  /*0780*/  LOP3.LUT R4, R4, 0xffff, RZ, 0xc0, !PT ;  /* 0x0000ffff04047812 */ /* 0x000fe200078ec0ff */
[----:B------:R-:W-:Y:S01]  /*0790*/  IMAD.IADD R14, R40, 0x1, R36 ;  /* 0x00000001280e7824 */ /* 0x000fe200078e0224 */
[----:B------:R-:W-:Y:S01]  /*07a0*/  LOP3.LUT R20, R20, 0xffff, RZ, 0xc0, !PT ;  /* 0x0000ffff14147812 */ /* 0x000fe200078ec0ff */
[----:B------:R-:W-:Y:S01]  /*07b0*/  IMAD.IADD R10, R5, 0x1, R19 ;  /* 0x00000001050a7824 */ /* 0x000fe200078e0213 */
[----:B------:R-:W-:Y:S01]  /*07c0*/  SHF.R.U32.HI R21, RZ, 0x8, R4 ;  /* 0x00000008ff157819 */ /* 0x000fe20000011604 */
[----:B------:R-:W-:Y:S01]  /*07d0*/  IMAD R37, R37, 0x310, RZ ;  /* 0x0000031025257824 */ /* 0x000fe200078e02ff */
[C---:B------:R-:W-:Y:S01]  /*07e0*/  LOP3.LUT P5, RZ, R5.reuse, R20, RZ, 0xfc, !PT ;  /* 0x0000001405ff7212 */ /* 0x040fe200078afcff */
[----:B------:R-:W-:Y:S01]  /*07f0*/  IMAD.IADD R12, R5, 0x1, R20 ;  /* 0x00000001050c7824 */ /* 0x000fe200078e0214 */
[----:B------:R-:W-:-:S02]  /*0800*/  LOP3.LUT R21, R21, 0xffff, RZ, 0xc0, !PT ;  /* 0x0000ffff15157812 */ /* 0x000fc400078ec0ff */
[----:B------:R-:W-:Y:S01]  /*0810*/  PRMT R4, R2, 0x9910, RZ ;  /* 0x0000991002047816 */ /* 0x000fe200000000ff */
[----:B------:R-:W-:Y:S01]  /*0820*/  VIADD R2, R39, 0x6 ;  /* 0x0000000627027836 */ /* 0x000fe20000000000 */
[----:B------:R-:W-:Y:S01]  /*0830*/  ISETP.GT.U32.OR P5, PT, R12, 0x38, !P5 ;  /* 0x000000380c00780c */ /* 0x000fe20006fa4470 */
[C---:B------:R-:W-:Y:S01]  /*0840*/  IMAD.IADD R12, R5.reuse, 0x1, R21 ;  /* 0x00000001050c7824 */ /* 0x040fe200078e0215 */
[C---:B------:R-:W-:Y:S01]  /*0850*/  LOP3.LUT P0, RZ, R5.reuse, R19, RZ, 0xfc, !PT ;  /* 0x0000001305ff7212 */ /* 0x040fe2000780fcff */
[----:B------:R-:W-:Y:S01]  /*0860*/  IMAD R4, R4, 0x2b, RZ ;  /* 0x0000002b04047824 */ /* 0x000fe200078e02ff */
[----:B------:R-:W-:Y:S02]  /*0870*/  LOP3.LUT P4, RZ, R5, R21, RZ, 0xfc, !PT ;  /* 0x0000001505ff7212 */ /* 0x000fe4000788fcff */
[----:B------:R-:W-:Y:S02]  /*0880*/  ISETP.GT.U32.OR P0, PT, R10, 0x38, !P0 ;  /* 0x000000380a00780c */ /* 0x000fe40004704470 */
[----:B------:R-:W-:-:S02]  /*0890*/  LOP3.LUT R10, R2, 0xffff, RZ, 0xc0, !PT ;  /* 0x0000ffff020a7812 */ /* 0x000fc400078ec0ff */
[----:B------:R-:W-:Y:S02]  /*08a0*/  ISETP.GT.U32.OR P4, PT, R12, 0x38, !P4 ;  /* 0x000000380c00780c */ /* 0x000fe40006784470 */
[----:B------:R-:W-:Y:S01]  /*08b0*/  PRMT R12, R6, 0x9910, RZ ;  /* 0x00009910060c7816 */ /* 0x000fe200000000ff */
[----:B------:R-:W-:Y:S01]  /*08c0*/  IMAD.MOV.U32 R6, RZ, RZ, R8 ;  /* 0x000000ffff067224 */ /* 0x000fe200078e0008 */
[----:B------:R-:W-:Y:S01]  /*08d0*/  LOP3.LUT R4, R4, 0xffff, RZ, 0xc0, !PT ;  /* 0x0000ffff04047812 */ /* 0x000fe200078ec0ff */
[----:B------:R-:W-:Y:S01]  /*08e0*/  IMAD R10, R10, 0xaaab, RZ ;  /* 0x0000aaab0a0a7824 */ /* 0x000fe200078e02ff */
[----:B------:R-:W-:Y:S01]  /*08f0*/  PRMT R23, R23, 0x7710, RZ ;  /* 0x0000771017177816 */ /* 0x000fe200000000ff */
[----:B------:R-:W-:Y:S01]  /*0900*/  IMAD.MOV.U32 R8, RZ, RZ, R12 ;  /* 0x000000ffff087224 */ /* 0x000fe200078e000c */
[----:B------:R-:W-:Y:S01]  /*0910*/  SHF.R.U32.HI R22, RZ, 0x8, R4 ;  /* 0x00000008ff167819 */ /* 0x000fe20000011604 */
[----:B------:R-:W-:Y:S01]  /*0920*/  IMAD R4, R6, 0x2b, RZ ;  /* 0x0000002b06047824 */ /* 0x000fe200078e02ff */
[--C-:B------:R-:W-:Y:S01]  /*0930*/  SHF.R.U32.HI R34, RZ, 0x16, R10.reuse ;  /* 0x00000016ff227819 */ /* 0x100fe2000001160a */
[----:B------:R-:W-:Y:S01]  /*0940*/  IMAD R6, R8, 0x2b, RZ ;  /* 0x0000002b08067824 */ /* 0x000fe200078e02ff */
[----:B------:R-:W-:Y:S01]  /*0950*/  SHF.R.U32.HI R45, RZ, 0x12, R10 ;  /* 0x00000012ff2d7819 */ /* 0x000fe2000001160a */
[----:B------:R-:W-:Y:S01]  /*0960*/  IMAD.IADD R26, R26, 0x1, R23 ;  /* 0x000000011a1a7824 */ /* 0x000fe200078e0217 */
[----:B------:R-:W-:-:S02]  /*0970*/  LOP3.LUT R4, R4, 0xffff, RZ, 0xc0, !PT ;  /* 0x0000ffff04047812 */ /* 0x000fc400078ec0ff */
[----:B------:R-:W-:Y:S02]  /*0980*/  PRMT R8, R34, 0x9910, RZ ;  /* 0x0000991022087816 */ /* 0x000fe400000000ff */
[----:B------:R-:W-:Y:S02]  /*0990*/  SHF.R.U32.HI R23, RZ, 0x8, R4 ;  /* 0x00000008ff177819 */ /* 0x000fe40000011604 */
[----:B------:R-:W-:Y:S01]  /*09a0*/  LOP3.LUT R6, R6, 0xffff, RZ, 0xc0, !PT ;  /* 0x0000ffff06067812 */ /* 0x000fe200078ec0ff */
[----:B------:R-:W-:Y:S01]  /*09b0*/  IMAD.MOV.U32 R4, RZ, RZ, R8 ;  /* 0x000000ffff047224 */ /* 0x000fe200078e0008 */
[----:B------:R-:W-:Y:S02]  /*09c0*/  LOP3.LUT R23, R23, 0xffff, RZ, 0xc0, !PT ;  /* 0x0000ffff17177812 */ /* 0x000fe400078ec0ff */
[----:B------:R-:W-:Y:S01]  /*09d0*/  SHF.R.U32.HI R24, RZ, 0x8, R6 ;  /* 0x00000008ff187819 */ /* 0x000fe20000011606 */
[----:B------:R-:W-:Y:S01]  /*09e0*/  IMAD R4, R4, 0x60, RZ ;  /* 0x0000006004047824 */ /* 0x000fe200078e02ff */
[C---:B------:R-:W-:Y:S01]  /*09f0*/  LOP3.LUT P2, RZ, R5.reuse, R23, RZ, 0xfc, !PT ;  /* 0x0000001705ff7212 */ /* 0x040fe2000784fcff */
[----:B------:R-:W-:Y:S01]  /*0a00*/  IMAD.IADD R8, R5, 0x1, R23 ;  /* 0x0000000105087824 */ /* 0x000fe200078e0217 */
[----:B------:R-:W-:Y:S01]  /*0a10*/  PRMT R6, R7, 0x9910, RZ ;  /* 0x0000991007067816 */ /* 0x000fe200000000ff */
[----:B------:R-:W-:Y:S01]  /*0a20*/  IMAD.MOV R27, RZ, RZ, -R4 ;  /* 0x000000ffff1b7224 */ /* 0x000fe200078e0a04 */
[----:B------:R-:W-:Y:S01]  /*0a30*/  LOP3.LUT R22, R22, 0xffff, RZ, 0xc0, !PT ;  /* 0x0000ffff16167812 */ /* 0x000fe200078ec0ff */
[----:B------:R-:W-:Y:S01]  /*0a40*/  IMAD R7, R52, 0x40, R7 ;  /* 0x0000004034077824 */ /* 0x000fe200078e0207 */
[----:B------:R-:W-:Y:S01]  /*0a50*/  ISETP.GT.U32.OR P2, PT, R8, 0x38, !P2 ;  /* 0x000000380800780c */ /* 0x000fe20005744470 */
[----:B------:R-:W-:Y:S01]  /*0a60*/  IMAD R4, R6, 0x6, RZ ;  /* 0x0000000606047824 */ /* 0x000fe200078e02ff */
[----:B------:R-:W-:Y:S01]  /*0a70*/  PRMT R8, R45, 0x9910, RZ ;  /* 0x000099102d087816 */ /* 0x000fe200000000ff */
[----:B------:R-:W-:Y:S01]  /*0a80*/  IMAD.IADD R12, R5, 0x1, R22 ;  /* 0x00000001050c7824 */ /* 0x000fe200078e0216 */
[----:B------:R-:W-:Y:S01]  /*0a90*/  PRMT R27, R27, 0x7710, RZ ;  /* 0x000077101b1b7816 */ /* 0x000fe200000000ff */
[----:B------:R-:W-:Y:S01]  /*0aa0*/  IMAD R45, R52, 0x40, R45 ;  /* 0x00000040342d7824 */ /* 0x000fe200078e022d */
[----:B------:R-:W-:Y:S01]  /*0ab0*/  PLOP3.LUT P6, PT, P5, P6, PT, 0xf2, 0x2f ;  /* 0x00000000002f781c */ /* 0x000fe20002fcde72 */
[----:B------:R-:W-:Y:S01]  /*0ac0*/  IMAD.MOV.U32 R6, RZ, RZ, R8 ;  /* 0x000000ffff067224 */ /* 0x000fe200078e0008 */
[----:B------:R-:W-:Y:S01]  /*0ad0*/  LOP3.LUT P5, RZ, R25, UR4, RZ, 0xfc, !PT ;  /* 0x0000000419ff7c12 */ /* 0x000fe2000f8afcff */
[----:B------:R-:W-:Y:S01]  /*0ae0*/  IMAD.MOV R8, RZ, RZ, -R4 ;  /* 0x000000ffff087224 */ /* 0x000fe200078e0a04 */
[----:B------:R-:W-:Y:S01]  /*0af0*/  LOP3.LUT P3, RZ, R5, R22, RZ, 0xfc, !PT ;  /* 0x0000001605ff7212 */ /* 0x000fe2000786fcff */
[----:B------:R-:W-:Y:S01]  /*0b00*/  IMAD.IADD R4, R2, 0x1, R27 ;  /* 0x0000000102047824 */ /* 0x000fe200078e021b */
[----:B------:R-:W-:Y:S01]  /*0b10*/  PLOP3.LUT P5, PT, P4, P5, PT, 0xf2, 0x2f ;  /* 0x00000000002f781c */ /* 0x000fe200027abe72 */
[----:B------:R-:W-:Y:S01]  /*0b20*/  IMAD R6, R6, 0x6, RZ ;  /* 0x0000000606067824 */ /* 0x000fe200078e02ff */
[----:B------:R-:W-:-:S02]  /*0b30*/  ISETP.GT.U32.OR P3, PT, R12, 0x38, !P3 ;  /* 0x000000380c00780c */ /* 0x000fc40005f64470 */
[----:B------:R-:W-:Y:S01]  /*0b40*/  PRMT R4, R4, 0x9910, RZ ;  /* 0x0000991004047816 */ /* 0x000fe200000000ff */
[----:B------:R-:W-:Y:S01]  /*0b50*/  IMAD.MOV R6, RZ, RZ, -R6 ;  /* 0x000000ffff067224 */ /* 0x000fe200078e0a06 */
[----:B------:R-:W-:Y:S02]  /*0b60*/  LOP3.LUT R24, R24, 0xffff, RZ, 0xc0, !PT ;  /* 0x0000ffff18187812 */ /* 0x000fe400078ec0ff */
[----:B------:R-:W-:Y:S01]  /*0b70*/  LOP3.LUT P4, RZ, R28, UR4, RZ, 0xfc, !PT ;  /* 0x000000041cff7c12 */ /* 0x000fe2000f88fcff */
[----:B------:R-:W-:Y:S01]  /*0b80*/  IMAD R4, R4, 0x2b, RZ ;  /* 0x0000002b04047824 */ /* 0x000fe200078e02ff */
[----:B------:R-:W-:Y:S01]  /*0b90*/  PRMT R8, R8, 0x7710, RZ ;  /* 0x0000771008087816 */ /* 0x000fe200000000ff */
[----:B------:R-:W-:Y:S01]  /*0ba0*/  IMAD.IADD R12, R5, 0x1, R24 ;  /* 0x00000001050c7824 */ /* 0x000fe200078e0218 */
[----:B------:R-:W-:Y:S02]  /*0bb0*/  PLOP3.LUT P4, PT, P3, P4, PT, 0xf2, 0x2f ;  /* 0x00000000002f781c */ /* 0x000fe40001f89e72 */
[----:B------:R-:W-:Y:S01]  /*0bc0*/  LOP3.LUT P3, RZ, R29, UR4, RZ, 0xfc, !PT ;  /* 0x000000041dff7c12 */ /* 0x000fe2000f86fcff */
[----:B------:R-:W-:Y:S01]  /*0bd0*/  IMAD.IADD R31, R39, 0x1, R8 ;  /* 0x00000001271f7824 */ /* 0x000fe200078e0208 */
[----:B------:R-:W-:-:S02]  /*0be0*/  LOP3.LUT P1, RZ, R5, R24, RZ, 0xfc, !PT ;  /* 0x0000001805ff7212 */ /* 0x000fc4000782fcff */
[----:B------:R-:W-:Y:S02]  /*0bf0*/  LOP3.LUT R26, R26, 0xffff, RZ, 0xc0, !PT ;  /* 0x0000ffff1a1a7812 */ /* 0x000fe400078ec0ff */
[----:B------:R-:W-:Y:S02]  /*0c00*/  LOP3.LUT R4, R4, 0xffff, RZ, 0xc0, !PT ;  /* 0x0000ffff04047812 */ /* 0x000fe400078ec0ff */
[----:B------:R-:W-:Y:S02]  /*0c10*/  PLOP3.LUT P3, PT, P2, P3, PT, 0xf2, 0x2f ;  /* 0x00000000002f781c */ /* 0x000fe40001767e72 */
[----:B------:R-:W-:Y:S02]  /*0c20*/  ISETP.GT.U32.OR P1, PT, R12, 0x38, !P1 ;  /* 0x000000380c00780c */ /* 0x000fe40004f24470 */
[----:B------:R-:W-:Y:S02]  /*0c30*/  LOP3.LUT P2, RZ, R26, UR4, RZ, 0xfc, !PT ;  /* 0x000000041aff7c12 */ /* 0x000fe4000f84fcff */
[----:B------:R-:W-:-:S02]  /*0c40*/  LOP3.LUT R31, R31, 0xffff, RZ, 0xc0, !PT ;  /* 0x0000ffff1f1f7812 */ /* 0x000fc400078ec0ff */
[----:B------:R-:W-:Y:S02]  /*0c50*/  SHF.R.U32.HI R32, RZ, 0x8, R4 ;  /* 0x00000008ff207819 */ /* 0x000fe40000011604 */
[----:B------:R-:W-:Y:S02]  /*0c60*/  PLOP3.LUT P2, PT, P1, P2, PT, 0xf2, 0x2f ;  /* 0x00000000002f781c */ /* 0x000fe40000f45e72 */
[----:B------:R-:W-:Y:S02]  /*0c70*/  LOP3.LUT P1, RZ, R31, UR4, RZ, 0xfc, !PT ;  /* 0x000000041fff7c12 */ /* 0x000fe4000f82fcff */
[----:B------:R-:W-:Y:S02]  /*0c80*/  LOP3.LUT R32, R32, 0xffff, RZ, 0xc0, !PT ;  /* 0x0000ffff20207812 */ /* 0x000fe400078ec0ff */
[----:B------:R-:W-:Y:S02]  /*0c90*/  PLOP3.LUT P1, PT, P0, P1, PT, 0xf2, 0x2f ;  /* 0x00000000002f781c */ /* 0x000fe40000723e72 */
[C---:B------:R-:W-:Y:S01]  /*0ca0*/  LOP3.LUT P0, RZ, R5.reuse, R32, RZ, 0xfc, !PT ;  /* 0x0000002005ff7212 */ /* 0x040fe2000780fcff */
[----:B------:R-:W-:Y:S01]  /*0cb0*/  IMAD.IADD R5, R5, 0x1, R32 ;  /* 0x0000000105057824 */ /* 0x000fe200078e0220 */
[----:B------:R-:W-:-:S02]  /*0cc0*/  PRMT R27, R6, 0x7710, RZ ;  /* 0x00007710061b7816 */ /* 0x000fc400000000ff */
[----:B------:R-:W-:Y:S02]  /*0cd0*/  P2R R55, PR, RZ, 0x4 ;  /* 0x00000004ff377803 */ /* 0x000fe40000000000 */
[----:B------:R-:W-:Y:S01]  /*0ce0*/  ISETP.GT.U32.OR P0, PT, R5, 0x38, !P0 ;  /* 0x000000380500780c */ /* 0x000fe20004704470 */
[----:B------:R-:W-:Y:S01]  /*0cf0*/  IMAD.SHL.U32 R5, R3, 0x2, RZ ;  /* 0x0000000203057824 */ /* 0x000fe200078e00ff */
[----:B------:R-:W-:Y:S01]  /*0d00*/  ISETP.GT.U32.AND P2, PT, R13, 0x7f, PT ;  /* 0x0000007f0d00780c */ /* 0x000fe20003f44070 */
[----:B------:R-:W-:Y:S01]  /*0d10*/  IMAD.IADD R27, R2, 0x1, R27 ;  /* 0x00000001021b7824 */ /* 0x000fe200078e021b */
[----:B------:R-:W-:Y:S01]  /*0d20*/  P2R R54, PR, RZ, 0x20 ;  /* 0x00000020ff367803 */ /* 0x000fe20000000000 */
[----:B------:R-:W-:Y:S01]  /*0d30*/  IMAD R2, R0, 0x7, R5 ;  /* 0x0000000700027824 */ /* 0x000fe200078e0205 */
[----:B------:R-:W-:Y:S01]  /*0d40*/  ISETP.GT.U32.AND P5, PT, R9, 0x7f, PT ;  /* 0x0000007f0900780c */ /* 0x000fe20003fa4070 */
[----:B------:R-:W-:Y:S01]  /*0d50*/  IMAD.IADD R13, R40, 0x1, R35 ;  /* 0x00000001280d7824 */ /* 0x000fe200078e0223 */
[----:B------:R-:W-:Y:S01]  /*0d60*/  LOP3.LUT R27, R27, 0xffff, RZ, 0xc0, !PT ;  /* 0x0000ffff1b1b7812 */ /* 0x000fe200078ec0ff */
[C---:B------:R-:W-:Y:S01]  /*0d70*/  VIADD R5, R2.reuse, 0x1 ;  /* 0x0000000102057836 */ /* 0x040fe20000000000 */
[----:B------:R-:W-:Y:S01]  /*0d80*/  LOP3.LUT R8, R2, 0xffff, RZ, 0xc0, !PT ;  /* 0x0000ffff02087812 */ /* 0x000fe200078ec0ff */
[----:B------:R-:W-:Y:S01]  /*0d90*/  IMAD.IADD R9, R40, 0x1, R38 ;  /* 0x0000000128097824 */ /* 0x000fe200078e0226 */
[----:B------:R-:W-:-:S02]  /*0da0*/  ISETP.GT.U32.OR P2, PT, R13, 0x7, P2 ;  /* 0x000000070d00780c */ /* 0x000fc40001744470 */
[----:B------:R-:W-:Y:S01]  /*0db0*/  LOP3.LUT R10, R5, 0xffff, RZ, 0xc0, !PT ;  /* 0x0000ffff050a7812 */ /* 0x000fe200078ec0ff */
[----:B------:R-:W-:Y:S01]  /*0dc0*/  IMAD R16, R8, 0x2aab, RZ ;  /* 0x00002aab08107824 */ /* 0x000fe200078e02ff */
[----:B------:R-:W0:Y:S01]  /*0dd0*/  S2R R13, SR_CTAID.Z ;  /* 0x00000000000d7919 */ /* 0x000e220000002700 */
[----:B------:R-:W-:Y:S02]  /*0de0*/  ISETP.GT.U32.OR P5, PT, R9, 0x7, P5 ;  /* 0x000000070900780c */ /* 0x000fe40002fa4470 */
[C---:B------:R-:W-:Y:S01]  /*0df0*/  IMAD R18, R10.reuse, 0x2aab, RZ ;  /* 0x00002aab0a127824 */ /* 0x040fe200078e02ff */
[----:B------:R-:W-:Y:S01]  /*0e00*/  SHF.R.U32.HI R16, RZ, 0x12, R16 ;  /* 0x00000012ff107819 */ /* 0x000fe20000011610 */
[----:B------:R-:W-:Y:S01]  /*0e10*/  IMAD R49, R10, 0x5556, RZ ;  /* 0x000055560a317824 */ /* 0x000fe200078e02ff */
[----:B------:R-:W-:Y:S02]  /*0e20*/  P2R R44, PR, RZ, 0x40 ;  /* 0x00000040ff2c7803 */ /* 0x000fe40000000000 */
[----:B------:R-:W-:-:S02]  /*0e30*/  PRMT R4, R16, 0x9910, RZ ;  /* 0x0000991010047816 */ /* 0x000fc400000000ff */
[----:B------:R-:W-:Y:S02]  /*0e40*/  SHF.R.U32.HI R18, RZ, 0x12, R18 ;  /* 0x00000012ff127819 */ /* 0x000fe40000011612 */
[----:B------:R-:W-:Y:S01]  /*0e50*/  P2R R46, PR, RZ, 0x10 ;  /* 0x00000010ff2e7803 */ /* 0x000fe20000000000 */
[----:B------:R-:W-:Y:S01]  /*0e60*/  IMAD R4, R4, 0x18, RZ ;  /* 0x0000001804047824 */ /* 0x000fe200078e02ff */
[----:B------:R-:W-:Y:S02]  /*0e70*/  P2R R48, PR, RZ, 0x2 ;  /* 0x00000002ff307803 */ /* 0x000fe40000000000 */
[----:B------:R-:W-:Y:S01]  /*0e80*/  ISETP.GT.U32.AND P6, PT, R7, 0x7f, PT ;  /* 0x0000007f0700780c */ /* 0x000fe20003fc4070 */
[----:B------:R-:W-:Y:S01]  /*0e90*/  IMAD.MOV R47, RZ, RZ, -R4 ;  /* 0x000000ffff2f7224 */ /* 0x000fe200078e0a04 */
[----:B------:R-:W-:Y:S02]  /*0ea0*/  PRMT R4, R18, 0x9910, RZ ;  /* 0x0000991012047816 */ /* 0x000fe400000000ff */
[----:B------:R-:W-:-:S02]  /*0eb0*/  ISETP.GT.U32.AND P4, PT, R11, 0x7f, PT ;  /* 0x0000007f0b00780c */ /* 0x000fc40003f84070 */
[----:B------:R-:W-:Y:S02]  /*0ec0*/  PRMT R47, R47, 0x7710, RZ ;  /* 0x000077102f2f7816 */ /* 0x000fe400000000ff */
[----:B------:R-:W-:Y:S02]  /*0ed0*/  LOP3.LUT P1, RZ, R27, UR4, RZ, 0xfc, !PT ;  /* 0x000000041bff7c12 */ /* 0x000fe4000f82fcff */
[----:B------:R-:W-:Y:S01]  /*0ee0*/  P2R R50, PR, RZ, 0x8 ;  /* 0x00000008ff327803 */ /* 0x000fe20000000000 */
[----:B------:R-:W-:Y:S01]  /*0ef0*/  IMAD.IADD R6, R2, 0x1, R47 ;  /* 0x0000000102067824 */ /* 0x000fe200078e022f */
[----:B------:R-:W-:Y:S01]  /*0f00*/  PLOP3.LUT P0, PT, P0, P1, PT, 0xf2, 0x2f ;  /* 0x00000000002f781c */ /* 0x000fe20000703e72 */
[----:B------:R-:W-:Y:S01]  /*0f10*/  IMAD R2, R4, 0x18, RZ ;  /* 0x0000001804027824 */ /* 0x000fe200078e02ff */
[----:B------:R-:W-:Y:S01]  /*0f20*/  ISETP.GT.U32.AND P3, PT, R17, 0x7f, PT ;  /* 0x0000007f1100780c */ /* 0x000fe20003f64070 */
[----:B------:R-:W-:Y:S01]  /*0f30*/  IMAD R47, R8, 0x5556, RZ ;  /* 0x00005556082f7824 */ /* 0x000fe200078e02ff */
[----:B------:R-:W-:Y:S01]  /*0f40*/  PRMT R6, R6, 0x9910, RZ ;  /* 0x0000991006067816 */ /* 0x000fe200000000ff */
[----:B------:R-:W-:Y:S01]  /*0f50*/  IMAD.MOV R10, RZ, RZ, -R2 ;  /* 0x000000ffff0a7224 */ /* 0x000fe200078e0a02 */
[----:B------:R-:W-:Y:S01]  /*0f60*/  ISETP.GT.U32.AND P1, PT, R15, 0x7f, PT ;  /* 0x0000007f0f00780c */ /* 0x000fe20003f24070 */
[----:B0-----:R-:W-:Y:S01]  /*0f70*/  IMAD R17, R13, 0x8, R40 ;  /* 0x000000080d117824 */ /* 0x001fe200078e0228 */
[----:B------:R-:W-:Y:S01]  /*0f80*/  P2R R53, PR, RZ, 0x1 ;  /* 0x00000001ff357803 */ /* 0x000fe20000000000 */
[----:B------:R-:W-:Y:S01]  /*0f90*/  IMAD.SHL.U32 R4, R52, 0x20, RZ ;  /* 0x0000002034047824 */ /* 0x000fe200078e00ff */
[----:B------:R-:W-:Y:S01]  /*0fa0*/  PRMT R10, R10, 0x7710, RZ ;  /* 0x000077100a0a7816 */ /* 0x000fe200000000ff */
[--C-:B------:R-:W-:Y:S01]  /*0fb0*/  IMAD.IADD R15, R17, 0x1, R16.reuse ;  /* 0x00000001110f7824 */ /* 0x100fe200078e0210 */
[----:B------:R-:W-:Y:S01]  /*0fc0*/  ISETP.GT.U32.OR P1, PT, R14, 0x7, P1 ;  /* 0x000000070e00780c */ /* 0x000fe20000f24470 */
[----:B------:R-:W-:Y:S01]  /*0fd0*/  IMAD.IADD R14, R40, 0x1, R16 ;  /* 0x00000001280e7824 */ /* 0x000fe200078e0210 */
[-C--:B------:R-:W-:Y:S01]  /*0fe0*/  LEA.HI R2, R47, R4.reuse, RZ, 0x10 ;  /* 0x000000042f027211 */ /* 0x080fe200078f80ff */
[----:B------:R-:W-:Y:S01]  /*0ff0*/  IMAD.IADD R10, R5, 0x1, R10 ;  /* 0x00000001050a7824 */ /* 0x000fe200078e020a */
[----:B------:R-:W-:Y:S01]  /*1000*/  LEA.HI R4, R49, R4, RZ, 0x10 ;  /* 0x0000000431047211 */ /* 0x000fe200078f80ff */
[----:B------:R-:W-:-:S02]  /*1010*/  IMAD.MOV.U32 R5, RZ, RZ, R6 ;  /* 0x000000ffff057224 */ /* 0x000fc400078e0006 */
[----:B------:R-:W-:Y:S01]  /*1020*/  IMAD.IADD R6, R40, 0x1, R43 ;  /* 0x0000000128067824 */ /* 0x000fe200078e022b */
[----:B------:R-:W-:Y:S01]  /*1030*/  PRMT R9, R10, 0x9910, RZ ;  /* 0x000099100a097816 */ /* 0x000fe200000000ff */
[----:B------:R-:W-:Y:S02]  /*1040*/  IMAD.IADD R10, R40, 0x1, R41 ;  /* 0x00000001280a7824 */ /* 0x000fe400078e0229 */
[----:B------:R-:W-:Y:S01]  /*1050*/  IMAD R5, R5, 0x3, RZ ;  /* 0x0000000305057824 */ /* 0x000fe200078e02ff */
[----:B------:R-:W-:Y:S01]  /*1060*/  ISETP.GT.U32.OR P6, PT, R6, 0x7, P6 ;  /* 0x000000070600780c */ /* 0x000fe200037c4470 */
[----:B------:R-:W-:Y:S01]  /*1070*/  IMAD R6, R16, 0x480, RZ ;  /* 0x0000048010067824 */ /* 0x000fe200078e02ff */
[----:B------:R-:W-:Y:S01]  /*1080*/  ISETP.GT.U32.OR P4, PT, R10, 0x7, P4 ;  /* 0x000000070a00780c */ /* 0x000fe20002784470 */
[----:B------:R-:W-:Y:S01]  /*1090*/  IMAD.IADD R10, R40, 0x1, R33 ;  /* 0x00000001280a7824 */ /* 0x000fe200078e0221 */
[----:B------:R-:W-:Y:S01]  /*10a0*/  LOP3.LUT R7, R5, 0xffff, RZ, 0xc0, !PT ;  /* 0x0000ffff05077812 */ /* 0x000fe200078ec0ff */
[----:B------:R-:W-:-:S02]  /*10b0*/  IMAD R9, R9, 0x3, RZ ;  /* 0x0000000309097824 */ /* 0x000fc400078e02ff */
[--C-:B------:R-:W-:Y:S01]  /*10c0*/  IMAD.IADD R16, R17, 0x1, R18.reuse ;  /* 0x0000000111107824 */ /* 0x100fe200078e0212 */
[----:B------:R-:W-:Y:S01]  /*10d0*/  IADD3 R7, P0, PT, R6, R7, RZ ;  /* 0x0000000706077210 */ /* 0x000fe20007f1e0ff */
[----:B------:R-:W-:Y:S01]  /*10e0*/  IMAD.IADD R17, R40, 0x1, R18 ;  /* 0x0000000128117824 */ /* 0x000fe200078e0212 */
[----:B------:R-:W-:Y:S01]  /*10f0*/  ISETP.GT.U32.OR P3, PT, R10, 0x7, P3 ;  /* 0x000000070a00780c */ /* 0x000fe20001f64470 */
[----:B------:R-:W-:Y:S01]  /*1100*/  IMAD R10, R18, 0x480, RZ ;  /* 0x00000480120a7824 */ /* 0x000fe200078e02ff */
[----:B------:R-:W-:Y:S01]  /*1110*/  LOP3.LUT R11, R9, 0xffff, RZ, 0xc0, !PT ;  /* 0x0000ffff090b7812 */ /* 0x000fe200078ec0ff */
[----:B------:R-:W-:Y:S02]  /*1120*/  IMAD R18, R52, 0x180, R39 ;  /* 0x0000018034127824 */ /* 0x000fe400078e0227 */
[----:B------:R-:W-:Y:S01]  /*1130*/  IMAD.X R8, RZ, RZ, RZ, P0 ;  /* 0x000000ffff087224 */ /* 0x000fe200000e06ff */
[----:B------:R-:W-:Y:S01]  /*1140*/  IADD3 R11, P0, PT, R10, R11, RZ ;  /* 0x0000000b0a0b7210 */ /* 0x000fe20007f1e0ff */
[----:B------:R-:W-:Y:S01]  /*1150*/  IMAD.IADD R40, R40, 0x1, R34 ;  /* 0x0000000128287824 */ /* 0x000fe200078e0222 */
[C---:B------:R-:W-:Y:S01]  /*1160*/  ISETP.GT.U32.OR P6, PT, R18.reuse, 0x2ff, P6 ;  /* 0x000002ff1200780c */ /* 0x040fe200037c4470 */
[----:B------:R-:W-:Y:S01]  /*1170*/  IMAD R33, R33, 0xc40, RZ ;  /* 0x00000c4021217824 */ /* 0x000fe200078e02ff */
[----:B------:R-:W-:Y:S01]  /*1180*/  ISETP.GT.U32.OR P5, PT, R18, 0x2fe, P5 ;  /* 0x000002fe1200780c */ /* 0x000fe20002fa4470 */
[----:B------:R-:W-:Y:S01]  /*1190*/  IMAD.X R12, RZ, RZ, RZ, P0 ;  /* 0x000000ffff0c7224 */ /* 0x000fe200000e06ff */
[----:B------:R-:W-:Y:S01]  /*11a0*/  ISETP.GT.U32.AND P0, PT, R45, 0x7f, PT ;  /* 0x0000007f2d00780c */ /* 0x000fe20003f04070 */
[----:B------:R-:W-:Y:S01]  /*11b0*/  IMAD R34, R34, 0xc40, RZ ;  /* 0x00000c4022227824 */ /* 0x000fe200078e02ff */
[----:B------:R-:W-:-:S02]  /*11c0*/  ISETP.GT.U32.OR P6, PT, R39, 0x17f, P6 ;  /* 0x0000017f2700780c */ /* 0x000fc400037c4470 */
[----:B------:R-:W-:Y:S02]  /*11d0*/  ISETP.GT.U32.OR P4, PT, R18, 0x2fd, P4 ;  /* 0x000002fd1200780c */ /* 0x000fe40002784470 */
[----:B------:R-:W-:Y:S02]  /*11e0*/  ISETP.GT.U32.OR P0, PT, R40, 0x7, P0 ;  /* 0x000000072800780c */ /* 0x000fe40000704470 */
[C---:B------:R-:W-:Y:S02]  /*11f0*/  ISETP.GT.U32.OR P3, PT, R18.reuse, 0x2fc, P3 ;  /* 0x000002fc1200780c */ /* 0x040fe40001f64470 */
[----:B------:R-:W-:Y:S02]  /*1200*/  P2R R40, PR, RZ, 0x40 ;  /* 0x00000040ff287803 */ /* 0x000fe40000000000 */
[----:B------:R-:W-:Y:S02]  /*1210*/  ISETP.GT.U32.OR P2, PT, R18, 0x2fb, P2 ;  /* 0x000002fb1200780c */ /* 0x000fe40001744470 */
[----:B------:R-:W-:-:S02]  /*1220*/  ISETP.GT.U32.OR P6, PT, R39, 0x17e, P5 ;  /* 0x0000017e2700780c */ /* 0x000fc40002fc4470 */
[C---:B------:R-:W-:Y:S02]  /*1230*/  ISETP.GT.U32.OR P5, PT, R39.reuse, 0x17d, P4 ;  /* 0x0000017d2700780c */ /* 0x040fe400027a4470 */
[C---:B------:R-:W-:Y:S02]  /*1240*/  ISETP.GT.U32.OR P4, PT, R39.reuse, 0x17c, P3 ;  /* 0x0000017c2700780c */ /* 0x040fe40001f84470 */
[----:B------:R-:W-:Y:S02]  /*1250*/  ISETP.GT.U32.OR P3, PT, R39, 0x17b, P2 ;  /* 0x0000017b2700780c */ /* 0x000fe40001764470 */
[C---:B------:R-:W-:Y:S02]  /*1260*/  ISETP.GT.U32.OR P1, PT, R18.reuse, 0x2fa, P1 ;  /* 0x000002fa1200780c */ /* 0x040fe40000f24470 */
[----:B------:R-:W-:Y:S02]  /*1270*/  ISETP.GT.U32.OR P0, PT, R18, 0x2f9, P0 ;  /* 0x000002f91200780c */ /* 0x000fe40000704470 */
[----:B------:R-:W-:-:S02]  /*1280*/  P2R R49, PR, RZ, 0x8 ;  /* 0x00000008ff317803 */ /* 0x000fc40000000000 */
[----:B------:R-:W-:Y:S02]  /*1290*/  ISETP.GT.U32.OR P2, PT, R39, 0x17a, P1 ;  /* 0x0000017a2700780c */ /* 0x000fe40000f44470 */
[----:B------:R-:W-:Y:S01]  /*12a0*/  ISETP.NE.AND P3, PT, R46, RZ, PT ;  /* 0x000000ff2e00720c */ /* 0x000fe20003f65270 */
[----:B------:R-:W-:Y:S01]  /*12b0*/  IMAD R46, R43, 0xc40, RZ ;  /* 0x00000c402b2e7824 */ /* 0x000fe200078e02ff */
[----:B------:R-:W-:Y:S01]  /*12c0*/  ISETP.GT.U32.OR P0, PT, R39, 0x179, P0 ;  /* 0x000001792700780c */ /* 0x000fe20000704470 */
[----:B------:R-:W-:Y:S01]  /*12d0*/  IMAD R43, R38, 0xc40, RZ ;  /* 0x00000c40262b7824 */ /* 0x000fe200078e02ff */
[----:B------:R-:W0:Y:S01]  /*12e0*/  S2R R39, SR_CgaCtaId ;  /* 0x0000000000277919 */ /* 0x000e220000008800 */
[----:B------:R-:W-:Y:S01]  /*12f0*/  IMAD R38, R41, 0xc40, RZ ;  /* 0x00000c4029267824 */ /* 0x000fe200078e02ff */
[----:B------:R-:W-:Y:S01]  /*1300*/  ISETP.NE.AND P1, PT, R44, RZ, PT ;  /* 0x000000ff2c00720c */ /* 0x000fe20003f25270 */
[----:B------:R-:W-:Y:S01]  /*1310*/  IMAD R41, R36, 0xc40, RZ ;  /* 0x00000c4024297824 */ /* 0x000fe200078e02ff */
[----:B------:R-:W-:Y:S01]  /*1320*/  LOP3.LUT R46, R46, R31, RZ, 0xfc, !PT ;  /* 0x0000001f2e2e7212 */ /* 0x000fe200078efcff */
[----:B------:R-:W-:Y:S01]  /*1330*/  VIADD R31, R31, UR4 ;  /* 0x000000041f1f7c36 */ /* 0x000fe20008000000 */
[----:B------:R-:W-:-:S02]  /*1340*/  P2R R44, PR, RZ, 0x2 ;  /* 0x00000002ff2c7803 */ /* 0x000fc40000000000 */
[----:B------:R-:W-:Y:S01]  /*1350*/  LOP3.LUT R38, R38, R25, RZ, 0xfc, !PT ;  /* 0x0000001926267212 */ /* 0x000fe200078efcff */
[----:B------:R-:W-:Y:S01]  /*1360*/  IMAD R19, R19, 0x38, R46 ;  /* 0x0000003813137824 */ /* 0x000fe200078e022e */
[----:B------:R-:W-:Y:S02]  /*1370*/  ISETP.NE.AND P1, PT, R48, RZ, PT ;  /* 0x000000ff3000720c */ /* 0x000fe40003f25270 */
[----:B------:R-:W-:Y:S01]  /*1380*/  LOP3.LUT R41, R41, R26, RZ, 0xfc, !PT ;  /* 0x0000001a29297212 */ /* 0x000fe200078efcff */
[----:B------:R-:W-:Y:S01]  /*1390*/  IMAD R21, R21, 0x38, R38 ;  /* 0x0000003815157824 */ /* 0x000fe200078e0226 */
[----:B------:R-:W-:Y:S01]  /*13a0*/  ISETP.GT.U32.OR P1, PT, R31, 0x38, P1 ;  /* 0x000000381f00780c */ /* 0x000fe20000f24470 */
[----:B------:R-:W-:Y:S01]  /*13b0*/  IMAD R38, R35, 0xc40, RZ ;  /* 0x00000c4023267824 */ /* 0x000fe200078e02ff */
[----:B------:R-:W-:Y:S01]  /*13c0*/  LOP3.LUT R43, R43, R30, RZ, 0xfc, !PT ;  /* 0x0000001e2b2b7212 */ /* 0x000fe200078efcff */
[----:B------:R-:W-:Y:S01]  /*13d0*/  IMAD R24, R24, 0x38, R41 ;  /* 0x0000003818187824 */ /* 0x000fe200078e0229 */
[----:B------:R-:W-:Y:S01]  /*13e0*/  LOP3.LUT R35, R33, R28, RZ, 0xfc, !PT ;  /* 0x0000001c21237212 */ /* 0x000fe200078efcff */
[----:B------:R-:W-:Y:S01]  /*13f0*/  VIADD R30, R30, UR4 ;  /* 0x000000041e1e7c36 */ /* 0x000fe20008000000 */
[----:B------:R-:W-:Y:S01]  /*1400*/  P2R R41, PR, RZ, 0x2 ;  /* 0x00000002ff297803 */ /* 0x000fe20000000000 */
[----:B------:R-:W-:Y:S01]  /*1410*/  IMAD R20, R20, 0x38, R43 ;  /* 0x0000003814147824 */ /* 0x000fe200078e022b */
[----:B------:R-:W-:Y:S01]  /*1420*/  ISETP.NE.AND P1, PT, R44, RZ, PT ;  /* 0x000000ff2c00720c */ /* 0x000fe20003f25270 */
[----:B------:R-:W-:Y:S01]  /*1430*/  IMAD R22, R22, 0x38, R35 ;  /* 0x0000003816167824 */ /* 0x000fe200078e0223 */
[----:B------:R-:W-:Y:S01]  /*1440*/  MOV R43, 0x400 ;  /* 0x00000400002b7802 */ /* 0x000fe20000000f00 */
[----:B------:R-:W-:Y:S01]  /*1450*/  VIADD R28, R28, UR4 ;  /* 0x000000041c1c7c36 */ /* 0x000fe20008000000 */
[----:B------:R-:W-:Y:S01]  /*1460*/  LOP3.LUT R35, R34, R27, RZ, 0xfc, !PT ;  /* 0x0000001b22237212 */ /* 0x000fe200078efcff */
[----:B------:R-:W-:Y:S01]  /*1470*/  VIADD R34, R25, UR4 ;  /* 0x0000000419227c36 */ /* 0x000fe20008000000 */
[----:B------:R-:W-:Y:S01]  /*1480*/  P2R R51, PR, RZ, 0x4 ;  /* 0x00000004ff337803 */ /* 0x000fe20000000000 */
[----:B------:R-:W-:Y:S01]  /*1490*/  VIADD R36, R43, 0xc00 ;  /* 0x00000c002b247836 */ /* 0x000fe20000000000 */
[----:B------:R-:W-:Y:S01]  /*14a0*/  ISETP.GT.U32.OR P1, PT, R30, 0x38, P1 ;  /* 0x000000381e00780c */ /* 0x000fe20000f24470 */
[----:B------:R-:W-:Y:S01]  /*14b0*/  VIADD R26, R26, UR4 ;  /* 0x000000041a1a7c36 */ /* 0x000fe20008000000 */
[----:B------:R-:W-:Y:S01]  /*14c0*/  ISETP.NE.AND P2, PT, R54, RZ, PT ;  /* 0x000000ff3600720c */ /* 0x000fe20003f45270 */
[----:B------:R-:W-:Y:S01]  /*14d0*/  VIADD R27, R27, UR4 ;  /* 0x000000041b1b7c36 */ /* 0x000fe20008000000 */
[----:B------:R-:W-:Y:S01]  /*14e0*/  P2R R43, PR, RZ, 0x2 ;  /* 0x00000002ff2b7803 */ /* 0x000fe20000000000 */
[----:B------:R-:W-:Y:S01]  /*14f0*/  IMAD R25, R32, 0x38, R35 ;  /* 0x0000003820197824 */ /* 0x000fe200078e0223 */
[----:B------:R-:W-:Y:S01]  /*1500*/  LOP3.LUT R38, R38, R29, RZ, 0xfc, !PT ;  /* 0x0000001d26267212 */ /* 0x000fe200078efcff */
[----:B------:R-:W-:Y:S01]  /*1510*/  VIADD R29, R29, UR4 ;  /* 0x000000041d1d7c36 */ /* 0x000fe20008000000 */
[----:B------:R-:W-:-:S02]  /*1520*/  ISETP.GT.U32.OR P1, PT, R34, 0x38, P2 ;  /* 0x000000382200780c */ /* 0x000fc40001724470 */
[----:B------:R-:W-:Y:S02]  /*1530*/  CS2R R34, SRZ ;  /* 0x0000000000227805 */ /* 0x000fe4000001ff00 */
[----:B------:R-:W-:Y:S01]  /*1540*/  P2R R47, PR, RZ, 0x10 ;  /* 0x00000010ff2f7803 */ /* 0x000fe20000000000 */
[----:B------:R-:W-:Y:S01]  /*1550*/  IMAD R23, R23, 0x38, R38 ;  /* 0x0000003817177824 */ /* 0x000fe200078e0226 */
[----:B------:R-:W-:Y:S02]  /*1560*/  ISETP.NE.AND P4, PT, R50, RZ, PT ;  /* 0x000000ff3200720c */ /* 0x000fe40003f85270 */
[----:B------:R-:W-:Y:S02]  /*1570*/  P2R R46, PR, RZ, 0x2 ;  /* 0x00000002ff2e7803 */ /* 0x000fe40000000000 */
[----:B------:R-:W-:Y:S02]  /*1580*/  ISETP.GT.U32.OR P1, PT, R28, 0x38, P3 ;  /* 0x000000381c00780c */ /* 0x000fe40001f24470 */
[----:B------:R-:W-:-:S02]  /*1590*/  P2R R45, PR, RZ, 0x20 ;  /* 0x00000020ff2d7803 */ /* 0x000fc40000000000 */
[----:B0-----:R-:W-:Y:S01]  /*15a0*/  LEA R33, R39, R36, 0x18 ;  /* 0x0000002427217211 */ /* 0x001fe200078ec0ff */
[----:B------:R-:W-:Y:S01]  /*15b0*/  IMAD.MOV.U32 R36, RZ, RZ, RZ ;  /* 0x000000ffff247224 */ /* 0x000fe200078e00ff */
[----:B------:R-:W-:Y:S01]  /*15c0*/  ISETP.GT.U32.OR P3, PT, R29, 0x38, P4 ;  /* 0x000000381d00780c */ /* 0x000fe20002764470 */
[----:B------:R-:W-:Y:S01]  /*15d0*/  IMAD R29, R0, 0x15, RZ ;  /* 0x00000015001d7824 */ /* 0x000fe200078e02ff */
[----:B------:R-:W-:Y:S01]  /*15e0*/  ISETP.NE.AND P5, PT, R55, RZ, PT ;  /* 0x000000ff3700720c */ /* 0x000fe20003fa5270 */
[C---:B------:R-:W-:Y:S01]  /*15f0*/  IMAD R33, R52.reuse, 0x480, R33 ;  /* 0x0000048034217824 */ /* 0x040fe200078e0221 */
[----:B------:R-:W-:Y:S01]  /*1600*/  P2R R42, PR, RZ, 0x40 ;  /* 0x00000040ff2a7803 */ /* 0x000fe20000000000 */
[----:B------:R-:W-:Y:S01]  /*1610*/  IMAD R38, R52, 0x120, R29 ;  /* 0x0000012034267824 */ /* 0x000fe200078e021d */
[----:B------:R-:W-:Y:S01]  /*1620*/  ISETP.NE.AND P6, PT, R53, RZ, PT ;  /* 0x000000ff3500720c */ /* 0x000fe20003fc5270 */
[----:B------:R-:W-:Y:S01]  /*1630*/  VIADD R39, R33, 0x240 ;  /* 0x0000024021277836 */ /* 0x000fe20000000000 */
[----:B------:R-:W-:Y:S01]  /*1640*/  ISETP.GT.U32.OR P2, PT, R26, 0x38, P5 ;  /* 0x000000381a00780c */ /* 0x000fe20002f44470 */
[----:B------:R-:W-:Y:S01]  /*1650*/  IMAD R38, R3, 0x6, R38 ;  /* 0x0000000603267824 */ /* 0x000fe200078e0226 */
[----:B------:R-:W-:-:S02]  /*1660*/  P2R R48, PR, RZ, 0x2 ;  /* 0x00000002ff307803 */ /* 0x000fc40000000000 */
[----:B------:R-:W-:Y:S02]  /*1670*/  ISETP.GT.U32.OR P1, PT, R27, 0x38, P6 ;  /* 0x000000381b00780c */ /* 0x000fe40003724470 */
[----:B------:R-:W-:Y:S02]  /*1680*/  CS2R R26, SRZ ;  /* 0x00000000001a7805 */ /* 0x000fe4000001ff00 */
[----:B------:R-:W-:Y:S02]  /*1690*/  P2R R50, PR, RZ, 0x8 ;  /* 0x00000008ff327803 */ /* 0x000fe40000000000 */
[----:B--2---:R-:W-:-:S07]  /*16a0*/  P2R R44, PR, RZ, 0x4 ;  /* 0x00000004ff2c7803 */ /* 0x004fce0000000000 */
.L_x_157:
[----:B------:R-:W0:Y:S08]  /*16b0*/  S2UR UR6, SR_CgaCtaId ;  /* 0x00000000000679c3 */ /* 0x000e300000008800 */
[----:B------:R-:W-:Y:S01]  /*16c0*/  BAR.SYNC.DEFER_BLOCKING 0x0 ;  /* 0x0000000000007b1d */ /* 0x000fe20000010000 */
[----:B------:R-:W-:Y:S01]  /*16d0*/  ISETP.NE.AND P2, PT, R40, RZ, PT ;  /* 0x000000ff2800720c */ /* 0x000fe20003f45270 */
[----:B------:R-:W-:-:S04]  /*16e0*/  IMAD R52, R52, 0x3100, R37 ;  /* 0x0000310034347824 */ /* 0x000fc800078e0225 */
[----:B------:R-:W-:Y:S01]  /*16f0*/  UMOV UR5, 0x400 ;  /* 0x0000040000057882 */ /* 0x000fe20000000000 */
[----:B------:R-:W-:Y:S01]  /*1700*/  VIADD R29, R52, UR4 ;  /* 0x00000004341d7c36 */ /* 0x000fe20008000000 */
[----:B------:R-:W-:Y:S03]  /*1710*/  BSSY.RECONVERGENT B0, `(.L_x_127) ;  /* 0x0000010000007945 */ /* 0x000fe60003800200 */
[----:B------:R-:W-:-:S04]  /*1720*/  IMAD R29, R26, 0x6200, R29 ;  /* 0x000062001a1d7824 */ /* 0x000fc800078e021d */
[----:B------:R-:W-:Y:S01]  /*1730*/  VIADD R32, R29, 0xffffffc7 ;  /* 0xffffffc71d207836 */ /* 0x000fe20000000000 */
[----:B0-----:R-:W-:-:S06]  /*1740*/  ULEA UR7, UR6, UR5, 0x18 ;  /* 0x0000000506077291 */ /* 0x001fcc000f8ec0ff */
[----:B------:R-:W-:Y:S01]  /*1750*/  LEA R30, R18, UR7, 0x2 ;  /* 0x00000007121e7c11 */ /* 0x000fe2000f8e10ff */
[----:B------:R-:W-:Y:S06]  /*1760*/  @P2 BRA `(.L_x_128) ;  /* 0x0000000000282947 */ /* 0x000fec0003800000 */
        /* <DEDUP_REMOVED lines=8> */
.L_x_130:
[----:B------:R-:W-:Y:S05]  /*17f0*/  BSYNC.RECONVERGENT B1 ;  /* 0x0000000000017941 */ /* 0x000fea0003800200 */
.L_x_129:
[----:B-----5:R1:W-:Y:S02]  /*1800*/  STS [R30], R29 ;  /* 0x0000001d1e007388 */ /* 0x0203e40000000800 */
.L_x_128:
[----:B------:R-:W-:Y:S05]  /*1810*/  BSYNC.RECONVERGENT B0 ;  /* 0x0000000000007941 */ /* 0x000fea0003800200 */
.L_x_127:
[----:B------:R-:W-:Y:S01]  /*1820*/  ISETP.NE.AND P2, PT, R42, RZ, PT ;  /* 0x000000ff2a00720c */ /* 0x000fe20003f45270 */
[----:B------:R-:W-:-:S12]  /*1830*/  BSSY.RECONVERGENT B0, `(.L_x_131) ;  /* 0x000000c000007945 */ /* 0x000fd80003800200 */
[----:B------:R-:W-:Y:S05]  /*1840*/  @P2 BRA `(.L_x_132) ;  /* 0x0000000000282947 */ /* 0x000fea0003800000 */
[----:B------:R-:W-:Y:S01]  /*1850*/  ISETP.NE.AND P2, PT, R43, RZ, PT ;  /* 0x000000ff2b00720c */ /* 0x000fe20003f45270 */
[----:B------:R-:W-:Y:S01]  /*1860*/  BSSY.RECONVERGENT B1, `(.L_x_133) ;  /* 0x0000007000017945 */ /* 0x000fe20003800200 */
[----:B-1----:R-:W-:-:S11]  /*1870*/  IMAD.MOV.U32 R29, RZ, RZ, RZ ;  /* 0x000000ffff1d7224 */ /* 0x002fd600078e00ff */
[----:B------:R-:W-:Y:S05]  /*1880*/  @P2 BRA `(.L_x_134) ;  /* 0x0000000000102947 */ /* 0x000fea0003800000 */
[----:B0-----:R-:W0:Y:S01]  /*1890*/  LDC.64 R28, c[0x0][0x380] ;  /* 0x0000e000ff1c7b82 */ /* 0x001e220000000a00 */
[----:B------:R-:W-:-:S04]  /*18a0*/  IMAD.IADD R31, R20, 0x1, R32 ;  /* 0x00000001141f7824 */ /* 0x000fc800078e0220 */
[----:B0-----:R-:W-:-:S06]  /*18b0*/  IMAD.WIDE R28, R31, 0x4, R28 ;  /* 0x000000041f1c7825 */ /* 0x001fcc00078e021c */
[----:B------:R1:W5:Y:S02]  /*18c0*/  LDG.E.CONSTANT R29, desc[UR8][R28.64] ;  /* 0x000000081c1d7981 */ /* 0x000364000c1e9900 */
.L_x_134:
[----:B------:R-:W-:Y:S05]  /*18d0*/  BSYNC.RECONVERGENT B1 ;  /* 0x0000000000017941 */ /* 0x000fea0003800200 */
.L_x_133:
[----:B-----5:R2:W-:Y:S02]  /*18e0*/  STS [R30+0x4], R29 ;  /* 0x0000041d1e007388 */ /* 0x0205e40000000800 */
.L_x_132:
[----:B------:R-:W-:Y:S05]  /*18f0*/  BSYNC.RECONVERGENT B0 ;  /* 0x0000000000007941 */ /* 0x000fea0003800200 */
.L_x_131:
[----:B------:R-:W-:Y:S01]  /*1900*/  ISETP.NE.AND P2, PT, R45, RZ, PT ;  /* 0x000000ff2d00720c */ /* 0x000fe20003f45270 */
[----:B------:R-:W-:-:S12]  /*1910*/  BSSY.RECONVERGENT B0, `(.L_x_135) ;  /* 0x000000c000007945 */ /* 0x000fd80003800200 */
        /* <DEDUP_REMOVED lines=9> */
.L_x_138:
[----:B------:R-:W-:Y:S05]  /*19b0*/  BSYNC.RECONVERGENT B1 ;  /* 0x0000000000017941 */ /* 0x000fea0003800200 */
.L_x_137:
[----:B-----5:R3:W-:Y:S02]  /*19c0*/  STS [R30+0x8], R29 ;  /* 0x0000081d1e007388 */ /* 0x0207e40000000800 */
.L_x_136:
[----:B------:R-:W-:Y:S05]  /*19d0*/  BSYNC.RECONVERGENT B0 ;  /* 0x0000000000007941 */ /* 0x000fea0003800200 */
.L_x_135:
[----:B------:R-:W-:Y:S01]  /*19e0*/  ISETP.NE.AND P2, PT, R47, RZ, PT ;  /* 0x000000ff2f00720c */ /* 0x000fe20003f45270 */
[----:B------:R-:W-:-:S12]  /*19f0*/  BSSY.RECONVERGENT B0, `(.L_x_139) ;  /* 0x000000c000007945 */ /* 0x000fd80003800200 */
        /* <DEDUP_REMOVED lines=9> */
.L_x_142:
[----:B------:R-:W-:Y:S05]  /*1a90*/  BSYNC.RECONVERGENT B1 ;  /* 0x0000000000017941 */ /* 0x000fea0003800200 */
.L_x_141:
[----:B-----5:R4:W-:Y:S02]  /*1aa0*/  STS [R30+0xc], R29 ;  /* 0x00000c1d1e007388 */ /* 0x0209e40000000800 */
.L_x_140:
[----:B------:R-:W-:Y:S05]  /*1ab0*/  BSYNC.RECONVERGENT B0 ;  /* 0x0000000000007941 */ /* 0x000fea0003800200 */
.L_x_139:
[----:B------:R-:W-:Y:S01]  /*1ac0*/  ISETP.NE.AND P2, PT, R49, RZ, PT ;  /* 0x000000ff3100720c */ /* 0x000fe20003f45270 */
[----:B------:R-:W-:-:S12]  /*1ad0*/  BSSY.RECONVERGENT B0, `(.L_x_143) ;  /* 0x000000c000007945 */ /* 0x000fd80003800200 */
        /* <DEDUP_REMOVED lines=9> */
.L_x_146:
[----:B------:R-:W-:Y:S05]  /*1b70*/  BSYNC.RECONVERGENT B1 ;  /* 0x0000000000017941 */ /* 0x000fea0003800200 */
.L_x_145:
[----:B-----5:R2:W-:Y:S02]  /*1b80*/  STS [R30+0x10], R29 ;  /* 0x0000101d1e007388 */ /* 0x0205e40000000800 */
.L_x_144:
[----:B------:R-:W-:Y:S05]  /*1b90*/  BSYNC.RECONVERGENT B0 ;  /* 0x0000000000007941 */ /* 0x000fea0003800200 */
.L_x_143:
        /* <DEDUP_REMOVED lines=11> */
.L_x_150:
[----:B------:R-:W-:Y:S05]  /*1c50*/  BSYNC.RECONVERGENT B1 ;  /* 0x0000000000017941 */ /* 0x000fea0003800200 */
.L_x_149:
[----:B-----5:R2:W-:Y:S02]  /*1c60*/  STS [R30+0x14], R29 ;  /* 0x0000141d1e007388 */ /* 0x0205e40000000800 */
.L_x_148:
[----:B------:R-:W-:Y:S05]  /*1c70*/  BSYNC.RECONVERGENT B0 ;  /* 0x0000000000007941 */ /* 0x000fea0003800200 */
.L_x_147:
[----:B------:R-:W-:Y:S04]  /*1c80*/  BSSY.RECONVERGENT B0, `(.L_x_151) ;  /* 0x000000b000007945 */ /* 0x000fe80003800200 */
        /* <DEDUP_REMOVED lines=8> */
.L_x_154:
[----:B------:R-:W-:Y:S05]  /*1d10*/  BSYNC.RECONVERGENT B1 ;  /* 0x0000000000017941 */ /* 0x000fea0003800200 */
.L_x_153:
[----:B-----5:R2:W-:Y:S02]  /*1d20*/  STS [R30+0x18], R29 ;  /* 0x0000181d1e007388 */ /* 0x0205e40000000800 */
.L_x_152:
[----:B------:R-:W-:Y:S05]  /*1d30*/  BSYNC.RECONVERGENT B0 ;  /* 0x0000000000007941 */ /* 0x000fea0003800200 */
.L_x_151:
[----:B------:R-:W1:Y:S01]  /*1d40*/  S2R R52, SR_TID.Z ;  /* 0x0000000000347919 */ /* 0x000e620000002300 */
[----:B------:R-:W0:Y:S01]  /*1d50*/  LDCU.64 UR10, c[0x0][0x388] ;  /* 0x00007100ff0a77ac */ /* 0x000e220008000a00 */
[C---:B------:R-:W-:Y:S02]  /*1d60*/  IMAD.SHL.U32 R31, R3.reuse, 0x2, RZ ;  /* 0x00000002031f7824 */ /* 0x040fe400078e00ff */
[----:B------:R-:W-:Y:S02]  /*1d70*/  IMAD R53, R3, 0x6, RZ ;  /* 0x0000000603357824 */ /* 0x000fe400078e02ff */
[C---:B------:R-:W-:Y:S02]  /*1d80*/  IMAD R31, R0.reuse, 0x7, R31 ;  /* 0x00000007001f7824 */ /* 0x040fe400078e021f */
[----:B------:R-:W-:Y:S02]  /*1d90*/  IMAD R53, R0, 0x15, R53 ;  /* 0x0000001500357824 */ /* 0x000fe400078e0235 */
[----:B-1234-:R-:W-:-:S02]  /*1da0*/  IMAD R29, R13, 0x2, R52 ;  /* 0x000000020d1d7824 */ /* 0x01efc400078e0234 */
[----:B------:R-:W-:Y:S02]  /*1db0*/  IMAD R58, R52, 0x60, R31 ;  /* 0x00000060343a7824 */ /* 0x000fe400078e021f */
[----:B------:R-:W-:-:S04]  /*1dc0*/  IMAD R29, R29, 0x40, R26 ;  /* 0x000000401d1d7824 */ /* 0x000fc800078e021a */
[----:B------:R-:W-:-:S05]  /*1dd0*/  IMAD R57, R29, 0x48, RZ ;  /* 0x000000481d397824 */ /* 0x000fca00078e02ff */
[C---:B------:R-:W-:Y:S02]  /*1de0*/  IADD3 R29, P2, PT, R57.reuse, R7, RZ ;  /* 0x00000007391d7210 */ /* 0x040fe40007f5e0ff */
[----:B------:R-:W-:-:S03]  /*1df0*/  IADD3 R54, P4, PT, R57, R11, RZ ;  /* 0x0000000b39367210 */ /* 0x000fc60007f9e0ff */
[----:B------:R-:W-:Y:S01]  /*1e00*/  IMAD.X R30, RZ, RZ, R8, P2 ;  /* 0x000000ffff1e7224 */ /* 0x000fe200010e0608 */
[----:B0-----:R-:W-:Y:S01]  /*1e10*/  LEA R28, P2, R29, UR10, 0x2 ;  /* 0x0000000a1d1c7c11 */ /* 0x001fe2000f8410ff */
[----:B------:R-:W-:-:S03]  /*1e20*/  IMAD.X R55, RZ, RZ, R12, P4 ;  /* 0x000000ffff377224 */ /* 0x000fc600020e060c */
[----:B------:R-:W-:Y:S02]  /*1e30*/  LEA.HI.X R29, R29, UR11, R30, 0x2, P2 ;  /* 0x0000000b1d1d7c11 */ /* 0x000fe400090f141e */
[----:B------:R-:W-:-:S04]  /*1e40*/  ISETP.GT.U32.AND P2, PT, R2, 0x3f, PT ;  /* 0x0000003f0200780c */ /* 0x000fc80003f44070 */
[----:B------:R-:W-:-:S04]  /*1e50*/  ISETP.GT.U32.OR P2, PT, R14, 0x7, P2 ;  /* 0x000000070e00780c */ /* 0x000fc80001744470 */
[----:B------:R-:W-:-:S04]  /*1e60*/  ISETP.GT.U32.OR P2, PT, R58, 0xbf, P2 ;  /* 0x000000bf3a00780c */ /* 0x000fc80001744470 */
[----:B------:R-:W-:-:S04]  /*1e70*/  ISETP.GT.U32.OR P3, PT, R38, 0x23f, P2 ;  /* 0x0000023f2600780c */ /* 0x000fc80001764470 */
[----:B------:R-:W-:-:S04]  /*1e80*/  ISETP.GT.U32.OR P3, PT, R53, 0x11f, P3 ;  /* 0x0000011f3500780c */ /* 0x000fc80001f64470 */
[----:B------:R-:W-:Y:S02]  /*1e90*/  ISETP.GT.U32.OR P3, PT, R3, 0x3, P3 ;  /* 0x000000030300780c */ /* 0x000fe40001f64470 */
[----:B------:R-:W-:Y:S02]  /*1ea0*/  ISETP.GT.U32.AND P4, PT, R4, 0x3f, PT ;  /* 0x0000003f0400780c */ /* 0x000fe40003f84070 */
[----:B------:R-:W-:Y:S02]  /*1eb0*/  ISETP.GT.U32.OR P3, PT, R15, 0x7f, P3 ;  /* 0x0000007f0f00780c */ /* 0x000fe40001f64470 */
[----:B------:R-:W-:-:S04]  /*1ec0*/  ISETP.GT.U32.OR P4, PT, R17, 0x7, P4 ;  /* 0x000000071100780c */ /* 0x000fc80002784470 */
[----:B------:R-:W-:-:S04]  /*1ed0*/  ISETP.GT.U32.OR P4, PT, R58, 0xbe, P4 ;  /* 0x000000be3a00780c */ /* 0x000fc80002784470 */
[----:B------:R-:W-:-:S03]  /*1ee0*/  ISETP.GT.U32.OR P5, PT, R38, 0x23c, P4 ;  /* 0x0000023c2600780c */ /* 0x000fc600027a4470 */
[----:B------:R-:W0:Y:S01]  /*1ef0*/  @!P3 LDC.64 R30, c[0x0][0x388] ;  /* 0x0000e200ff1ebb82 */ /* 0x000e220000000a00 */
[----:B------:R-:W-:Y:S02]  /*1f00*/  ISETP.GT.U32.OR P5, PT, R53, 0x11c, P5 ;  /* 0x0000011c3500780c */ /* 0x000fe40002fa4470 */
[----:B------:R-:W-:Y:S02]  /*1f10*/  @!P3 LOP3.LUT R33, R5, 0xffff, RZ, 0xc0, !PT ;  /* 0x0000ffff0521b812 */ /* 0x000fe400078ec0ff */
[----:B------:R-:W-:Y:S02]  /*1f20*/  ISETP.GT.U32.OR P5, PT, R3, 0x2, P5 ;  /* 0x000000020300780c */ /* 0x000fe40002fa4470 */
[----:B------:R-:W-:Y:S02]  /*1f30*/  @!P3 IADD3 R33, PT, PT, R57, R6, R33 ;  /* 0x000000063921b210 */ /* 0x000fe40007ffe021 */
[----:B------:R-:W-:-:S03]  /*1f40*/  ISETP.GT.U32.OR P5, PT, R16, 0x7f, P5 ;  /* 0x0000007f1000780c */ /* 0x000fc60002fa4470 */
[----:B0-----:R-:W-:-:S10]  /*1f50*/  @!P3 IMAD.WIDE.U32 R32, R33, 0x4, R30 ;  /* 0x000000042120b825 */ /* 0x001fd400078e001e */
[----:B------:R-:W-:-:S04]  /*1f60*/  @!P5 LOP3.LUT R30, R9, 0xffff, RZ, 0xc0, !PT ;  /* 0x0000ffff091ed812 */ /* 0x000fc800078ec0ff */
[----:B------:R-:W-:Y:S01]  /*1f70*/  @!P5 IADD3 R57, PT, PT, R57, R10, R30 ;  /* 0x0000000a3939d210 */ /* 0x000fe20007ffe01e */
[----:B------:R0:W2:Y:S01]  /*1f80*/  @!P3 LDG.E.CONSTANT R56, desc[UR8][R32.64] ;  /* 0x000000082038b981 */ /* 0x0000a2000c1e9900 */
[----:B------:R-:W1:Y:S01]  /*1f90*/  @!P5 LDC.64 R30, c[0x0][0x388] ;  /* 0x0000e200ff1edb82 */ /* 0x000e620000000a00 */
[----:B------:R-:W-:-:S04]  /*1fa0*/  UIADD3 UR5, UPT, UPT, UR5, 0xc00, URZ ;  /* 0x00000c0005057890 */ /* 0x000fc8000fffe0ff */
[----:B------:R-:W-:Y:S01]  /*1fb0*/  ULEA UR5, UR6, UR5, 0x18 ;  /* 0x0000000506057291 */ /* 0x000fe2000f8ec0ff */
[----:B0-----:R-:W-:-:S04]  /*1fc0*/  LEA R32, P6, R54, UR10, 0x2 ;  /* 0x0000000a36207c11 */ /* 0x001fc8000f8c10ff */
[----:B------:R-:W-:Y:S02]  /*1fd0*/  LEA.HI.X R33, R54, UR11, R55, 0x2, P6 ;  /* 0x0000000b36217c11 */ /* 0x000fe4000b0f1437 */
[----:B------:R-:W-:Y:S01]  /*1fe0*/  LEA R55, R38, UR5, 0x2 ;  /* 0x0000000526377c11 */ /* 0x000fe2000f8e10ff */
[----:B-1----:R-:W-:-:S06]  /*1ff0*/  @!P5 IMAD.WIDE.U32 R30, R57, 0x4, R30 ;  /* 0x00000004391ed825 */ /* 0x002fcc00078e001e */
[----:B------:R-:W3:Y:S04]  /*2000*/  @!P5 LDG.E.CONSTANT R30, desc[UR8][R30.64] ;  /* 0x000000081e1ed981 */ /* 0x000ee8000c1e9900 */
[----:B--2---:R-:W-:Y:S01]  /*2010*/  @!P3 STS [R55], R56 ;  /* 0x000000383700b388 */ /* 0x004fe20000000800 */
[C---:B------:R-:W-:Y:S02]  /*2020*/  ISETP.GT.U32.OR P3, PT, R38.reuse, 0x23e, P2 ;  /* 0x0000023e2600780c */ /* 0x040fe40001764470 */
[----:B------:R-:W-:-:S04]  /*2030*/  ISETP.GT.U32.OR P2, PT, R38, 0x23d, P2 ;  /* 0x0000023d2600780c */ /* 0x000fc80001744470 */
[----:B------:R-:W-:-:S04]  /*2040*/  ISETP.GT.U32.OR P2, PT, R53, 0x11d, P2 ;  /* 0x0000011d3500780c */ /* 0x000fc80001744470 */
[----:B------:R-:W-:-:S04]  /*2050*/  ISETP.GT.U32.OR P2, PT, R3, 0x3, P2 ;  /* 0x000000030300780c */ /* 0x000fc80001744470 */
[----:B------:R-:W-:Y:S02]  /*2060*/  ISETP.GT.U32.OR P2, PT, R15, 0x7f, P2 ;  /* 0x0000007f0f00780c */ /* 0x000fe40001744470 */
[----:B------:R-:W-:-:S04]  /*2070*/  ISETP.GT.U32.OR P3, PT, R53, 0x11e, P3 ;  /* 0x0000011e3500780c */ /* 0x000fc80001f64470 */
[----:B------:R-:W-:Y:S01]  /*2080*/  ISETP.GT.U32.OR P3, PT, R3, 0x3, P3 ;  /* 0x000000030300780c */ /* 0x000fe20001f64470 */
[----:B---3--:R0:W-:Y:S06]  /*2090*/  @!P5 STS [R55+0xc], R30 ;  /* 0x00000c1e3700d388 */ /* 0x0081ec0000000800 */
[----:B0-----:R-:W2:Y:S01]  /*20a0*/  @!P2 LDG.E.CONSTANT R30, desc[UR8][R28.64+0x8] ;  /* 0x000008081c1ea981 */ /* 0x001ea2000c1e9900 */
[----:B------:R-:W-:-:S13]  /*20b0*/  ISETP.GT.U32.OR P3, PT, R15, 0x7f, P3 ;  /* 0x0000007f0f00780c */ /* 0x000fda0001f64470 */
[----:B------:R-:W3:Y:S04]  /*20c0*/  @!P3 LDG.E.CONSTANT R54, desc[UR8][R28.64+0x4] ;  /* 0x000004081c36b981 */ /* 0x000ee8000c1e9900 */
[----:B--2---:R-:W-:Y:S01]  /*20d0*/  @!P2 STS [R55+0x8], R30 ;  /* 0x0000081e3700a388 */ /* 0x004fe20000000800 */
[C---:B------:R-:W-:Y:S02]  /*20e0*/  ISETP.GT.U32.OR P2, PT, R38.reuse, 0x23b, P4 ;  /* 0x0000023b2600780c */ /* 0x040fe40002744470 */
[----:B------:R-:W-:Y:S02]  /*20f0*/  ISETP.GT.U32.OR P4, PT, R38, 0x23a, P4 ;  /* 0x0000023a2600780c */ /* 0x000fe40002784470 */
[C---:B------:R-:W-:Y:S02]  /*2100*/  ISETP.GT.U32.OR P2, PT, R53.reuse, 0x11b, P2 ;  /* 0x0000011b3500780c */ /* 0x040fe40001744470 */
[----:B------:R-:W-:-:S02]  /*2110*/  ISETP.GT.U32.OR P4, PT, R53, 0x11a, P4 ;  /* 0x0000011a3500780c */ /* 0x000fc40002784470 */
[C---:B------:R-:W-:Y:S02]  /*2120*/  ISETP.GT.U32.OR P2, PT, R3.reuse, 0x2, P2 ;  /* 0x000000020300780c */ /* 0x040fe40001744470 */
[----:B------:R-:W-:Y:S02]  /*2130*/  ISETP.GT.U32.OR P4, PT, R3, 0x2, P4 ;  /* 0x000000020300780c */ /* 0x000fe40002784470 */
[C---:B------:R-:W-:Y:S02]  /*2140*/  ISETP.GT.U32.OR P2, PT, R16.reuse, 0x7f, P2 ;  /* 0x0000007f1000780c */ /* 0x040fe40001744470 */
[----:B------:R-:W-:Y:S01]  /*2150*/  ISETP.GT.U32.OR P4, PT, R16, 0x7f, P4 ;  /* 0x0000007f1000780c */ /* 0x000fe20002784470 */
[----:B---3--:R0:W-:Y:S10]  /*2160*/  @!P3 STS [R55+0x4], R54 ;  /* 0x000004363700b388 */ /* 0x0081f40000000800 */
[----:B0-----:R-:W2:Y:S04]  /*2170*/  @!P2 LDG.E.CONSTANT R54, desc[UR8][R32.64+0x4] ;  /* 0x000004082036a981 */ /* 0x001ea8000c1e9900 */
[----:B------:R-:W3:Y:S01]  /*2180*/  @!P4 LDG.E.CONSTANT R28, desc[UR8][R32.64+0x8] ;  /* 0x00000808201cc981 */ /* 0x000ee2000c1e9900 */
[----:B------:R-:W-:Y:S01]  /*2190*/  IMAD.MOV.U32 R30, RZ, RZ, RZ ;  /* 0x000000ffff1e7224 */ /* 0x000fe200078e00ff */
[----:B------:R-:W-:-:S02]  /*21a0*/  UPLOP3.LUT UP0, UPT, UPT, UPT, UPT, 0x80, 0x8 ;  /* 0x000000000008789c */ /* 0x000fc40003f0f070 */
[----:B--2---:R0:W-:Y:S04]  /*21b0*/  @!P2 STS [R55+0x10], R54 ;  /* 0x000010363700a388 */ /* 0x0041e80000000800 */
[----:B---3--:R0:W-:Y:S01]  /*21c0*/  @!P4 STS [R55+0x14], R28 ;  /* 0x0000141c3700c388 */ /* 0x0081e20000000800 */
[----:B------:R-:W-:Y:S06]  /*21d0*/  BAR.SYNC.DEFER_BLOCKING 0x0 ;  /* 0x0000000000007b1d */ /* 0x000fec0000010000 */
.L_x_156:
[----:B------:R-:W1:Y:S01]  /*21e0*/  S2UR UR6, SR_CgaCtaId ;  /* 0x00000000000679c3 */ /* 0x000e620000008800 */
[----:B------:R-:W-:Y:S01]  /*21f0*/  IMAD R29, R0, 0x6, R3 ;  /* 0x00000006001d7824 */ /* 0x000fe200078e0203 */
[----:B------:R-:W-:Y:S01]  /*2200*/  UMOV UR5, 0x400 ;  /* 0x0000040000057882 */ /* 0x000fe20000000000 */
[C---:B0-----:R-:W-:Y:S01]  /*2210*/  IMAD R28, R30.reuse, 0x90, R39 ;  /* 0x000000901e1c7824 */ /* 0x041fe200078e0227 */
[----:B------:R-:W-:Y:S01]  /*2220*/  UPLOP3.LUT UP1, UPT, UPT, UPT, UP0, 0x80, 0x8 ;  /* 0x000000000008789c */ /* 0x000fe20003f2f000 */
[----:B------:R-:W-:Y:S01]  /*2230*/  IMAD R29, R30, 0x180, R29 ;  /* 0x000001801e1d7824 */ /* 0x000fe200078e021d */
[----:B-1----:R-:W-:-:S06]  /*2240*/  ULEA UR5, UR6, UR5, 0x18 ;  /* 0x0000000506057291 */ /* 0x002fcc000f8ec0ff */
[----:B------:R-:W-:Y:S01]  /*2250*/  LEA R29, R29, UR5, 0x2 ;  /* 0x000000051d1d7c11 */ /* 0x000fe2000f8e10ff */
[----:B------:R-:W-:-:S06]  /*2260*/  UMOV UR5, 0x258 ;  /* 0x0000025800057882 */ /* 0x000fcc0000000000 */
.L_x_155:
[----:B------:R-:W-:Y:S04]  /*2270*/  LDS R30, [R29+UR5+-0x258] ;  /* 0xfffda8051d1e7984 */ /* 0x000fe80008000800 */
[----:B------:R-:W0:Y:S04]  /*2280*/  LDS R31, [R28+UR5+-0x498] ;  /* 0xfffb68051c1f7984 */ /* 0x000e280008000800 */
[----:B------:R-:W1:Y:S04]  /*2290*/  LDS R33, [R28+UR5+-0x378] ;  /* 0xfffc88051c217984 */ /* 0x000e680008000800 */
[----:B------:R-:W2:Y:S04]  /*22a0*/  LDS R32, [R28+UR5+-0x258] ;  /* 0xfffda8051c207984 */ /* 0x000ea80008000800 */
[----:B------:R-:W3:Y:S01]  /*22b0*/  LDS R53, [R28+UR5+-0x138] ;  /* 0xfffec8051c357984 */ /* 0x000ee20008000800 */
[----:B0-----:R-:W-:-:S03]  /*22c0*/  FFMA R54, R30, R31, R27 ;  /* 0x0000001f1e367223 */ /* 0x001fc6000000001b */
[----:B------:R-:W-:Y:S01]  /*22d0*/  LDS R27, [R29+UR5+-0x240] ;  /* 0xfffdc0051d1b7984 */ /* 0x000fe20008000800 */
[----:B-1----:R-:W-:-:S03]  /*22e0*/  FFMA R33, R30, R33, R34 ;  /* 0x000000211e217223 */ /* 0x002fc60000000022 */
[----:B------:R-:W0:Y:S01]  /*22f0*/  LDS R34, [R28+UR5+-0x24c] ;  /* 0xfffdb4051c227984 */ /* 0x000e220008000800 */
[----:B--2---:R-:W-:-:S03]  /*2300*/  FFMA R35, R30, R32, R35 ;  /* 0x000000201e237223 */ /* 0x004fc60000000023 */
[----:B------:R-:W1:Y:S01]  /*2310*/  LDS R32, [R28+UR5+-0x36c] ;  /* 0xfffc94051c207984 */ /* 0x000e620008000800 */
[----:B---3--:R-:W-:-:S03]  /*2320*/  FFMA R53, R30, R53, R36 ;  /* 0x000000351e357223 */ /* 0x008fc60000000024 */
[----:B------:R-:W2:Y:S04]  /*2330*/  LDS R30, [R28+UR5+-0x48c] ;  /* 0xfffb74051c1e7984 */ /* 0x000ea80008000800 */
[----:B------:R-:W3:Y:S04]  /*2340*/  LDS R36, [R28+UR5+-0x12c] ;  /* 0xfffed4051c247984 */ /* 0x000ee80008000800 */
[----:B------:R-:W-:Y:S01]  /*2350*/  LDS R31, [R28+UR5+-0x414] ;  /* 0xfffbec051c1f7984 */ /* 0x000fe20008000800 */
[----:B0-----:R-:W-:-:S03]  /*2360*/  FFMA R35, R27, R34, R35 ;  /* 0x000000221b237223 */ /* 0x001fc60000000023 */
[----:B------:R-:W-:Y:S01]  /*2370*/  LDS R34, [R28+UR5+-0x240] ;  /* 0xfffdc0051c227984 */ /* 0x000fe20008000800 */
[----:B-1----:R-:W-:-:S03]  /*2380*/  FFMA R33, R27, R32, R33 ;  /* 0x000000201b217223 */ /* 0x002fc60000000021 */
[----:B------:R-:W-:Y:S01]  /*2390*/  LDS R32, [R28+UR5+-0x360] ;  /* 0xfffca0051c207984 */ /* 0x000fe20008000800 */
[----:B--2---:R-:W-:-:S03]  /*23a0*/  FFMA R54, R27, R30, R54 ;  /* 0x0000001e1b367223 */ /* 0x004fc60000000036 */
[----:B------:R-:W-:Y:S01]  /*23b0*/  LDS R30, [R28+UR5+-0x480] ;  /* 0xfffb80051c1e7984 */ /* 0x000fe20008000800 */
[----:B---3--:R-:W-:-:S03]  /*23c0*/  FFMA R53, R27, R36, R53 ;  /* 0x000000241b357223 */ /* 0x008fc60000000035 */
[----:B------:R-:W0:Y:S04]  /*23d0*/  LDS R27, [R29+UR5+-0x228] ;  /* 0xfffdd8051d1b7984 */ /* 0x000e280008000800 */
[----:B------:R-:W1:Y:S01]  /*23e0*/  LDS R36, [R28+UR5+-0x120] ;  /* 0xfffee0051c247984 */ /* 0x000e620008000800 */
[C---:B0-----:R-:W-:Y:S01]  /*23f0*/  FFMA R54, R27.reuse, R30, R54 ;  /* 0x0000001e1b367223 */ /* 0x041fe20000000036 */
[C---:B------:R-:W-:Y:S01]  /*2400*/  FFMA R33, R27.reuse, R32, R33 ;  /* 0x000000201b217223 */ /* 0x040fe20000000021 */
[C---:B------:R-:W-:Y:S01]  /*2410*/  FFMA R35, R27.reuse, R34, R35 ;  /* 0x000000221b237223 */ /* 0x040fe20000000023 */
[----:B------:R-:W-:Y:S01]  /*2420*/  LDS R30, [R28+UR5+-0x474] ;  /* 0xfffb8c051c1e7984 */ /* 0x000fe20008000800 */
[----:B-1----:R-:W-:-:S03]  /*2430*/  FFMA R53, R27, R36, R53 ;  /* 0x000000241b357223 */ /* 0x002fc60000000035 */
[----:B------:R-:W0:Y:S04]  /*2440*/  LDS R27, [R29+UR5+-0xd8] ;  /* 0xffff28051d1b7984 */ /* 0x000e280008000800 */
[----:B------:R-:W1:Y:S04]  /*2450*/  LDS R32, [R28+UR5+-0x354] ;  /* 0xfffcac051c207984 */ /* 0x000e680008000800 */
[----:B------:R-:W2:Y:S04]  /*2460*/  LDS R34, [R28+UR5+-0x234] ;  /* 0xfffdcc051c227984 */ /* 0x000ea80008000800 */
[----:B------:R-:W3:Y:S01]  /*2470*/  LDS R36, [R28+UR5+-0x114] ;  /* 0xfffeec051c247984 */ /* 0x000ee20008000800 */
        /* <DEDUP_REMOVED lines=25> */
[----:B------:R-:W0:Y:S04]  /*2610*/  LDS R27, [R29+UR5+0xa8] ;  /* 0x0000a8051d1b7984 */ /* 0x000e280008000800 */
[----:B------:R-:W1:Y:S01]  /*2620*/  LDS R36, [R28+UR5+-0xf0] ;  /* 0xffff10051c247984 */ /* 0x000e620008000800 */
[C---:B0-----:R-:W-:Y:S01]  /*2630*/  FFMA R54, R27.reuse, R30, R54 ;  /* 0x0000001e1b367223 */ /* 0x041fe20000000036 */
[C---:B------:R-:W-:Y:S01]  /*2640*/  FFMA R33, R27.reuse, R32, R33 ;  /* 0x000000201b217223 */ /* 0x040fe20000000021 */
[C---:B------:R-:W-:Y:S01]  /*2650*/  FFMA R35, R27.reuse, R34, R35 ;  /* 0x000000221b237223 */ /* 0x040fe20000000023 */
[----:B------:R-:W-:Y:S01]  /*2660*/  LDS R30, [R28+UR5+-0x444] ;  /* 0xfffbbc051c1e7984 */ /* 0x000fe20008000800 */
[----:B-1----:R-:W-:-:S03]  /*2670*/  FFMA R53, R27, R36, R53 ;  /* 0x000000241b357223 */ /* 0x002fc60000000035 */
[----:B------:R-:W0:Y:S04]  /*2680*/  LDS R27, [R29+UR5+0xc0] ;  /* 0x0000c0051d1b7984 */ /* 0x000e280008000800 */
        /* <DEDUP_REMOVED lines=29> */
[----:B------:R-:W1:Y:S04]  /*2860*/  LDS R54, [R28+UR5+-0xc0] ;  /* 0xffff40051c367984 */ /* 0x000e680008000800 */
[----:B------:R-:W2:Y:S01]  /*2870*/  LDS R36, [R29+UR5+0x258] ;  /* 0x000258051d247984 */ /* 0x000ea20008000800 */
[C---:B0-----:R-:W-:Y:S01]  /*2880*/  FFMA R55, R27.reuse, R30, R56 ;  /* 0x0000001e1b377223 */ /* 0x041fe20000000038 */
[C---:B------:R-:W-:Y:S01]  /*2890*/  FFMA R32, R27.reuse, R32, R33 ;  /* 0x000000201b207223 */ /* 0x040fe20000000021 */
[C---:B------:R-:W-:Y:S01]  /*28a0*/  FFMA R30, R27.reuse, R34, R35 ;  /* 0x000000221b1e7223 */ /* 0x040fe20000000023 */
[----:B------:R-:W0:Y:S01]  /*28b0*/  LDS R33, [R28+UR5+-0x2f4] ;  /* 0xfffd0c051c217984 */ /* 0x000e220008000800 */
[----:B-1----:R-:W-:-:S03]  /*28c0*/  FFMA R54, R27, R54, R53 ;  /* 0x000000361b367223 */ /* 0x002fc60000000035 */
[----:B------:R-:W1:Y:S01]  /*28d0*/  LDS R35, [R28+UR5+-0x1d4] ;  /* 0xfffe2c051c237984 */ /* 0x000e620008000800 */
[----:B--2---:R-:W-:-:S03]  /*28e0*/  FFMA R27, R36, R31, R55 ;  /* 0x0000001f241b7223 */ /* 0x004fc60000000037 */
[----:B------:R-:W2:Y:S01]  /*28f0*/  LDS R53, [R28+UR5+-0xb4] ;  /* 0xffff4c051c357984 */ /* 0x000ea20008000800 */
[----:B------:R-:W-:-:S04]  /*2900*/  UIADD3 UR5, UPT, UPT, UR5, 0x4, URZ ;  /* 0x0000000405057890 */ /* 0x000fc8000fffe0ff */
[----:B------:R-:W-:Y:S01]  /*2910*/  UISETP.NE.AND UP0, UPT, UR5, 0x264, UPT ;  /* 0x000002640500788c */ /* 0x000fe2000bf05270 */
[C---:B0-----:R-:W-:Y:S01]  /*2920*/  FFMA R34, R36.reuse, R33, R32 ;  /* 0x0000002124227223 */ /* 0x041fe20000000020 */
[C---:B-1----:R-:W-:Y:S01]  /*2930*/  FFMA R35, R36.reuse, R35, R30 ;  /* 0x0000002324237223 */ /* 0x042fe2000000001e */
[----:B--2---:R-:W-:-:S06]  /*2940*/  FFMA R36, R36, R53, R54 ;  /* 0x0000003524247223 */ /* 0x004fcc0000000036 */
[----:B------:R-:W-:Y:S05]  /*2950*/  BRA.U UP0, `(.L_x_155) ;  /* 0xfffffff900447547 */ /* 0x000fea000b83ffff */
[----:B------:R-:W-:Y:S01]  /*2960*/  IMAD.MOV.U32 R30, RZ, RZ, 0x1 ;  /* 0x00000001ff1e7424 */ /* 0x000fe200078e00ff */
[----:B------:R-:W-:Y:S01]  /*2970*/  UPLOP3.LUT UP0, UPT, UPT, UPT, UPT, 0x40, 0x4 ;  /* 0x000000000004789c */ /* 0x000fe20003f0e870 */
[----:B------:R-:W-:Y:S10]  /*2980*/  BRA.U UP1, `(.L_x_156) ;  /* 0xfffffff901147547 */ /* 0x000ff4000b83ffff */
[----:B------:R-:W-:-:S05]  /*2990*/  VIADD R26, R26, 0x1 ;  /* 0x000000011a1a7836 */ /* 0x000fca0000000000 */
[----:B------:R-:W-:-:S13]  /*29a0*/  ISETP.NE.AND P2, PT, R26, 0x10, PT ;  /* 0x000000101a00780c */ /* 0x000fda0003f45270 */
[----:B------:R-:W-:Y:S05]  /*29b0*/  @P2 BRA `(.L_x_157) ;  /* 0xffffffec003c2947 */ /* 0x000fea000383ffff */
[----:B------:R-:W-:Y:S02]  /*29c0*/  IMAD R52, R52, 0x3100, R3 ;  /* 0x0000310034347824 */ /* 0x000fe400078e0203 */
[----:B------:R-:W0:Y:S02]  /*29d0*/  LDC.64 R2, c[0x0][0x390] ;  /* 0x0000e400ff027b82 */ /* 0x000e240000000a00 */
[----:B------:R-:W-:-:S04]  /*29e0*/  IMAD R52, R13, 0x6200, R52 ;  /* 0x000062000d347824 */ /* 0x000fc800078e0234 */
[----:B------:R-:W-:-:S04]  /*29f0*/  IMAD.IADD R37, R37, 0x1, R52 ;  /* 0x0000000125257824 */ /* 0x000fc800078e0234 */
[----:B------:R-:W-:-:S04]  /*2a00*/  IMAD R37, R0, 0x38, R37 ;  /* 0x0000003800257824 */ /* 0x000fc800078e0225 */
[----:B------:R-:W-:-:S04]  /*2a10*/  VIADD R37, R37, UR4 ;  /* 0x0000000425257c36 */ /* 0x000fc80008000000 */
[----:B0-----:R-:W-:-:S05]  /*2a20*/  IMAD.WIDE.U32 R2, R37, 0x4, R2 ;  /* 0x0000000425027825 */ /* 0x001fca00078e0002 */
[----:B------:R-:W-:Y:S04]  /*2a30*/  STG.E desc[UR8][R2.64], R27 ;  /* 0x0000001b02007986 */ /* 0x000fe8000c101908 */
[----:B------:R-:W-:Y:S04]  /*2a40*/  STG.E desc[UR8][R2.64+0x3100], R34 ;  /* 0x0031002202007986 */ /* 0x000fe8000c101908 */
[----:B------:R-:W-:Y:S04]  /*2a50*/  STG.E desc[UR8][R2.64+0x6200], R35 ;  /* 0x0062002302007986 */ /* 0x000fe8000c101908 */
[----:B------:R-:W-:Y:S01]  /*2a60*/  STG.E desc[UR8][R2.64+0x9300], R36 ;  /* 0x0093002402007986 */ /* 0x000fe2000c101908 */
[----:B------:R-:W-:Y:S05]  /*2a70*/  EXIT ;  /* 0x000000000000794d */ /* 0x000fea0003800000 */
.L_x_158:
        /* <DEDUP_REMOVED lines=16> */
.L_x_260:


//--------------------- .text.conv_128_64_56_56   --------------------------
	.section	.text.conv_128_64_56_56,"ax",@progbits
	.align	128
        .global         conv_128_64_56_56
        .type           conv_128_64_56_56,@function
        .size           conv_128_64_56_56,(.L_x_261 - conv_128_64_56_56)
        .other          conv_128_64_56_56,@"STO_CUDA_ENTRY STV_DEFAULT"
conv_128_64_56_56:
.text.conv_128_64_56_56:
[----:B------:R-:W-:Y:S01]  /*0000*/  LDC R1, c[0x0][0x37c] ;  /* 0x0000df00ff017b82 */ /* 0x000fe20000000800 */
[----:B------:R-:W0:Y:S07]  /*0010*/  S2R R2, SR_TID.Y ;  /* 0x0000000000027919 */ /* 0x000e2e0000002200 */
[----:B------:R-:W1:Y:S01]  /*0020*/  LDC.64 R8, c[0x0][0x388] ;  /* 0x0000e200ff087b82 */ /* 0x000e620000000a00 */
[----:B------:R-:W-:Y:S01]  /*0030*/  MOV R14, 0x400 ;  /* 0x00000400000e7802 */ /* 0x000fe20000000f00 */
[----:B------:R-:W-:Y:S01]  /*0040*/  HFMA2 R93, -RZ, RZ, 0, 0 ;  /* 0x00000000ff5d7431 */ /* 0x000fe200000001ff */
[----:B------:R-:W2:Y:S01]  /*0050*/  S2R R7, SR_TID.Z ;  /* 0x0000000000077919 */ /* 0x000ea20000002300 */
[----:B------:R-:W-:Y:S01]  /*0060*/  HFMA2 R89, -RZ, RZ, 0, 0 ;  /* 0x00000000ff597431 */ /* 0x000fe200000001ff */
[----:B------:R-:W-:Y:S01]  /*0070*/  IADD3 R5, PT, PT, R14, 0x2d0, RZ ;  /* 0x000002d00e057810 */ /* 0x000fe20007ffe0ff */
[----:B------:R-:W-:Y:S01]  /*0080*/  HFMA2 R41, -RZ, RZ, 0, 0 ;  /* 0x00000000ff297431 */ /* 0x000fe200000001ff */
[----:B------:R-:W3:Y:S01]  /*0090*/  S2R R12, SR_CTAID.Z ;  /* 0x00000000000c7919 */ /* 0x000ee20000002700 */
[----:B------:R-:W4:Y:S01]  /*00a0*/  S2UR UR4, SR_CTAID.X ;  /* 0x00000000000479c3 */ /* 0x000f220000002500 */
[----:B------:R-:W-:Y:S01]  /*00b0*/  HFMA2 R33, -RZ, RZ, 0, 0 ;  /* 0x00000000ff217431 */ /* 0x000fe200000001ff */
[----:B------:R-:W-:Y:S01]  /*00c0*/  CS2R R64, SRZ ;  /* 0x0000000000407805 */ /* 0x000fe2000001ff00 */
[----:B------:R-:W5:Y:S01]  /*00d0*/  S2R R6, SR_CgaCtaId ;  /* 0x0000000000067919 */ /* 0x000f620000008800 */
[----:B------:R-:W-:-:S02]  /*00e0*/  CS2R R50, SRZ ;  /* 0x0000000000327805 */ /* 0x000fc4000001ff00 */
[----:B------:R-:W-:Y:S02]  /*00f0*/  CS2R R36, SRZ ;  /* 0x0000000000247805 */ /* 0x000fe4000001ff00 */
[----:B------:R-:W-:Y:S01]  /*0100*/  CS2R R62, SRZ ;  /* 0x00000000003e7805 */ /* 0x000fe2000001ff00 */
[----:B------:R-:W5:Y:S01]  /*0110*/  S2R R29, SR_CTAID.Y ;  /* 0x00000000001d7919 */ /* 0x000f620000002600 */
        /* <DEDUP_REMOVED lines=14> */
[----:B------:R-:W-:Y:S02]  /*0200*/  MOV R87, RZ ;  /* 0x000000ff00577202 */ /* 0x000fe40000000f00 */
[----:B------:R-:W-:-:S02]  /*0210*/  CS2R R80, SRZ ;  /* 0x0000000000507805 */ /* 0x000fc4000001ff00 */
[C---:B0-----:R-:W-:Y:S01]  /*0220*/  LEA R10, R2.reuse, R2, 0x2 ;  /* 0x00000002020a7211 */ /* 0x041fe200078e10ff */
[----:B----4-:R-:W-:Y:S01]  /*0230*/  USHF.L.U32 UR4, UR4, 0x2, URZ ;  /* 0x0000000204047899 */ /* 0x010fe200080006ff */
[----:B------:R-:W-:Y:S02]  /*0240*/  ISETP.NE.AND P5, PT, R2, RZ, PT ;  /* 0x000000ff0200720c */ /* 0x000fe40003fa5270 */
[----:B------:R-:W-:Y:S02]  /*0250*/  CS2R R70, SRZ ;  /* 0x0000000000467805 */ /* 0x000fe4000001ff00 */
[----:B------:R-:W-:Y:S01]  /*0260*/  LOP3.LUT R17, R10, 0xffff, RZ, 0xc0, !PT ;  /* 0x0000ffff0a117812 */ /* 0x000fe200078ec0ff */
[C---:B--2---:R-:W-:Y:S01]  /*0270*/  IMAD R4, R7.reuse, 0x9, R10 ;  /* 0x0000000907047824 */ /* 0x044fe200078e020a */
[----:B------:R-:W-:Y:S02]  /*0280*/  LEA R3, R7, R7, 0x1 ;  /* 0x0000000707037211 */ /* 0x000fe400078e08ff */
[----:B------:R-:W-:-:S02]  /*0290*/  CS2R R78, SRZ ;  /* 0x00000000004e7805 */ /* 0x000fc4000001ff00 */
[----:B---3--:R-:W-:Y:S01]  /*02a0*/  LEA R21, R12, R7, 0x6 ;  /* 0x000000070c157211 */ /* 0x008fe200078e30ff */
[C---:B------:R-:W-:Y:S01]  /*02b0*/  IMAD R0, R17.reuse, 0x5556, RZ ;  /* 0x0000555611007824 */ /* 0x040fe200078e02ff */
[----:B------:R-:W-:Y:S01]  /*02c0*/  ISETP.GT.U32.AND P0, PT, R4, 0x23f, PT ;  /* 0x0000023f0400780c */ /* 0x000fe20003f04070 */
[----:B------:R-:W-:Y:S01]  /*02d0*/  IMAD R17, R17, 0x1c72, RZ ;  /* 0x00001c7211117824 */ /* 0x000fe200078e02ff */
[----:B------:R-:W-:Y:S01]  /*02e0*/  IADD3 R13, PT, PT, R10, 0x1, RZ ;  /* 0x000000010a0d7810 */ /* 0x000fe20007ffe0ff */
[----:B------:R-:W-:Y:S01]  /*02f0*/  IMAD R21, R21, 0x240, R10 ;  /* 0x0000024015157824 */ /* 0x000fe200078e020a */
[----:B------:R-:W-:Y:S02]  /*0300*/  LEA.HI R0, R0, R3, RZ, 0x10 ;  /* 0x0000000300007211 */ /* 0x000fe400078f80ff */
[----:B------:R-:W-:Y:S02]  /*0310*/  CS2R R68, SRZ ;  /* 0x0000000000447805 */ /* 0x000fe4000001ff00 */
[----:B------:R-:W-:Y:S01]  /*0320*/  LOP3.LUT R23, R13, 0xffff, RZ, 0xc0, !PT ;  /* 0x0000ffff0d177812 */ /* 0x000fe200078ec0ff */
[----:B-1----:R-:W-:Y:S01]  /*0330*/  IMAD.WIDE.U32 R8, R21, 0x4, R8 ;  /* 0x0000000415087825 */ /* 0x002fe200078e0008 */
[----:B------:R-:W-:-:S02]  /*0340*/  ISETP.GT.U32.OR P0, PT, R0, 0xbf, P0 ;  /* 0x000000bf0000780c */ /* 0x000fc40000704470 */
[----:B------:R-:W-:Y:S02]  /*0350*/  CS2R R76, SRZ ;  /* 0x00000000004c7805 */ /* 0x000fe4000001ff00 */
[----:B------:R-:W-:Y:S01]  /*0360*/  LEA R0, R2, R3, 0x1 ;  /* 0x0000000302007211 */ /* 0x000fe200078e08ff */
[----:B------:R-:W-:Y:S01]  /*0370*/  IMAD R18, R23, 0x5556, RZ ;  /* 0x0000555617127824 */ /* 0x000fe200078e02ff */
[----:B------:R-:W-:Y:S02]  /*0380*/  IADD3 R15, PT, PT, R10, 0x2, RZ ;  /* 0x000000020a0f7810 */ /* 0x000fe40007ffe0ff */
[----:B------:R-:W-:Y:S02]  /*0390*/  CS2R R66, SRZ ;  /* 0x0000000000427805 */ /* 0x000fe4000001ff00 */
[C---:B------:R-:W-:Y:S01]  /*03a0*/  IADD3 R12, PT, PT, R0.reuse, 0x1, RZ ;  /* 0x00000001000c7810 */ /* 0x040fe20007ffe0ff */
[----:B------:R-:W0:Y:S01]  /*03b0*/  LDCU.64 UR8, c[0x0][0x358] ;  /* 0x00006b00ff0877ac */ /* 0x000e220008000a00 */
[----:B------:R-:W-:-:S02]  /*03c0*/  LOP3.LUT R11, R0, 0xff, RZ, 0xc0, !PT ;  /* 0x000000ff000b7812 */ /* 0x000fc400078ec0ff */
[----:B------:R-:W-:Y:S02]  /*03d0*/  LOP3.LUT R13, R12, 0xff, RZ, 0xc0, !PT ;  /* 0x000000ff0c0d7812 */ /* 0x000fe400078ec0ff */
[C---:B------:R-:W-:Y:S01]  /*03e0*/  IADD3 R16, PT, PT, R10.reuse, 0x3, RZ ;  /* 0x000000030a107810 */ /* 0x040fe20007ffe0ff */
[----:B------:R-:W-:Y:S01]  /*03f0*/  IMAD R11, R11, 0xab, RZ ;  /* 0x000000ab0b0b7824 */ /* 0x000fe200078e02ff */
[----:B------:R-:W-:Y:S01]  /*0400*/  LOP3.LUT R24, R15, 0xffff, RZ, 0xc0, !PT ;  /* 0x0000ffff0f187812 */ /* 0x000fe200078ec0ff */
[----:B------:R-:W-:Y:S01]  /*0410*/  IMAD R13, R13, 0xab, RZ ;  /* 0x000000ab0d0d7824 */ /* 0x000fe200078e02ff */
[----:B------:R-:W-:Y:S02]  /*0420*/  IADD3 R10, PT, PT, R10, 0x4, RZ ;  /* 0x000000040a0a7810 */ /* 0x000fe40007ffe0ff */
[----:B------:R-:W-:Y:S01]  /*0430*/  LOP3.LUT R25, R16, 0xffff, RZ, 0xc0, !PT ;  /* 0x0000ffff10197812 */ /* 0x000fe200078ec0ff */
[----:B------:R-:W-:Y:S01]  /*0440*/  IMAD R22, R24, 0x5556, RZ ;  /* 0x0000555618167824 */ /* 0x000fe200078e02ff */
[----:B------:R-:W-:-:S02]  /*0450*/  SHF.R.U32.HI R16, RZ, 0xa, R13 ;  /* 0x0000000aff107819 */ /* 0x000fc4000001160d */
[----:B------:R-:W-:Y:S01]  /*0460*/  LOP3.LUT R27, R10, 0xffff, RZ, 0xc0, !PT ;  /* 0x0000ffff0a1b7812 */ /* 0x000fe200078ec0ff */
[C---:B------:R-:W-:Y:S01]  /*0470*/  IMAD R26, R25.reuse, 0x5556, RZ ;  /* 0x00005556191a7824 */ /* 0x040fe200078e02ff */
[----:B------:R-:W-:Y:S01]  /*0480*/  SHF.R.U32.HI R10, RZ, 0xa, R11 ;  /* 0x0000000aff0a7819 */ /* 0x000fe2000001160b */
[----:B------:R-:W-:Y:S01]  /*0490*/  IMAD R25, R25, 0x1c72, RZ ;  /* 0x00001c7219197824 */ /* 0x000fe200078e02ff */
[----:B------:R-:W-:Y:S01]  /*04a0*/  PRMT R19, R16, 0x9910, RZ ;  /* 0x0000991010137816 */ /* 0x000fe200000000ff */
[----:B------:R-:W-:Y:S01]  /*04b0*/  IMAD R28, R27, 0x5556, RZ ;  /* 0x000055561b1c7824 */ /* 0x000fe200078e02ff */
[----:B------:R-:W-:Y:S02]  /*04c0*/  SHF.R.U32.HI R15, RZ, 0x10, R17 ;  /* 0x00000010ff0f7819 */ /* 0x000fe40000011611 */
[----:B------:R-:W-:Y:S02]  /*04d0*/  LEA.HI R17, R22, R3, RZ, 0x10 ;  /* 0x0000000316117211 */ /* 0x000fe400078f80ff */
[----:B------:R-:W-:-:S02]  /*04e0*/  PRMT R11, R10, 0x9910, RZ ;  /* 0x000099100a0b7816 */ /* 0x000fc400000000ff */
[----:B------:R-:W-:Y:S02]  /*04f0*/  MOV R22, R19 ;  /* 0x0000001300167202 */ /* 0x000fe40000000f00 */
[-C--:B------:R-:W-:Y:S01]  /*0500*/  LEA.HI R13, R18, R3.reuse, RZ, 0x10 ;  /* 0x00000003120d7211 */ /* 0x080fe200078f80ff */
[----:B------:R-:W-:Y:S01]  /*0510*/  IMAD R11, R11, 0x6, RZ ;  /* 0x000000060b0b7824 */ /* 0x000fe200078e02ff */
[-C--:B------:R-:W-:Y:S02]  /*0520*/  LEA.HI R18, R26, R3.reuse, RZ, 0x10 ;  /* 0x000000031a127211 */ /* 0x080fe400078f80ff */
[----:B------:R-:W-:Y:S01]  /*0530*/  LEA.HI R19, R28, R3, RZ, 0x10 ;  /* 0x000000031c137211 */ /* 0x000fe200078f80ff */
[----:B------:R-:W-:Y:S01]  /*0540*/  IMAD R3, R22, 0x6, RZ ;  /* 0x0000000616037824 */ /* 0x000fe200078e02ff */
[C---:B-----5:R-:W-:Y:S02]  /*0550*/  LEA R14, R6.reuse, R14, 0x18 ;  /* 0x0000000e060e7211 */ /* 0x060fe400078ec0ff */
[----:B------:R-:W-:-:S02]  /*0560*/  LEA R6, R6, R5, 0x18 ;  /* 0x0000000506067211 */ /* 0x000fc400078ec0ff */
[----:B------:R-:W-:Y:S02]  /*0570*/  SHF.L.U32 R5, R2, 0x1, RZ ;  /* 0x0000000102057819 */ /* 0x000fe400000006ff */
[----:B------:R-:W-:Y:S01]  /*0580*/  IADD3 R11, PT, PT, RZ, -R11, RZ ;  /* 0x8000000bff0b7210 */ /* 0x000fe20007ffe0ff */
[C---:B------:R-:W-:Y:S01]  /*0590*/  IMAD R6, R7.reuse, 0x24, R6 ;  /* 0x0000002407067824 */ /* 0x040fe200078e0206 */
[----:B------:R-:W-:Y:S01]  /*05a0*/  IADD3 R3, PT, PT, RZ, -R3, RZ ;  /* 0x80000003ff037210 */ /* 0x000fe20007ffe0ff */
[----:B------:R-:W-:Y:S01]  /*05b0*/  IMAD R5, R7, 0x3, R5 ;  /* 0x0000000307057824 */ /* 0x000fe200078e0205 */
[----:B------:R-:W-:Y:S02]  /*05c0*/  PRMT R11, R11, 0x7710, RZ ;  /* 0x000077100b0b7816 */ /* 0x000fe400000000ff */
[----:B------:R-:W-:Y:S02]  /*05d0*/  PRMT R3, R3, 0x7710, RZ ;  /* 0x0000771003037816 */ /* 0x000fe400000000ff */
[----:B------:R-:W-:Y:S01]  /*05e0*/  IADD3 R20, PT, PT, -R7, 0x40, RZ ;  /* 0x0000004007147810 */ /* 0x000fe20007ffe1ff */
[----:B------:R-:W-:Y:S01]  /*05f0*/  IMAD R7, R29, 0x1c, RZ ;  /* 0x0000001c1d077824 */ /* 0x000fe200078e02ff */
[----:B------:R-:W-:Y:S01]  /*0600*/  IADD3 R0, PT, PT, R0, R11, RZ ;  /* 0x0000000b00007210 */ /* 0x000fe20007ffe0ff */
[----:B------:R-:W-:Y:S01]  /*0610*/  IMAD R11, R24, 0x1c72, RZ ;  /* 0x00001c72180b7824 */ /* 0x000fe200078e02ff */
[----:B------:R-:W-:-:S02]  /*0620*/  IADD3 R12, PT, PT, R12, R3, RZ ;  /* 0x000000030c0c7210 */ /* 0x000fc40007ffe0ff */
[----:B------:R-:W-:Y:S02]  /*0630*/  ISETP.LE.U32.OR P2, PT, R20, R15, P0 ;  /* 0x0000000f1400720c */ /* 0x000fe40000743470 */
[CC--:B------:R-:W-:Y:S02]  /*0640*/  LOP3.LUT P6, RZ, R7.reuse, R10.reuse, RZ, 0xfc, !PT ;  /* 0x0000000a07ff7212 */ /* 0x0c0fe400078cfcff */
[C---:B------:R-:W-:Y:S02]  /*0650*/  IADD3 R15, PT, PT, R7.reuse, R10, RZ ;  /* 0x0000000a070f7210 */ /* 0x040fe40007ffe0ff */
[CC--:B------:R-:W-:Y:S02]  /*0660*/  LOP3.LUT P1, RZ, R7.reuse, R16.reuse, RZ, 0xfc, !PT ;  /* 0x0000001007ff7212 */ /* 0x0c0fe4000782fcff */
[----:B------:R-:W-:Y:S02]  /*0670*/  IADD3 R8, P4, PT, R8, 0x8, RZ ;  /* 0x0000000808087810 */ /* 0x000fe40007f9e0ff */
[----:B------:R-:W-:-:S02]  /*0680*/  IADD3 R7, PT, PT, R7, R16, RZ ;  /* 0x0000001007077210 */ /* 0x000fc40007ffe0ff */
[----:B------:R-:W-:Y:S01]  /*0690*/  LOP3.LUT R3, R0, 0xff, RZ, 0xc0, !PT ;  /* 0x000000ff00037812 */ /* 0x000fe200078ec0ff */
[----:B------:R-:W-:Y:S01]  /*06a0*/  IMAD R0, R27, 0x1c72, RZ ;  /* 0x00001c721b007824 */ /* 0x000fe200078e02ff */
[----:B------:R-:W-:Y:S02]  /*06b0*/  LOP3.LUT R12, R12, 0xff, RZ, 0xc0, !PT ;  /* 0x000000ff0c0c7812 */ /* 0x000fe400078ec0ff */
[----:B------:R-:W-:Y:S02]  /*06c0*/  IADD3.X R9, PT, PT, RZ, R9, RZ, P4, !PT ;  /* 0x00000009ff097210 */ /* 0x000fe400027fe4ff */
[----:B------:R-:W-:Y:S01]  /*06d0*/  ISETP.GT.U32.OR P1, PT, R7, 0x38, !P1 ;  /* 0x000000380700780c */ /* 0x000fe20004f24470 */
[----:B------:R-:W-:Y:S01]  /*06e0*/  IMAD R7, R23, 0x1c72, RZ ;  /* 0x00001c7217077824 */ /* 0x000fe200078e02ff */
[----:B------:R-:W-:Y:S02]  /*06f0*/  LOP3.LUT P4, RZ, R12, UR4, RZ, 0xfc, !PT ;  /* 0x000000040cff7c12 */ /* 0x000fe4000f88fcff */
[----:B------:R-:W-:-:S02]  /*0700*/  ISETP.GE.U32.AND P0, PT, R19, 0xc0, PT ;  /* 0x000000c01300780c */ /* 0x000fc40003f06070 */
[----:B------:R-:W-:Y:S02]  /*0710*/  SHF.R.U32.HI R0, RZ, 0x10, R0 ;  /* 0x00000010ff007819 */ /* 0x000fe40000011600 */
[----:B------:R-:W-:Y:S02]  /*0720*/  ISETP.GT.U32.OR P6, PT, R15, 0x38, !P6 ;  /* 0x000000380f00780c */ /* 0x000fe400077c4470 */
[----:B------:R-:W-:Y:S02]  /*0730*/  LOP3.LUT P3, RZ, R3, UR4, RZ, 0xfc, !PT ;  /* 0x0000000403ff7c12 */ /* 0x000fe4000f86fcff */
[----:B------:R-:W-:Y:S02]  /*0740*/  PLOP3.LUT P1, PT, P1, P4, PT, 0xf2, 0x2f ;  /* 0x00000000002f781c */ /* 0x000fe40000f29e72 */
[----:B------:R-:W-:Y:S02]  /*0750*/  ISETP.GT.U32.AND P4, PT, R4, 0x23d, PT ;  /* 0x0000023d0400780c */ /* 0x000fe40003f84070 */
[----:B------:R-:W-:Y:S01]  /*0760*/  ISETP.GT.U32.AND P0, PT, R20, R0, !P0 ;  /* 0x000000001400720c */ /* 0x000fe20004704070 */
[----:B------:R-:W-:Y:S01]  /*0770*/  IMAD R0, R29, 0x620, RZ ;  /* 0x000006201d007824 */ /* 0x000fe200078e02ff */
[----:B------:R-:W-:-:S02]  /*0780*/  PLOP3.LUT P6, PT, P6, P3, PT, 0xf2, 0x2f ;  /* 0x00000000002f781c */ /* 0x000fc400037c7e72 */
[----:B------:R-:W-:Y:S01]  /*0790*/  ISETP.GT.U32.AND P3, PT, R4, 0x23e, PT ;  /* 0x0000023e0400780c */ /* 0x000fe20003f64070 */
[----:B------:R-:W-:Y:S01]  /*07a0*/  IMAD R10, R10, 0x38, R0 ;  /* 0x000000380a0a7824 */ /* 0x000fe200078e0200 */
[----:B------:R-:W-:Y:S02]  /*07b0*/  ISETP.LT.U32.AND P5, PT, R4, 0x23c, !P5 ;  /* 0x0000023c0400780c */ /* 0x000fe40006fa1070 */
[----:B------:R-:W-:Y:S02]  /*07c0*/  ISETP.GT.U32.OR P4, PT, R17, 0xbf, P4 ;  /* 0x000000bf1100780c */ /* 0x000fe40002784470 */
[----:B------:R-:W-:Y:S02]  /*07d0*/  SHF.R.U32.HI R11, RZ, 0x10, R11 ;  /* 0x00000010ff0b7819 */ /* 0x000fe4000001160b */
[----:B------:R-:W-:Y:S02]  /*07e0*/  IADD3 R3, PT, PT, R3, UR4, RZ ;  /* 0x0000000403037c10 */ /* 0x000fe4000fffe0ff */
[----:B------:R-:W-:Y:S01]  /*07f0*/  ISETP.GT.U32.OR P3, PT, R13, 0xbf, P3 ;  /* 0x000000bf0d00780c */ /* 0x000fe20001f64470 */
[----:B------:R-:W-:Y:S01]  /*0800*/  IMAD R13, R2, 0x150, R14 ;  /* 0x00000150020d7824 */ /* 0x000fe200078e020e */
[----:B------:R-:W-:-:S02]  /*0810*/  PLOP3.LUT P0, PT, P0, P5, PT, 0x80, 0x8 ;  /* 0x000000000008781c */ /* 0x000fc4000070b070 */
[----:B------:R-:W-:Y:S02]  /*0820*/  SHF.R.U32.HI R7, RZ, 0x10, R7 ;  /* 0x00000010ff077819 */ /* 0x000fe40000011607 */
[----:B------:R-:W-:Y:S01]  /*0830*/  ISETP.LE.U32.OR P4, PT, R20, R11, P4 ;  /* 0x0000000b1400720c */ /* 0x000fe20002783470 */
[----:B------:R-:W-:Y:S01]  /*0840*/  IMAD R11, R16, 0x38, R0 ;  /* 0x00000038100b7824 */ /* 0x000fe200078e0200 */
[C---:B------:R-:W-:Y:S02]  /*0850*/  ISETP.GT.U32.OR P6, PT, R3.reuse, 0x38, P6 ;  /* 0x000000380300780c */ /* 0x040fe400037c4470 */
[----:B------:R-:W-:Y:S02]  /*0860*/  ISETP.GT.U32.AND P5, PT, R4, 0x23c, PT ;  /* 0x0000023c0400780c */ /* 0x000fe40003fa4070 */
[----:B------:R-:W-:Y:S01]  /*0870*/  IADD3 R0, PT, PT, R12, UR4, RZ ;  /* 0x000000040c007c10 */ /* 0x000fe2000fffe0ff */
[----:B------:R-:W-:Y:S01]  /*0880*/  UMOV UR4, URZ ;  /* 0x000000ff00047c82 */ /* 0x000fe20008000000 */
[----:B------:R-:W-:Y:S01]  /*0890*/  IADD3 R12, PT, PT, R3, -0x39, R10 ;  /* 0xffffffc7030c7810 */ /* 0x000fe20007ffe00a */
[----:B------:R-:W-:Y:S01]  /*08a0*/  HFMA2 R3, -RZ, RZ, 0, 0 ;  /* 0x00000000ff037431 */ /* 0x000fe200000001ff */
[----:B------:R-:W-:-:S02]  /*08b0*/  ISETP.LE.U32.OR P3, PT, R20, R7, P3 ;  /* 0x000000071400720c */ /* 0x000fc40001f63470 */
[----:B------:R-:W-:Y:S02]  /*08c0*/  P2R R10, PR, RZ, 0x40 ;  /* 0x00000040ff0a7803 */ /* 0x000fe40000000000 */
[----:B------:R-:W-:Y:S02]  /*08d0*/  ISETP.GT.U32.OR P5, PT, R18, 0xbf, P5 ;  /* 0x000000bf1200780c */ /* 0x000fe40002fa4470 */
[----:B------:R-:W-:Y:S02]  /*08e0*/  SHF.R.U32.HI R7, RZ, 0x10, R25 ;  /* 0x00000010ff077819 */ /* 0x000fe40000011619 */
[----:B------:R-:W-:Y:S02]  /*08f0*/  ISETP.GT.U32.AND P6, PT, R2, 0x1, PT ;  /* 0x000000010200780c */ /* 0x000fe40003fc4070 */
[----:B------:R-:W-:Y:S02]  /*0900*/  ISETP.LE.U32.OR P5, PT, R20, R7, P5 ;  /* 0x000000071400720c */ /* 0x000fe40002fa3470 */
[----:B------:R-:W-:-:S02]  /*0910*/  ISETP.GT.U32.OR P6, PT, R5, 0xb3, P6 ;  /* 0x000000b30500780c */ /* 0x000fc400037c4470 */
[C---:B------:R-:W-:Y:S02]  /*0920*/  IADD3 R7, PT, PT, R0.reuse, -0x39, R11 ;  /* 0xffffffc700077810 */ /* 0x040fe40007ffe00b */
[----:B------:R-:W-:Y:S02]  /*0930*/  ISETP.GT.U32.OR P1, PT, R0, 0x38, P1 ;  /* 0x000000380000780c */ /* 0x000fe40000f24470 */
[----:B------:R-:W-:Y:S02]  /*0940*/  MOV R0, RZ ;  /* 0x000000ff00007202 */ /* 0x000fe40000000f00 */
[----:B------:R-:W-:Y:S02]  /*0950*/  MOV R39, RZ ;  /* 0x000000ff00277202 */ /* 0x000fe40000000f00 */
[C---:B------:R-:W-:Y:S02]  /*0960*/  ISETP.GT.U32.OR P2, PT, R2.reuse, 0x1, P2 ;  /* 0x000000010200780c */ /* 0x040fe40001744470 */
[----:B------:R-:W-:-:S02]  /*0970*/  ISETP.GT.U32.OR P3, PT, R2, 0x1, P3 ;  /* 0x000000010200780c */ /* 0x000fc40001f64470 */
[----:B------:R-:W-:Y:S02]  /*0980*/  P2R R15, PR, RZ, 0x40 ;  /* 0x00000040ff0f7803 */ /* 0x000fe40000000000 */
[C---:B------:R-:W-:Y:S02]  /*0990*/  ISETP.GT.U32.OR P4, PT, R2.reuse, 0x1, P4 ;  /* 0x000000010200780c */ /* 0x040fe40002784470 */
[----:B------:R-:W-:Y:S02]  /*09a0*/  ISETP.GT.U32.OR P5, PT, R2, 0x1, P5 ;  /* 0x000000010200780c */ /* 0x000fe40002fa4470 */
[----:B------:R-:W-:Y:S02]  /*09b0*/  MOV R35, RZ ;  /* 0x000000ff00237202 */ /* 0x000fe40000000f00 */
[----:B0-----:R-:W-:-:S09]  /*09c0*/  LEA R14, R5, R14, 0x2 ;  /* 0x0000000e050e7211 */ /* 0x001fd200078e10ff */
.L_x_167:
[----:B------:R-:W0:Y:S08]  /*09d0*/  LDC.64 R18, c[0x0][0x380] ;  /* 0x0000e000ff127b82 */ /* 0x000e300000000a00 */
[----:B------:R-:W-:Y:S01]  /*09e0*/  BAR.SYNC.DEFER_BLOCKING 0x0 ;  /* 0x0000000000007b1d */ /* 0x000fe20000010000 */
[----:B------:R-:W-:Y:S02]  /*09f0*/  ISETP.NE.AND P6, PT, R15, RZ, PT ;  /* 0x000000ff0f00720c */ /* 0x000fe40003fc5270 */
[----:B------:R-:W-:-:S02]  /*0a00*/  MOV R20, R8 ;  /* 0x0000000800147202 */ /* 0x000fc40000000f00 */
[----:B------:R-:W-:Y:S01]  /*0a10*/  MOV R21, R9 ;  /* 0x0000000900157202 */ /* 0x000fe20000000f00 */
[----:B------:R-:W-:Y:S01]  /*0a20*/  BSSY.RECONVERGENT B0, `(.L_x_159) ;  /* 0x000000b000007945 */ /* 0x000fe20003800200 */
[----:B0-----:R-:W-:-:S07]  /*0a30*/  IMAD.WIDE R16, R7, 0x4, R18 ;  /* 0x0000000407107825 */ /* 0x001fce00078e0212 */
[----:B------:R-:W-:Y:S05]  /*0a40*/  @P6 BRA `(.L_x_160) ;  /* 0x0000000000206947 */ /* 0x000fea0003800000 */
[----:B------:R-:W-:Y:S01]  /*0a50*/  ISETP.NE.AND P6, PT, R10, RZ, PT ;  /* 0x000000ff0a00720c */ /* 0x000fe20003fc5270 */
[----:B------:R-:W-:Y:S01]  /*0a60*/  BSSY.RECONVERGENT B1, `(.L_x_161) ;  /* 0x0000005000017945 */ /* 0x000fe20003800200 */
[----:B------:R-:W-:-:S11]  /*0a70*/  HFMA2 R9, -RZ, RZ, 0, 0 ;  /* 0x00000000ff097431 */ /* 0x000fd600000001ff */
[----:B------:R-:W-:Y:S05]  /*0a80*/  @P6 BRA `(.L_x_162) ;  /* 0x0000000000086947 */ /* 0x000fea0003800000 */
[----:B------:R-:W-:-:S05]  /*0a90*/  IMAD.WIDE R18, R12, 0x4, R18 ;  /* 0x000000040c127825 */ /* 0x000fca00078e0212 */
[----:B------:R0:W5:Y:S02]  /*0aa0*/  LDG.E.CONSTANT R9, desc[UR8][R18.64] ;  /* 0x0000000812097981 */ /* 0x000164000c1e9900 */
.L_x_162:
[----:B------:R-:W-:Y:S05]  /*0ab0*/  BSYNC.RECONVERGENT B1 ;  /* 0x0000000000017941 */ /* 0x000fea0003800200 */
.L_x_161:
[----:B-----5:R1:W-:Y:S02]  /*0ac0*/  STS [R14], R9 ;  /* 0x000000090e007388 */ /* 0x0203e40000000800 */
.L_x_160:
[----:B------:R-:W-:Y:S05]  /*0ad0*/  BSYNC.RECONVERGENT B0 ;  /* 0x0000000000007941 */ /* 0x000fea0003800200 */
.L_x_159:
[----:B------:R-:W-:Y:S01]  /*0ae0*/  ISETP.NE.AND P6, PT, R2, RZ, PT ;  /* 0x000000ff0200720c */ /* 0x000fe20003fc5270 */
[----:B------:R-:W-:Y:S03]  /*0af0*/  BSSY.RECONVERGENT B0, `(.L_x_163) ;  /* 0x0000009000007945 */ /* 0x000fe60003800200 */
[----:B------:R-:W-:-:S13]  /*0b00*/  ISETP.GT.U32.OR P6, PT, R5, 0xb2, P6 ;  /* 0x000000b20500780c */ /* 0x000fda00037c4470 */
[----:B------:R-:W-:Y:S05]  /*0b10*/  @P6 BRA `(.L_x_164) ;  /* 0x0000000000186947 */ /* 0x000fea0003800000 */
[----:B------:R-:W-:Y:S01]  /*0b20*/  BSSY.RECONVERGENT B1, `(.L_x_165) ;  /* 0x0000004000017945 */ /* 0x000fe20003800200 */
[----:B-1----:R-:W-:-:S03]  /*0b30*/  MOV R9, RZ ;  /* 0x000000ff00097202 */ /* 0x002fc60000000f00 */
[----:B------:R-:W-:Y:S05]  /*0b40*/  @P1 BRA `(.L_x_166) ;  /* 0x0000000000041947 */ /* 0x000fea0003800000 */
[----:B------:R1:W5:Y:S02]  /*0b50*/  LDG.E.CONSTANT R9, desc[UR8][R16.64] ;  /* 0x0000000810097981 */ /* 0x000364000c1e9900 */
.L_x_166:
[----:B------:R-:W-:Y:S05]  /*0b60*/  BSYNC.RECONVERGENT B1 ;  /* 0x0000000000017941 */ /* 0x000fea0003800200 */
.L_x_165:
[----:B-----5:R2:W-:Y:S02]  /*0b70*/  STS [R14+0x4], R9 ;  /* 0x000004090e007388 */ /* 0x0205e40000000800 */
.L_x_164:
[----:B------:R-:W-:Y:S05]  /*0b80*/  BSYNC.RECONVERGENT B0 ;  /* 0x0000000000007941 */ /* 0x000fea0003800200 */
.L_x_163:
[----:B------:R-:W3:Y:S01]  /*0b90*/  @!P2 LDG.E.CONSTANT R11, desc[UR8][R20.64+-0x8] ;  /* 0xfffff808140ba981 */ /* 0x000ee2000c1e9900 */
[----:B------:R-:W-:-:S03]  /*0ba0*/  IADD3 R8, P6, PT, R20, 0x24, RZ ;  /* 0x0000002414087810 */ /* 0x000fc60007fde0ff */
[----:B-1----:R-:W4:Y:S04]  /*0bb0*/  @!P3 LDG.E.CONSTANT R17, desc[UR8][R20.64+-0x4] ;  /* 0xfffffc081411b981 */ /* 0x002f28000c1e9900 */
[----:B------:R-:W5:Y:S04]  /*0bc0*/  @!P4 LDG.E.CONSTANT R23, desc[UR8][R20.64] ;  /* 0x000000081417c981 */ /* 0x000f68000c1e9900 */
[----:B0-----:R-:W5:Y:S04]  /*0bd0*/  @!P5 LDG.E.CONSTANT R18, desc[UR8][R20.64+0x4] ;  /* 0x000004081412d981 */ /* 0x001f68000c1e9900 */
[----:B------:R-:W5:Y:S01]  /*0be0*/  @P0 LDG.E.CONSTANT R38, desc[UR8][R20.64+0x8] ;  /* 0x0000080814260981 */ /* 0x000f62000c1e9900 */
[----:B------:R-:W0:Y:S01]  /*0bf0*/  S2UR UR6, SR_CgaCtaId ;  /* 0x00000000000679c3 */ /* 0x000e220000008800 */
[----:B------:R-:W-:Y:S01]  /*0c00*/  UMOV UR5, 0x400 ;  /* 0x0000040000057882 */ /* 0x000fe20000000000 */
[----:B--2---:R-:W-:Y:S01]  /*0c10*/  IADD3.X R9, PT, PT, RZ, R21, RZ, P6, !PT ;  /* 0x00000015ff097210 */ /* 0x004fe200037fe4ff */
[----:B------:R-:W-:-:S04]  /*0c20*/  UIADD3 UR5, UPT, UPT, UR5, 0x2d0, URZ ;  /* 0x000002d005057890 */ /* 0x000fc8000fffe0ff */
[----:B0-----:R-:W-:-:S06]  /*0c30*/  ULEA UR5, UR6, UR5, 0x18 ;  /* 0x0000000506057291 */ /* 0x001fcc000f8ec0ff */
[----:B------:R-:W-:-:S05]  /*0c40*/  LEA R16, R4, UR5, 0x2 ;  /* 0x0000000504107c11 */ /* 0x000fca000f8e10ff */
[----:B---3--:R-:W-:Y:S04]  /*0c50*/  @!P2 STS [R16], R11 ;  /* 0x0000000b1000a388 */ /* 0x008fe80000000800 */
[----:B----4-:R-:W-:Y:S04]  /*0c60*/  @!P3 STS [R16+0x4], R17 ;  /* 0x000004111000b388 */ /* 0x010fe80000000800 */
[----:B-----5:R-:W-:Y:S04]  /*0c70*/  @!P4 STS [R16+0x8], R23 ;  /* 0x000008171000c388 */ /* 0x020fe80000000800 */
[----:B------:R-:W-:Y:S04]  /*0c80*/  @!P5 STS [R16+0xc], R18 ;  /* 0x00000c121000d388 */ /* 0x000fe80000000800 */
[----:B------:R-:W-:Y:S01]  /*0c90*/  @P0 STS [R16+0x10], R38 ;  /* 0x0000102610000388 */ /* 0x000fe20000000800 */
[----:B------:R-:W-:Y:S06]  /*0ca0*/  BAR.SYNC.DEFER_BLOCKING 0x0 ;  /* 0x0000000000007b1d */ /* 0x000fec0000010000 */
[----:B------:R-:W-:Y:S04]  /*0cb0*/  LDS R40, [R6] ;  /* 0x0000000006287984 */ /* 0x000fe80000000800 */
[----:B------:R-:W0:Y:S04]  /*0cc0*/  LDS.128 R24, [R13] ;  /* 0x000000000d187984 */ /* 0x000e280000000c00 */
[----:B------:R-:W1:Y:S04]  /*0cd0*/  LDS R34, [R6+0x4] ;  /* 0x0000040006227984 */ /* 0x000e680000000800 */
[----:B------:R-:W2:Y:S04]  /*0ce0*/  LDS R32, [R6+0x8] ;  /* 0x0000080006207984 */ /* 0x000ea80000000800 */
[----:B------:R-:W3:Y:S04]  /*0cf0*/  LDS.128 R28, [R13+0x10] ;  /* 0x000010000d1c7984 */ /* 0x000ee80000000c00 */
[----:B------:R-:W4:Y:S04]  /*0d00*/  LDS R11, [R6+0xc] ;  /* 0x00000c00060b7984 */ /* 0x000f280000000800 */
[----:B------:R-:W5:Y:S04]  /*0d10*/  LDS R19, [R6+0x10] ;  /* 0x0000100006137984 */ /* 0x000f680000000800 */
[----:B------:R-:W5:Y:S04]  /*0d20*/  LDS.128 R20, [R13+0x20] ;  /* 0x000020000d147984 */ /* 0x000f680000000c00 */
[----:B------:R-:W5:Y:S04]  /*0d30*/  LDS R18, [R6+0x14] ;  /* 0x0000140006127984 */ /* 0x000f680000000800 */
[----:B------:R-:W-:Y:S01]  /*0d40*/  LDS R16, [R6+0x1c] ;  /* 0x00001c0006107984 */ /* 0x000fe20000000800 */
[----:B0-----:R-:W-:Y:S01]  /*0d50*/  FFMA R3, R24, R40, R3 ;  /* 0x0000002818037223 */ /* 0x001fe20000000003 */
[C---:B------:R-:W-:Y:S01]  /*0d60*/  FFMA R17, R40.reuse, R25, R0 ;  /* 0x0000001928117223 */ /* 0x040fe20000000000 */
[----:B------:R-:W-:-:S02]  /*0d70*/  FFMA R65, R40, R26, R65 ;  /* 0x0000001a28417223 */ /* 0x000fc40000000041 */
[C---:B-1----:R-:W-:Y:S01]  /*0d80*/  FFMA R3, R34.reuse, R25, R3 ;  /* 0x0000001922037223 */ /* 0x042fe20000000003 */
[CC--:B------:R-:W-:Y:S01]  /*0d90*/  FFMA R17, R34.reuse, R26.reuse, R17 ;  /* 0x0000001a22117223 */ /* 0x0c0fe20000000011 */
[-C--:B------:R-:W-:Y:S02]  /*0da0*/  FFMA R65, R34, R27.reuse, R65 ;  /* 0x0000001b22417223 */ /* 0x080fe40000000041 */
[----:B--2---:R-:W-:Y:S01]  /*0db0*/  FFMA R38, R32, R26, R3 ;  /* 0x0000001a20267223 */ /* 0x004fe20000000003 */
[-C--:B------:R-:W-:Y:S01]  /*0dc0*/  FFMA R3, R40, R27.reuse, R50 ;  /* 0x0000001b28037223 */ /* 0x080fe20000000032 */
[----:B------:R-:W-:Y:S02]  /*0dd0*/  FFMA R50, R32, R27, R17 ;  /* 0x0000001b20327223 */ /* 0x000fe40000000011 */
[----:B------:R-:W0:Y:S01]  /*0de0*/  LDS.128 R24, [R13+0x30] ;  /* 0x000030000d187984 */ /* 0x000e220000000c00 */
[----:B---3--:R-:W-:-:S03]  /*0df0*/  FFMA R3, R28, R34, R3 ;  /* 0x000000221c037223 */ /* 0x008fc60000000003 */
[----:B------:R-:W1:Y:S01]  /*0e00*/  LDS R17, [R6+0x18] ;  /* 0x0000180006117984 */ /* 0x000e620000000800 */
[-C--:B------:R-:W-:Y:S01]  /*0e10*/  FFMA R37, R40, R30.reuse, R37 ;  /* 0x0000001e28257223 */ /* 0x080fe20000000025 */
[C---:B----4-:R-:W-:Y:S01]  /*0e20*/  FFMA R38, R11.reuse, R30, R38 ;  /* 0x0000001e0b267223 */ /* 0x050fe20000000026 */
[----:B------:R-:W-:Y:S01]  /*0e30*/  FFMA R0, R32, R29, R3 ;  /* 0x0000001d20007223 */ /* 0x000fe20000000003 */
[----:B------:R-:W-:Y:S01]  /*0e40*/  FFMA R28, R28, R32, R65 ;  /* 0x000000201c1c7223 */ /* 0x000fe20000000041 */
[-C--:B------:R-:W-:Y:S01]  /*0e50*/  FFMA R3, R40, R31.reuse, R36 ;  /* 0x0000001f28037223 */ /* 0x080fe20000000024 */
[-C--:B------:R-:W-:Y:S01]  /*0e60*/  FFMA R37, R34, R31.reuse, R37 ;  /* 0x0000001f22257223 */ /* 0x080fe20000000025 */
[-C--:B------:R-:W-:Y:S01]  /*0e70*/  FFMA R50, R11, R31.reuse, R50 ;  /* 0x0000001f0b327223 */ /* 0x080fe20000000032 */
[C---:B-----5:R-:W-:Y:S01]  /*0e80*/  FFMA R31, R19.reuse, R31, R38 ;  /* 0x0000001f131f7223 */ /* 0x060fe20000000026 */
[C---:B------:R-:W-:Y:S01]  /*0e90*/  FFMA R63, R20.reuse, R40, R63 ;  /* 0x00000028143f7223 */ /* 0x040fe2000000003f */
[----:B------:R-:W2:Y:S01]  /*0ea0*/  LDS R38, [R6+0x20] ;  /* 0x0000200006267984 */ /* 0x000ea20000000800 */
[C---:B------:R-:W-:Y:S01]  /*0eb0*/  FFMA R29, R20.reuse, R34, R3 ;  /* 0x00000022141d7223 */ /* 0x040fe20000000003 */
[C---:B------:R-:W-:Y:S01]  /*0ec0*/  FFMA R28, R20.reuse, R11, R28 ;  /* 0x0000000b141c7223 */ /* 0x040fe2000000001c */
[C---:B------:R-:W-:Y:S01]  /*0ed0*/  FFMA R86, R20.reuse, R32, R37 ;  /* 0x0000002014567223 */ /* 0x040fe20000000025 */
[----:B------:R-:W-:Y:S01]  /*0ee0*/  FFMA R65, R20, R19, R50 ;  /* 0x0000001314417223 */ /* 0x000fe20000000032 */
[-C--:B------:R-:W-:Y:S01]  /*0ef0*/  FFMA R3, R34, R21.reuse, R63 ;  /* 0x0000001522037223 */ /* 0x080fe2000000003f */
[----:B------:R-:W-:Y:S01]  /*0f00*/  FFMA R20, R20, R18, R31 ;  /* 0x0000001214147223 */ /* 0x000fe2000000001f */
[-C--:B------:R-:W-:Y:S01]  /*0f10*/  FFMA R90, R32, R21.reuse, R29 ;  /* 0x00000015205a7223 */ /* 0x080fe2000000001d */
[----:B------:R-:W-:-:S02]  /*0f20*/  FFMA R63, R19, R21, R28 ;  /* 0x00000015133f7223 */ /* 0x000fc4000000001c */
[----:B------:R-:W3:Y:S01]  /*0f30*/  LDS.128 R28, [R13+0x40] ;  /* 0x000040000d1c7984 */ /* 0x000ee20000000c00 */
[-C--:B------:R-:W-:Y:S01]  /*0f40*/  FFMA R37, R40, R21.reuse, R48 ;  /* 0x0000001528257223 */ /* 0x080fe20000000030 */
[-C--:B------:R-:W-:Y:S01]  /*0f50*/  FFMA R0, R11, R21.reuse, R0 ;  /* 0x000000150b007223 */ /* 0x080fe20000000000 */
[----:B------:R-:W-:Y:S02]  /*0f60*/  FFMA R88, R18, R21, R65 ;  /* 0x0000001512587223 */ /* 0x000fe40000000041 */
[-C--:B------:R-:W-:Y:S01]  /*0f70*/  FFMA R36, R34, R22.reuse, R37 ;  /* 0x0000001622247223 */ /* 0x080fe20000000025 */
[CC--:B------:R-:W-:Y:S01]  /*0f80*/  FFMA R0, R19.reuse, R22.reuse, R0 ;  /* 0x0000001613007223 */ /* 0x0c0fe20000000000 */
[-C--:B------:R-:W-:Y:S01]  /*0f90*/  FFMA R50, R32, R22.reuse, R3 ;  /* 0x0000001620327223 */ /* 0x080fe20000000003 */
[----:B------:R-:W-:Y:S01]  /*0fa0*/  FFMA R48, R18, R22, R63 ;  /* 0x0000001612307223 */ /* 0x000fe2000000003f */
[-C--:B------:R-:W-:Y:S01]  /*0fb0*/  FFMA R36, R32, R23.reuse, R36 ;  /* 0x0000001720247223 */ /* 0x080fe20000000024 */
[----:B------:R-:W-:Y:S01]  /*0fc0*/  FFMA R0, R18, R23, R0 ;  /* 0x0000001712007223 */ /* 0x000fe20000000000 */
[C---:B0-----:R-:W-:Y:S01]  /*0fd0*/  FFMA R86, R24.reuse, R11, R86 ;  /* 0x0000000b18567223 */ /* 0x041fe20000000056 */
[C---:B------:R-:W-:Y:S01]  /*0fe0*/  FFMA R61, R24.reuse, R40, R61 ;  /* 0x00000028183d7223 */ /* 0x040fe2000000003d */
[----:B-1----:R-:W-:Y:S01]  /*0ff0*/  FFMA R21, R24, R17, R20 ;  /* 0x0000001118157223 */ /* 0x002fe20000000014 */
[-C--:B------:R-:W-:Y:S01]  /*1000*/  FFMA R37, R40, R25.reuse, R46 ;  /* 0x0000001928257223 */ /* 0x080fe2000000002e */
[-C--:B------:R-:W-:Y:S01]  /*1010*/  FFMA R65, R19, R25.reuse, R86 ;  /* 0x0000001913417223 */ /* 0x080fe20000000056 */
[-C--:B------:R-:W-:Y:S01]  /*1020*/  FFMA R61, R34, R25.reuse, R61 ;  /* 0x00000019223d7223 */ /* 0x080fe2000000003d */
[-C--:B------:R-:W-:Y:S01]  /*1030*/  FFMA R90, R11, R25.reuse, R90 ;  /* 0x000000190b5a7223 */ /* 0x080fe2000000005a */
[-C--:B------:R-:W-:Y:S01]  /*1040*/  FFMA R3, R17, R25.reuse, R88 ;  /* 0x0000001911037223 */ /* 0x080fe20000000058 */
[----:B------:R-:W-:Y:S01]  /*1050*/  FFMA R25, R16, R25, R21 ;  /* 0x0000001910197223 */ /* 0x000fe20000000015 */
[-C--:B------:R-:W-:Y:S01]  /*1060*/  FFMA R37, R34, R26.reuse, R37 ;  /* 0x0000001a22257223 */ /* 0x080fe20000000025 */
[----:B------:R-:W0:Y:S01]  /*1070*/  LDS.128 R20, [R13+0x50] ;  /* 0x000050000d147984 */ /* 0x000e220000000c00 */
[-C--:B------:R-:W-:Y:S01]  /*1080*/  FFMA R46, R18, R26.reuse, R65 ;  /* 0x0000001a122e7223 */ /* 0x080fe20000000041 */
[-C--:B------:R-:W-:Y:S01]  /*1090*/  FFMA R24, R32, R26.reuse, R61 ;  /* 0x0000001a20187223 */ /* 0x080fe2000000003d */
[-C--:B------:R-:W-:Y:S01]  /*10a0*/  FFMA R50, R11, R26.reuse, R50 ;  /* 0x0000001a0b327223 */ /* 0x080fe20000000032 */
[-C--:B------:R-:W-:Y:S01]  /*10b0*/  FFMA R65, R17, R26.reuse, R48 ;  /* 0x0000001a11417223 */ /* 0x080fe20000000030 */
[CC--:B------:R-:W-:Y:S01]  /*10c0*/  FFMA R61, R19.reuse, R26.reuse, R90 ;  /* 0x0000001a133d7223 */ /* 0x0c0fe2000000005a */
[-C--:B------:R-:W-:Y:S01]  /*10d0*/  FFMA R48, R16, R26.reuse, R3 ;  /* 0x0000001a10307223 */ /* 0x080fe20000000003 */
[-C--:B------:R-:W-:Y:S01]  /*10e0*/  FFMA R63, R40, R26.reuse, R84 ;  /* 0x0000001a283f7223 */ /* 0x080fe20000000054 */
[----:B--2---:R-:W-:Y:S01]  /*10f0*/  FFMA R3, R38, R26, R25 ;  /* 0x0000001a26037223 */ /* 0x004fe20000000019 */
[-C--:B------:R-:W-:Y:S01]  /*1100*/  FFMA R26, R32, R27.reuse, R37 ;  /* 0x0000001b201a7223 */ /* 0x080fe20000000025 */
[-C--:B------:R-:W-:Y:S01]  /*1110*/  FFMA R37, R19, R27.reuse, R50 ;  /* 0x0000001b13257223 */ /* 0x080fe20000000032 */
[-C--:B------:R-:W-:Y:S01]  /*1120*/  FFMA R50, R18, R27.reuse, R61 ;  /* 0x0000001b12327223 */ /* 0x080fe2000000003d */
[-C--:B------:R-:W-:Y:S01]  /*1130*/  FFMA R61, R17, R27.reuse, R0 ;  /* 0x0000001b113d7223 */ /* 0x080fe20000000000 */
[-C--:B------:R-:W-:Y:S01]  /*1140*/  FFMA R25, R40, R27.reuse, R44 ;  /* 0x0000001b28197223 */ /* 0x080fe2000000002c */
[-C--:B------:R-:W-:Y:S01]  /*1150*/  FFMA R63, R34, R27.reuse, R63 ;  /* 0x0000001b223f7223 */ /* 0x080fe2000000003f */
[CC--:B------:R-:W-:Y:S01]  /*1160*/  FFMA R36, R11.reuse, R27.reuse, R36 ;  /* 0x0000001b0b247223 */ /* 0x0c0fe20000000024 */
[-C--:B------:R-:W-:Y:S01]  /*1170*/  FFMA R65, R16, R27.reuse, R65 ;  /* 0x0000001b10417223 */ /* 0x080fe20000000041 */
[----:B------:R-:W-:Y:S01]  /*1180*/  FFMA R0, R38, R27, R48 ;  /* 0x0000001b26007223 */ /* 0x000fe20000000030 */
[CC--:B---3--:R-:W-:Y:S01]  /*1190*/  FFMA R27, R40.reuse, R30.reuse, R62 ;  /* 0x0000001e281b7223 */ /* 0x0c8fe2000000003e */
[-C--:B------:R-:W-:Y:S01]  /*11a0*/  FFMA R24, R11, R30.reuse, R24 ;  /* 0x0000001e0b187223 */ /* 0x080fe20000000018 */
[----:B------:R-:W-:Y:S01]  /*11b0*/  FFMA R48, R17, R30, R46 ;  /* 0x0000001e11307223 */ /* 0x000fe2000000002e */
[-C--:B------:R-:W-:Y:S01]  /*11c0*/  FFMA R74, R40, R31.reuse, R74 ;  /* 0x0000001f284a7223 */ /* 0x080fe2000000004a */
[-C--:B------:R-:W-:Y:S01]  /*11d0*/  FFMA R62, R34, R31.reuse, R27 ;  /* 0x0000001f223e7223 */ /* 0x080fe2000000001b */
[-C--:B------:R-:W-:Y:S01]  /*11e0*/  FFMA R46, R11, R31.reuse, R26 ;  /* 0x0000001f0b2e7223 */ /* 0x080fe2000000001a */
[-C--:B------:R-:W-:Y:S01]  /*11f0*/  FFMA R44, R19, R31.reuse, R24 ;  /* 0x0000001f132c7223 */ /* 0x080fe20000000018 */
[-C--:B------:R-:W-:Y:S01]  /*1200*/  FFMA R30, R17, R31.reuse, R50 ;  /* 0x0000001f111e7223 */ /* 0x080fe20000000032 */
[----:B------:R-:W-:Y:S01]  /*1210*/  FFMA R31, R16, R31, R48 ;  /* 0x0000001f101f7223 */ /* 0x000fe20000000030 */
[----:B------:R-:W-:-:S02]  /*1220*/  FFMA R48, R28, R34, R25 ;  /* 0x000000221c307223 */ /* 0x000fc40000000019 */
[----:B------:R-:W1:Y:S01]  /*1230*/  LDS.128 R24, [R13+0x60] ;  /* 0x000060000d187984 */ /* 0x000e620000000c00 */
[C---:B------:R-:W-:Y:S01]  /*1240*/  FFMA R84, R28.reuse, R32, R63 ;  /* 0x000000201c547223 */ /* 0x040fe2000000003f */
[C---:B------:R-:W-:Y:S01]  /*1250*/  FFMA R61, R28.reuse, R16, R61 ;  /* 0x000000101c3d7223 */ /* 0x040fe2000000003d */
[C---:B------:R-:W-:Y:S01]  /*1260*/  FFMA R63, R28.reuse, R19, R36 ;  /* 0x000000131c3f7223 */ /* 0x040fe20000000024 */
[C---:B------:R-:W-:Y:S01]  /*1270*/  FFMA R36, R28.reuse, R18, R37 ;  /* 0x000000121c247223 */ /* 0x040fe20000000025 */
[----:B------:R-:W-:Y:S01]  /*1280*/  FFMA R65, R28, R38, R65 ;  /* 0x000000261c417223 */ /* 0x000fe20000000041 */
[-C--:B------:R-:W-:Y:S01]  /*1290*/  FFMA R50, R38, R29.reuse, R61 ;  /* 0x0000001d26327223 */ /* 0x080fe2000000003d */
[-C--:B------:R-:W-:Y:S01]  /*12a0*/  FFMA R48, R32, R29.reuse, R48 ;  /* 0x0000001d20307223 */ /* 0x080fe20000000030 */
[----:B------:R-:W-:Y:S01]  /*12b0*/  FFMA R28, R18, R29, R63 ;  /* 0x0000001d121c7223 */ /* 0x000fe2000000003f */
[C---:B0-----:R-:W-:Y:S01]  /*12c0*/  FFMA R59, R20.reuse, R40, R59 ;  /* 0x00000028143b7223 */ /* 0x041fe2000000003b */
[C---:B------:R-:W-:Y:S01]  /*12d0*/  FFMA R86, R20.reuse, R34, R74 ;  /* 0x0000002214567223 */ /* 0x040fe2000000004a */
[C---:B------:R-:W-:Y:S01]  /*12e0*/  FFMA R61, R20.reuse, R16, R30 ;  /* 0x00000010143d7223 */ /* 0x040fe2000000001e */
[C---:B------:R-:W-:Y:S01]  /*12f0*/  FFMA R37, R20.reuse, R38, R31 ;  /* 0x0000002614257223 */ /* 0x040fe2000000001f */
        /* <DEDUP_REMOVED lines=14> */
[-C--:B------:R-:W-:Y:S01]  /*13e0*/  FFMA R21, R34, R22.reuse, R31 ;  /* 0x0000001622157223 */ /* 0x080fe2000000001f */
[----:B------:R-:W-:-:S02]  /*13f0*/  FFMA R84, R32, R22, R30 ;  /* 0x0000001620547223 */ /* 0x000fc4000000001e */
[----:B------:R-:W0:Y:S01]  /*1400*/  LDS.128 R28, [R13+0x70] ;  /* 0x000070000d1c7984 */ /* 0x000e220000000c00 */
[-C--:B------:R-:W-:Y:S01]  /*1410*/  FFMA R61, R19, R22.reuse, R48 ;  /* 0x00000016133d7223 */ /* 0x080fe20000000030 */
[-C--:B------:R-:W-:Y:S01]  /*1420*/  FFMA R46, R18, R22.reuse, R59 ;  /* 0x00000016122e7223 */ /* 0x080fe2000000003b */
[-C--:B------:R-:W-:Y:S01]  /*1430*/  FFMA R44, R32, R23.reuse, R21 ;  /* 0x00000017202c7223 */ /* 0x080fe20000000015 */
[----:B------:R-:W-:Y:S01]  /*1440*/  FFMA R48, R16, R22, R42 ;  /* 0x0000001610307223 */ /* 0x000fe2000000002a */
[----:B------:R-:W-:Y:S01]  /*1450*/  FFMA R42, R18, R23, R61 ;  /* 0x00000017122a7223 */ /* 0x000fe2000000003d */
[C---:B-1----:R-:W-:Y:S01]  /*1460*/  FFMA R59, R24.reuse, R40, R57 ;  /* 0x00000028183b7223 */ /* 0x042fe20000000039 */
[C---:B------:R-:W-:Y:S01]  /*1470*/  FFMA R62, R24.reuse, R11, R62 ;  /* 0x0000000b183e7223 */ /* 0x040fe2000000003e */
[----:B------:R-:W-:Y:S01]  /*1480*/  FFMA R21, R24, R17, R74 ;  /* 0x0000001118157223 */ /* 0x000fe2000000004a */
[-C--:B------:R-:W-:Y:S01]  /*1490*/  FFMA R57, R40, R25.reuse, R93 ;  /* 0x0000001928397223 */ /* 0x080fe2000000005d */
[-C--:B------:R-:W-:Y:S01]  /*14a0*/  FFMA R59, R34, R25.reuse, R59 ;  /* 0x00000019223b7223 */ /* 0x080fe2000000003b */
[-C--:B------:R-:W-:Y:S01]  /*14b0*/  FFMA R74, R11, R25.reuse, R20 ;  /* 0x000000190b4a7223 */ /* 0x080fe20000000014 */
[-C--:B------:R-:W-:Y:S01]  /*14c0*/  FFMA R62, R19, R25.reuse, R62 ;  /* 0x00000019133e7223 */ /* 0x080fe2000000003e */
[----:B------:R-:W-:Y:S01]  /*14d0*/  FFMA R61, R17, R25, R86 ;  /* 0x00000019113d7223 */ /* 0x000fe20000000056 */
[C---:B------:R-:W-:Y:S01]  /*14e0*/  FFMA R63, R38.reuse, R22, R63 ;  /* 0x00000016263f7223 */ /* 0x040fe2000000003f */
[----:B------:R-:W-:Y:S01]  /*14f0*/  FFMA R48, R38, R23, R48 ;  /* 0x0000001726307223 */ /* 0x000fe20000000030 */
[----:B------:R-:W-:-:S02]  /*1500*/  FFMA R25, R16, R25, R21 ;  /* 0x0000001910197223 */ /* 0x000fc40000000015 */
[----:B------:R-:W1:Y:S01]  /*1510*/  LDS.128 R20, [R13+0x80] ;  /* 0x000080000d147984 */ /* 0x000e620000000c00 */
[-C--:B------:R-:W-:Y:S01]  /*1520*/  FFMA R24, R32, R26.reuse, R59 ;  /* 0x0000001a20187223 */ /* 0x080fe2000000003b */
[-C--:B------:R-:W-:Y:S01]  /*1530*/  FFMA R59, R19, R26.reuse, R74 ;  /* 0x0000001a133b7223 */ /* 0x080fe2000000004a */
[-C--:B------:R-:W-:Y:S01]  /*1540*/  FFMA R57, R34, R26.reuse, R57 ;  /* 0x0000001a22397223 */ /* 0x080fe20000000039 */
[-C--:B------:R-:W-:Y:S01]  /*1550*/  FFMA R74, R17, R26.reuse, R46 ;  /* 0x0000001a114a7223 */ /* 0x080fe2000000002e */
[-C--:B------:R-:W-:Y:S01]  /*1560*/  FFMA R93, R40, R26.reuse, R82 ;  /* 0x0000001a285d7223 */ /* 0x080fe20000000052 */
[CC--:B------:R-:W-:Y:S01]  /*1570*/  FFMA R84, R11.reuse, R26.reuse, R84 ;  /* 0x0000001a0b547223 */ /* 0x0c0fe20000000054 */
[-C--:B------:R-:W-:Y:S01]  /*1580*/  FFMA R46, R16, R26.reuse, R61 ;  /* 0x0000001a102e7223 */ /* 0x080fe2000000003d */
[-C--:B------:R-:W-:Y:S01]  /*1590*/  FFMA R62, R18, R26.reuse, R62 ;  /* 0x0000001a123e7223 */ /* 0x080fe2000000003e */
[----:B------:R-:W-:Y:S01]  /*15a0*/  FFMA R61, R38, R26, R25 ;  /* 0x0000001a263d7223 */ /* 0x000fe20000000019 */
[-C--:B------:R-:W-:Y:S01]  /*15b0*/  FFMA R25, R40, R27.reuse, R91 ;  /* 0x0000001b28197223 */ /* 0x080fe2000000005b */
[-C--:B------:R-:W-:Y:S01]  /*15c0*/  FFMA R26, R32, R27.reuse, R57 ;  /* 0x0000001b201a7223 */ /* 0x080fe20000000039 */
[-C--:B------:R-:W-:Y:S01]  /*15d0*/  FFMA R82, R18, R27.reuse, R59 ;  /* 0x0000001b12527223 */ /* 0x080fe2000000003b */
[-C--:B------:R-:W-:Y:S01]  /*15e0*/  FFMA R93, R34, R27.reuse, R93 ;  /* 0x0000001b225d7223 */ /* 0x080fe2000000005d */
[-C--:B------:R-:W-:Y:S01]  /*15f0*/  FFMA R44, R11, R27.reuse, R44 ;  /* 0x0000001b0b2c7223 */ /* 0x080fe2000000002c */
[-C--:B------:R-:W-:Y:S01]  /*1600*/  FFMA R57, R19, R27.reuse, R84 ;  /* 0x0000001b13397223 */ /* 0x080fe20000000054 */
[-C--:B------:R-:W-:Y:S01]  /*1610*/  FFMA R59, R17, R27.reuse, R42 ;  /* 0x0000001b113b7223 */ /* 0x080fe2000000002a */
[-C--:B------:R-:W-:Y:S01]  /*1620*/  FFMA R91, R16, R27.reuse, R74 ;  /* 0x0000001b105b7223 */ /* 0x080fe2000000004a */
[----:B------:R-:W-:Y:S01]  /*1630*/  FFMA R46, R38, R27, R46 ;  /* 0x0000001b262e7223 */ /* 0x000fe2000000002e */
[-C--:B0-----:R-:W-:Y:S01]  /*1640*/  FFMA R27, R40, R30.reuse, R60 ;  /* 0x0000001e281b7223 */ /* 0x081fe2000000003c */
[-C--:B------:R-:W-:Y:S01]  /*1650*/  FFMA R24, R11, R30.reuse, R24 ;  /* 0x0000001e0b187223 */ /* 0x080fe20000000018 */
[----:B------:R-:W-:Y:S01]  /*1660*/  FFMA R62, R17, R30, R62 ;  /* 0x0000001e113e7223 */ /* 0x000fe2000000003e */
[-C--:B------:R-:W-:Y:S01]  /*1670*/  FFMA R60, R11, R31.reuse, R26 ;  /* 0x0000001f0b3c7223 */ /* 0x080fe2000000001a */
[-C--:B------:R-:W-:Y:S01]  /*1680*/  FFMA R86, R34, R31.reuse, R27 ;  /* 0x0000001f22567223 */ /* 0x080fe2000000001b */
[-C--:B------:R-:W-:Y:S01]  /*1690*/  FFMA R42, R19, R31.reuse, R24 ;  /* 0x0000001f132a7223 */ /* 0x080fe20000000018 */
[----:B------:R-:W-:Y:S01]  /*16a0*/  FFMA R74, R28, R34, R25 ;  /* 0x000000221c4a7223 */ /* 0x000fe20000000019 */
[-C--:B------:R-:W-:Y:S01]  /*16b0*/  FFMA R72, R40, R31.reuse, R72 ;  /* 0x0000001f28487223 */ /* 0x080fe20000000048 */
[----:B------:R-:W0:Y:S01]  /*16c0*/  LDS.128 R24, [R13+0x90] ;  /* 0x000090000d187984 */ /* 0x000e220000000c00 */
[-C--:B------:R-:W-:Y:S01]  /*16d0*/  FFMA R30, R17, R31.reuse, R82 ;  /* 0x0000001f111e7223 */ /* 0x080fe20000000052 */
[----:B------:R-:W-:Y:S01]  /*16e0*/  FFMA R31, R16, R31, R62 ;  /* 0x0000001f101f7223 */ /* 0x000fe2000000003e */
[C---:B------:R-:W-:Y:S01]  /*16f0*/  FFMA R59, R28.reuse, R16, R59 ;  /* 0x000000101c3b7223 */ /* 0x040fe2000000003b */
[C---:B------:R-:W-:Y:S01]  /*1700*/  FFMA R82, R28.reuse, R32, R93 ;  /* 0x000000201c527223 */ /* 0x040fe2000000005d */
[C---:B------:R-:W-:Y:S01]  /*1710*/  FFMA R62, R28.reuse, R18, R57 ;  /* 0x000000121c3e7223 */ /* 0x040fe20000000039 */
[----:B------:R-:W-:Y:S01]  /*1720*/  FFMA R93, R28, R19, R44 ;  /* 0x000000131c5d7223 */ /* 0x000fe2000000002c */
[-C--:B------:R-:W-:Y:S01]  /*1730*/  FFMA R44, R38, R29.reuse, R59 ;  /* 0x0000001d262c7223 */ /* 0x080fe2000000003b */
[----:B------:R-:W-:Y:S01]  /*1740*/  FFMA R84, R28, R38, R91 ;  /* 0x000000261c547223 */ /* 0x000fe2000000005b */
[-C--:B------:R-:W-:Y:S01]  /*1750*/  FFMA R74, R32, R29.reuse, R74 ;  /* 0x0000001d204a7223 */ /* 0x080fe2000000004a */
[----:B------:R-:W-:Y:S01]  /*1760*/  FFMA R28, R18, R29, R93 ;  /* 0x0000001d121c7223 */ /* 0x000fe2000000005d */
[C---:B-1----:R-:W-:Y:S01]  /*1770*/  FFMA R59, R20.reuse, R17, R62 ;  /* 0x00000011143b7223 */ /* 0x042fe2000000003e */
[C---:B------:R-:W-:Y:S01]  /*1780*/  FFMA R55, R20.reuse, R40, R55 ;  /* 0x0000002814377223 */ /* 0x040fe20000000037 */
[C---:B------:R-:W-:Y:S01]  /*1790*/  FFMA R62, R20.reuse, R38, R31 ;  /* 0x00000026143e7223 */ /* 0x040fe2000000001f */
[C---:B------:R-:W-:Y:S01]  /*17a0*/  FFMA R91, R20.reuse, R34, R72 ;  /* 0x00000022145b7223 */ /* 0x040fe20000000048 */
[C---:B------:R-:W-:Y:S01]  /*17b0*/  FFMA R82, R20.reuse, R11, R82 ;  /* 0x0000000b14527223 */ /* 0x040fe20000000052 */
[C---:B------:R-:W-:Y:S01]  /*17c0*/  FFMA R29, R20.reuse, R19, R60 ;  /* 0x00000013141d7223 */ /* 0x040fe2000000003c */
[----:B------:R-:W-:Y:S01]  /*17d0*/  FFMA R57, R20, R16, R30 ;  /* 0x0000001014397223 */ /* 0x000fe2000000001e */
        /* <DEDUP_REMOVED lines=13> */
[-C--:B------:R-:W-:Y:S01]  /*18b0*/  FFMA R90, R32, R22.reuse, R93 ;  /* 0x00000016205a7223 */ /* 0x080fe2000000005d */
[-C--:B------:R-:W-:Y:S01]  /*18c0*/  FFMA R57, R19, R22.reuse, R42 ;  /* 0x0000001613397223 */ /* 0x080fe2000000002a */
[-C--:B------:R-:W-:Y:S01]  /*18d0*/  FFMA R82, R18, R22.reuse, R55 ;  /* 0x0000001612527223 */ /* 0x080fe20000000037 */
[-C--:B------:R-:W-:Y:S01]  /*18e0*/  FFMA R89, R16, R22.reuse, R89 ;  /* 0x0000001610597223 */ /* 0x080fe20000000059 */
[----:B------:R-:W-:Y:S01]  /*18f0*/  FFMA R59, R38, R22, R59 ;  /* 0x00000016263b7223 */ /* 0x000fe2000000003b */
[----:B------:R-:W-:Y:S01]  /*1900*/  FFMA R72, R32, R23, R21 ;  /* 0x0000001720487223 */ /* 0x000fe20000000015 */
[C---:B0-----:R-:W-:Y:S01]  /*1910*/  FFMA R55, R24.reuse, R40, R53 ;  /* 0x0000002818377223 */ /* 0x041fe20000000035 */
[C---:B------:R-:W-:Y:S01]  /*1920*/  FFMA R22, R24.reuse, R11, R86 ;  /* 0x0000000b18167223 */ /* 0x040fe20000000056 */
[----:B------:R-:W-:Y:S01]  /*1930*/  FFMA R21, R24, R17, R88 ;  /* 0x0000001118157223 */ /* 0x000fe20000000058 */
[----:B------:R-:W-:Y:S01]  /*1940*/  FFMA R60, R18, R23, R57 ;  /* 0x00000017123c7223 */ /* 0x000fe20000000039 */
[-C--:B------:R-:W-:Y:S01]  /*1950*/  FFMA R53, R40, R25.reuse, R87 ;  /* 0x0000001928357223 */ /* 0x080fe20000000057 */
[-C--:B------:R-:W-:Y:S01]  /*1960*/  FFMA R55, R34, R25.reuse, R55 ;  /* 0x0000001922377223 */ /* 0x080fe20000000037 */
[-C--:B------:R-:W-:Y:S01]  /*1970*/  FFMA R86, R11, R25.reuse, R20 ;  /* 0x000000190b567223 */ /* 0x080fe20000000014 */
[-C--:B------:R-:W-:Y:S01]  /*1980*/  FFMA R57, R19, R25.reuse, R22 ;  /* 0x0000001913397223 */ /* 0x080fe20000000016 */
[----:B------:R-:W-:Y:S01]  /*1990*/  FFMA R93, R17, R25, R92 ;  /* 0x00000019115d7223 */ /* 0x000fe2000000005c */
[----:B------:R-:W-:Y:S01]  /*19a0*/  FFMA R42, R38, R23, R89 ;  /* 0x00000017262a7223 */ /* 0x000fe20000000059 */
[----:B------:R-:W-:-:S02]  /*19b0*/  FFMA R25, R16, R25, R21 ;  /* 0x0000001910197223 */ /* 0x000fc40000000015 */
[----:B------:R-:W0:Y:S01]  /*19c0*/  LDS.128 R20, [R13+0xb0] ;  /* 0x0000b0000d147984 */ /* 0x000e220000000c00 */
        /* <DEDUP_REMOVED lines=18> */
[CC--:B-1----:R-:W-:Y:S01]  /*1af0*/  FFMA R27, R40.reuse, R30.reuse, R58 ;  /* 0x0000001e281b7223 */ /* 0x0c2fe2000000003a */
        /* <DEDUP_REMOVED lines=15> */
[----:B------:R-:W-:Y:S01]  /*1bf0*/  FFMA R72, R32, R29, R91 ;  /* 0x0000001d20487223 */ /* 0x000fe2000000005b */
[C---:B0-----:R-:W-:Y:S01]  /*1c00*/  FFMA R51, R20.reuse, R40, R51 ;  /* 0x0000002814337223 */ /* 0x041fe20000000033 */
[----:B------:R-:W-:Y:S01]  /*1c10*/  FFMA R53, R20, R17, R60 ;  /* 0x0000001114357223 */ /* 0x000fe2000000003c */
[-C--:B------:R-:W-:Y:S01]  /*1c20*/  FFMA R28, R18, R29.reuse, R87 ;  /* 0x0000001d121c7223 */ /* 0x080fe20000000057 */
[----:B------:R-:W-:Y:S01]  /*1c30*/  FFMA R91, R38, R29, R55 ;  /* 0x0000001d265b7223 */ /* 0x000fe20000000037 */
[C---:B------:R-:W-:Y:S01]  /*1c40*/  FFMA R60, R20.reuse, R38, R31 ;  /* 0x00000026143c7223 */ /* 0x040fe2000000001f */
[C---:B------:R-:W-:Y:S01]  /*1c50*/  FFMA R55, R20.reuse, R34, R70 ;  /* 0x0000002214377223 */ /* 0x040fe20000000046 */
[----:B------:R-:W-:Y:S01]  /*1c60*/  FFMA R29, R20, R19, R58 ;  /* 0x00000013141d7223 */ /* 0x000fe2000000003a */
[----:B------:R-:W-:Y:S01]  /*1c70*/  FFMA R31, R34, R21, R51 ;  /* 0x00000015221f7223 */ /* 0x000fe20000000033 */
[C---:B------:R-:W-:Y:S01]  /*1c80*/  FFMA R80, R20.reuse, R11, R80 ;  /* 0x0000000b14507223 */ /* 0x040fe20000000050 */
        /* <DEDUP_REMOVED lines=12> */
[----:B------:R-:W0:Y:S01]  /*1d50*/  LDS.128 R28, [R13+0xd0] ;  /* 0x0000d0000d1c7984 */ /* 0x000e220000000c00 */
[-C--:B------:R-:W-:Y:S01]  /*1d60*/  FFMA R21, R19, R22.reuse, R58 ;  /* 0x0000001613157223 */ /* 0x080fe2000000003a */
        /* <DEDUP_REMOVED lines=35> */
[CC--:B0-----:R-:W-:Y:S01]  /*1fa0*/  FFMA R27, R40.reuse, R30.reuse, R56 ;  /* 0x0000001e281b7223 */ /* 0x0c1fe20000000038 */
        /* <DEDUP_REMOVED lines=9> */
[----:B------:R-:W0:Y:S01]  /*2040*/  LDS.128 R24, [R13+0xf0] ;  /* 0x0000f0000d187984 */ /* 0x000e220000000c00 */
[C---:B------:R-:W-:Y:S01]  /*2050*/  FFMA R78, R28.reuse, R32, R81 ;  /* 0x000000201c4e7223 */ /* 0x040fe20000000051 */
[C---:B------:R-:W-:Y:S01]  /*2060*/  FFMA R58, R28.reuse, R18, R49 ;  /* 0x000000121c3a7223 */ /* 0x040fe20000000031 */
[C---:B------:R-:W-:Y:S01]  /*2070*/  FFMA R81, R28.reuse, R19, R70 ;  /* 0x000000131c517223 */ /* 0x040fe20000000046 */
[C---:B------:R-:W-:Y:S01]  /*2080*/  FFMA R51, R28.reuse, R16, R51 ;  /* 0x000000101c337223 */ /* 0x040fe20000000033 */
[----:B------:R-:W-:Y:S01]  /*2090*/  FFMA R80, R28, R38, R79 ;  /* 0x000000261c507223 */ /* 0x000fe2000000004f */
[-C--:B------:R-:W-:Y:S01]  /*20a0*/  FFMA R70, R32, R29.reuse, R85 ;  /* 0x0000001d20467223 */ /* 0x080fe20000000055 */
[----:B------:R-:W-:Y:S01]  /*20b0*/  FFMA R28, R18, R29, R81 ;  /* 0x0000001d121c7223 */ /* 0x000fe20000000051 */
[C---:B-1----:R-:W-:Y:S01]  /*20c0*/  FFMA R47, R20.reuse, R40, R47 ;  /* 0x00000028142f7223 */ /* 0x042fe2000000002f */
[----:B------:R-:W-:Y:S01]  /*20d0*/  FFMA R49, R20, R17, R58 ;  /* 0x0000001114317223 */ /* 0x000fe2000000003a */
        /* <DEDUP_REMOVED lines=11> */
[----:B------:R-:W-:Y:S01]  /*2190*/  FFMA R51, R17, R21, R28 ;  /* 0x0000001511337223 */ /* 0x000fe2000000001c */
[----:B------:R-:W-:-:S02]  /*21a0*/  FFMA R90, R32, R22, R31 ;  /* 0x00000016205a7223 */ /* 0x000fc4000000001f */
[----:B------:R-:W1:Y:S01]  /*21b0*/  LDS.128 R28, [R13+0x100] ;  /* 0x000100000d1c7984 */ /* 0x000e620000000c00 */
        /* <DEDUP_REMOVED lines=21> */
[----:B------:R-:W-:Y:S01]  /*2310*/  FFMA R25, R16, R25, R21 ;  /* 0x0000001910197223 */ /* 0x000fe20000000015 */
[-C--:B------:R-:W-:Y:S01]  /*2320*/  FFMA R24, R32, R26.reuse, R47 ;  /* 0x0000001a20187223 */ /* 0x080fe2000000002f */
        /* <DEDUP_REMOVED lines=57> */
[----:B------:R-:W-:-:S02]  /*26c0*/  FFMA R76, R18, R22, R29 ;  /* 0x00000016124c7223 */ /* 0x000fc4000000001d */
[----:B------:R-:W0:Y:S01]  /*26d0*/  LDS.128 R28, [R13+0x130] ;  /* 0x000130000d1c7984 */ /* 0x000e220000000c00 */
[-C--:B------:R-:W-:Y:S01]  /*26e0*/  FFMA R71, R34, R22.reuse, R71 ;  /* 0x0000001622477223 */ /* 0x080fe20000000047 */
[-C--:B------:R-:W-:Y:S01]  /*26f0*/  FFMA R43, R16, R22.reuse, R43 ;  /* 0x00000016102b7223 */ /* 0x080fe2000000002b */
[----:B------:R-:W-:Y:S01]  /*2700*/  FFMA R47, R38, R22, R45 ;  /* 0x00000016262f7223 */ /* 0x000fe2000000002d */
[----:B------:R-:W-:Y:S01]  /*2710*/  FFMA R54, R18, R23, R21 ;  /* 0x0000001712367223 */ /* 0x000fe20000000015 */
[C---:B-1----:R-:W-:Y:S01]  /*2720*/  FFMA R21, R24.reuse, R40, R41 ;  /* 0x0000002818157223 */ /* 0x042fe20000000029 */
[----:B------:R-:W-:Y:S01]  /*2730*/  FFMA R22, R24, R11, R86 ;  /* 0x0000000b18167223 */ /* 0x000fe20000000056 */
[----:B------:R-:W-:Y:S01]  /*2740*/  FFMA R77, R38, R23, R43 ;  /* 0x00000017264d7223 */ /* 0x000fe2000000002b */
[----:B------:R-:W-:Y:S01]  /*2750*/  FFMA R41, R40, R25, R69 ;  /* 0x0000001928297223 */ /* 0x000fe20000000045 */
[----:B------:R-:W-:Y:S01]  /*2760*/  FFMA R66, R32, R23, R71 ;  /* 0x0000001720427223 */ /* 0x000fe20000000047 */
[-C--:B------:R-:W-:Y:S01]  /*2770*/  FFMA R69, R34, R25.reuse, R21 ;  /* 0x0000001922457223 */ /* 0x080fe20000000015 */
[-C--:B------:R-:W-:Y:S01]  /*2780*/  FFMA R86, R11, R25.reuse, R20 ;  /* 0x000000190b567223 */ /* 0x080fe20000000014 */
[----:B------:R-:W-:-:S02]  /*2790*/  FFMA R43, R19, R25, R22 ;  /* 0x00000019132b7223 */ /* 0x000fc40000000016 */
[----:B------:R-:W1:Y:S01]  /*27a0*/  LDS.128 R20, [R13+0x140] ;  /* 0x000140000d147984 */ /* 0x000e620000000c00 */
[----:B------:R-:W-:Y:S01]  /*27b0*/  FFMA R45, R24, R17, R88 ;  /* 0x00000011182d7223 */ /* 0x000fe20000000058 */
[-C--:B------:R-:W-:Y:S01]  /*27c0*/  FFMA R75, R17, R25.reuse, R92 ;  /* 0x00000019114b7223 */ /* 0x080fe2000000005c */
[-C--:B------:R-:W-:Y:S02]  /*27d0*/  FFMA R41, R34, R26.reuse, R41 ;  /* 0x0000001a22297223 */ /* 0x080fe40000000029 */
        /* <DEDUP_REMOVED lines=29> */
[C---:B------:R-:W-:Y:S01]  /*29b0*/  FFMA R66, R28.reuse, R19, R66 ;  /* 0x000000131c427223 */ /* 0x040fe20000000042 */
[C---:B------:R-:W-:Y:S01]  /*29c0*/  FFMA R71, R28.reuse, R16, R71 ;  /* 0x000000101c477223 */ /* 0x040fe20000000047 */
[----:B------:R-:W0:Y:S01]  /*29d0*/  LDS.128 R24, [R13+0x150] ;  /* 0x000150000d187984 */ /* 0x000e220000000c00 */
[----:B------:R-:W-:Y:S01]  /*29e0*/  FFMA R76, R28, R38, R73 ;  /* 0x000000261c4c7223 */ /* 0x000fe20000000049 */
[----:B------:R-:W-:Y:S01]  /*29f0*/  FFMA R88, R32, R29, R31 ;  /* 0x0000001d20587223 */ /* 0x000fe2000000001f */
[----:B-1----:R-:W-:Y:S01]  /*2a00*/  FFMA R33, R20, R40, R33 ;  /* 0x0000002814217223 */ /* 0x002fe20000000021 */
[----:B------:R-:W-:Y:S01]  /*2a10*/  FFMA R35, R40, R21, R35 ;  /* 0x0000001528237223 */ /* 0x000fe20000000023 */
[-C--:B------:R-:W-:Y:S01]  /*2a20*/  FFMA R66, R18, R29.reuse, R66 ;  /* 0x0000001d12427223 */ /* 0x080fe20000000042 */
[----:B------:R-:W-:Y:S01]  /*2a30*/  FFMA R73, R38, R29, R71 ;  /* 0x0000001d26497223 */ /* 0x000fe20000000047 */
[----:B------:R-:W-:Y:S01]  /*2a40*/  FFMA R29, R20, R34, R64 ;  /* 0x00000022141d7223 */ /* 0x000fe20000000040 */
[CC--:B------:R-:W-:Y:S01]  /*2a50*/  FFMA R33, R34.reuse, R21.reuse, R33 ;  /* 0x0000001522217223 */ /* 0x0c0fe20000000021 */
[----:B------:R-:W-:Y:S01]  /*2a60*/  FFMA R86, R34, R22, R35 ;  /* 0x0000001622567223 */ /* 0x000fe20000000023 */
[----:B------:R-:W-:Y:S01]  /*2a70*/  FFMA R54, R28, R18, R69 ;  /* 0x000000121c367223 */ /* 0x000fe20000000045 */
[----:B------:R-:W-:Y:S01]  /*2a80*/  FFMA R69, R20, R32, R30 ;  /* 0x0000002014457223 */ /* 0x000fe2000000001e */
[C---:B------:R-:W-:Y:S01]  /*2a90*/  FFMA R40, R32.reuse, R21, R29 ;  /* 0x0000001520287223 */ /* 0x040fe2000000001d */
[C---:B------:R-:W-:Y:S01]  /*2aa0*/  FFMA R64, R32.reuse, R22, R33 ;  /* 0x0000001620407223 */ /* 0x040fe20000000021 */
[----:B------:R-:W-:Y:S01]  /*2ab0*/  FFMA R86, R32, R23, R86 ;  /* 0x0000001720567223 */ /* 0x000fe20000000056 */
[----:B------:R-:W1:Y:S01]  /*2ac0*/  LDS.128 R28, [R13+0x160] ;  /* 0x000160000d1c7984 */ /* 0x000e620000000c00 */
        /* <DEDUP_REMOVED lines=8> */
[----:B------:R-:W-:-:S02]  /*2b50*/  FFMA R43, R16, R21, R35 ;  /* 0x00000015102b7223 */ /* 0x000fc40000000023 */
[----:B------:R-:W2:Y:S01]  /*2b60*/  LDS.128 R32, [R13+0x170] ;  /* 0x000170000d207984 */ /* 0x000ea20000000c00 */
[-C--:B------:R-:W-:Y:S01]  /*2b70*/  FFMA R88, R11, R21.reuse, R88 ;  /* 0x000000150b587223 */ /* 0x080fe20000000058 */
[----:B------:R-:W-:-:S03]  /*2b80*/  FFMA R41, R17, R21, R66 ;  /* 0x0000001511297223 */ /* 0x000fc60000000042 */
[-C--:B------:R-:W-:Y:S01]  /*2b90*/  FFMA R90, R19, R22.reuse, R88 ;  /* 0x00000016135a7223 */ /* 0x080fe20000000058 */
[-C--:B------:R-:W-:Y:S01]  /*2ba0*/  FFMA R41, R16, R22.reuse, R41 ;  /* 0x0000001610297223 */ /* 0x080fe20000000029 */
[-C--:B------:R-:W-:Y:S01]  /*2bb0*/  FFMA R88, R18, R22.reuse, R39 ;  /* 0x0000001612587223 */ /* 0x080fe20000000027 */
[----:B------:R-:W-:Y:S01]  /*2bc0*/  FFMA R43, R38, R22, R43 ;  /* 0x00000016262b7223 */ /* 0x000fe2000000002b */
[-C--:B------:R-:W-:Y:S01]  /*2bd0*/  FFMA R22, R18, R23.reuse, R90 ;  /* 0x0000001712167223 */ /* 0x080fe2000000005a */
[----:B------:R-:W-:Y:S01]  /*2be0*/  FFMA R71, R38, R23, R41 ;  /* 0x0000001726477223 */ /* 0x000fe20000000029 */
[C---:B0-----:R-:W-:Y:S01]  /*2bf0*/  FFMA R90, R24.reuse, R11, R69 ;  /* 0x0000000b185a7223 */ /* 0x041fe20000000045 */
[----:B------:R-:W-:Y:S01]  /*2c00*/  FFMA R39, R24, R17, R52 ;  /* 0x0000001118277223 */ /* 0x000fe20000000034 */
[----:B------:R-:W-:Y:S01]  /*2c10*/  FFMA R66, R38, R21, R67 ;  /* 0x0000001526427223 */ /* 0x000fe20000000043 */
[-C--:B------:R-:W-:Y:S01]  /*2c20*/  FFMA R21, R11, R25.reuse, R40 ;  /* 0x000000190b157223 */ /* 0x080fe20000000028 */
[----:B------:R-:W-:Y:S01]  /*2c30*/  FFMA R23, R19, R25, R90 ;  /* 0x0000001913177223 */ /* 0x000fe2000000005a */
[CC--:B------:R-:W-:Y:S01]  /*2c40*/  FFMA R64, R11.reuse, R26.reuse, R64 ;  /* 0x0000001a0b407223 */ /* 0x0c0fe20000000040 */
[----:B------:R-:W-:Y:S01]  /*2c50*/  FFMA R11, R11, R27, R86 ;  /* 0x0000001b0b0b7223 */ /* 0x000fe20000000056 */
[-C--:B------:R-:W-:Y:S01]  /*2c60*/  FFMA R41, R17, R25.reuse, R20 ;  /* 0x0000001911297223 */ /* 0x080fe20000000014 */
[----:B------:R-:W-:Y:S01]  /*2c70*/  FFMA R67, R16, R25, R39 ;  /* 0x0000001910437223 */ /* 0x000fe20000000027 */
[-C--:B------:R-:W-:Y:S01]  /*2c80*/  FFMA R25, R18, R26.reuse, R23 ;  /* 0x0000001a12197223 */ /* 0x080fe20000000017 */
[C---:B------:R-:W-:Y:S01]  /*2c90*/  FFMA R21, R19.reuse, R26, R21 ;  /* 0x0000001a13157223 */ /* 0x040fe20000000015 */
[----:B------:R-:W-:Y:S01]  /*2ca0*/  FFMA R23, R19, R27, R64 ;  /* 0x0000001b13177223 */ /* 0x000fe20000000040 */
[----:B------:R-:W-:Y:S01]  /*2cb0*/  UIADD3 UR4, UPT, UPT, UR4, 0x1, URZ ;  /* 0x0000000104047890 */ /* 0x000fe2000fffe0ff */
[----:B-1----:R-:W-:Y:S01]  /*2cc0*/  FFMA R11, R28, R19, R11 ;  /* 0x000000131c0b7223 */ /* 0x002fe2000000000b */
[----:B------:R-:W-:Y:S01]  /*2cd0*/  FFMA R20, R18, R27, R21 ;  /* 0x0000001b12147223 */ /* 0x000fe20000000015 */
[----:B------:R-:W-:Y:S01]  /*2ce0*/  FFMA R23, R28, R18, R23 ;  /* 0x000000121c177223 */ /* 0x000fe20000000017 */
[----:B------:R-:W-:Y:S01]  /*2cf0*/  UISETP.NE.AND UP0, UPT, UR4, 0x40, UPT ;  /* 0x000000400400788c */ /* 0x000fe2000bf05270 */
[----:B------:R-:W-:Y:S01]  /*2d00*/  FFMA R18, R18, R29, R11 ;  /* 0x0000001d12127223 */ /* 0x000fe2000000000b */
[C---:B------:R-:W-:Y:S01]  /*2d10*/  FFMA R39, R17.reuse, R26, R88 ;  /* 0x0000001a11277223 */ /* 0x040fe20000000058 */
[C---:B------:R-:W-:Y:S01]  /*2d20*/  FFMA R19, R17.reuse, R27, R22 ;  /* 0x0000001b11137223 */ /* 0x040fe20000000016 */
[C---:B------:R-:W-:Y:S01]  /*2d30*/  FFMA R25, R17.reuse, R30, R25 ;  /* 0x0000001e11197223 */ /* 0x040fe20000000019 */
[C---:B------:R-:W-:Y:S01]  /*2d40*/  FFMA R11, R17.reuse, R31, R20 ;  /* 0x0000001f110b7223 */ /* 0x040fe20000000014 */
[----:B--2---:R-:W-:Y:S01]  /*2d50*/  FFMA R23, R32, R17, R23 ;  /* 0x0000001120177223 */ /* 0x004fe20000000017 */
[----:B------:R-:W-:Y:S01]  /*2d60*/  FFMA R17, R17, R33, R18 ;  /* 0x0000002111117223 */ /* 0x000fe20000000012 */
[C---:B------:R-:W-:Y:S01]  /*2d70*/  FFMA R69, R16.reuse, R26, R41 ;  /* 0x0000001a10457223 */ /* 0x040fe20000000029 */
[----:B------:R-:W-:Y:S01]  /*2d80*/  FFMA R39, R16, R27, R39 ;  /* 0x0000001b10277223 */ /* 0x000fe20000000027 */
[-C--:B------:R-:W-:Y:S01]  /*2d90*/  FFMA R19, R28, R16.reuse, R19 ;  /* 0x000000101c137223 */ /* 0x080fe20000000013 */
[----:B------:R-:W-:Y:S01]  /*2da0*/  FFMA R25, R16, R31, R25 ;  /* 0x0000001f10197223 */ /* 0x000fe20000000019 */
[----:B------:R-:W-:Y:S01]  /*2db0*/  FFMA R11, R32, R16, R11 ;  /* 0x00000010200b7223 */ /* 0x000fe2000000000b */
[CC--:B------:R-:W-:Y:S01]  /*2dc0*/  FFMA R23, R16.reuse, R33.reuse, R23 ;  /* 0x0000002110177223 */ /* 0x0c0fe20000000017 */
[----:B------:R-:W-:Y:S01]  /*2dd0*/  FFMA R16, R16, R34, R17 ;  /* 0x0000002210107223 */ /* 0x000fe20000000011 */
[C---:B------:R-:W-:Y:S01]  /*2de0*/  FFMA R41, R38.reuse, R26, R67 ;  /* 0x0000001a26297223 */ /* 0x040fe20000000043 */
[C---:B------:R-:W-:Y:S01]  /*2df0*/  FFMA R64, R38.reuse, R33, R11 ;  /* 0x0000002126407223 */ /* 0x040fe2000000000b */
[----:B------:R-:W-:Y:S01]  /*2e00*/  FFMA R69, R38, R27, R69 ;  /* 0x0000001b26457223 */ /* 0x000fe20000000045 */
[-C--:B------:R-:W-:Y:S01]  /*2e10*/  FFMA R39, R28, R38.reuse, R39 ;  /* 0x000000261c277223 */ /* 0x080fe20000000027 */
[----:B------:R-:W-:Y:S01]  /*2e20*/  FFMA R67, R38, R29, R19 ;  /* 0x0000001d26437223 */ /* 0x000fe20000000013 */
[----:B------:R-:W-:Y:S01]  /*2e30*/  FFMA R52, R32, R38, R25 ;  /* 0x0000002620347223 */ /* 0x000fe20000000019 */
[C---:B------:R-:W-:Y:S01]  /*2e40*/  FFMA R33, R38.reuse, R34, R23 ;  /* 0x0000002226217223 */ /* 0x040fe20000000017 */
[----:B------:R-:W-:Y:S01]  /*2e50*/  FFMA R35, R38, R35, R16 ;  /* 0x0000002326237223 */ /* 0x000fe20000000010 */
[----:B------:R-:W-:-:S02]  /*2e60*/  IADD3 R12, PT, PT, R12, 0xc40, RZ ;  /* 0x00000c400c0c7810 */ /* 0x000fc40007ffe0ff */
[----:B------:R-:W-:Y:S01]  /*2e70*/  IADD3 R7, PT, PT, R7, 0xc40, RZ ;  /* 0x00000c4007077810 */ /* 0x000fe20007ffe0ff */
[----:B------:R-:W-:Y:S06]  /*2e80*/  BRA.U UP0, `(.L_x_167) ;  /* 0xffffffd900d07547 */ /* 0x000fec000b83ffff */
[----:B------:R-:W0:Y:S01]  /*2e90*/  S2R R7, SR_TID.Z ;  /* 0x0000000000077919 */ /* 0x000e220000002300 */
[----:B------:R-:W1:Y:S01]  /*2ea0*/  S2UR UR5, SR_CTAID.Y ;  /* 0x00000000000579c3 */ /* 0x000e620000002600 */
[----:B------:R-:W0:Y:S01]  /*2eb0*/  S2R R6, SR_CTAID.Z ;  /* 0x0000000000067919 */ /* 0x000e220000002700 */
[----:B------:R-:W2:Y:S06]  /*2ec0*/  S2R R8, SR_CTAID.X ;  /* 0x0000000000087919 */ /* 0x000eac0000002500 */
[----:B------:R-:W3:Y:S01]  /*2ed0*/  LDC.64 R4, c[0x0][0x390] ;  /* 0x0000e400ff047b82 */ /* 0x000ee20000000a00 */
[----:B0-----:R-:W-:-:S04]  /*2ee0*/  LEA R6, R6, R7, 0x6 ;  /* 0x0000000706067211 */ /* 0x001fc800078e30ff */
[----:B-1----:R-:W-:-:S04]  /*2ef0*/  LEA R7, R6, UR5, 0x1 ;  /* 0x0000000506077c11 */ /* 0x002fc8000f8e08ff */
[----:B------:R-:W-:-:S05]  /*2f00*/  LEA R7, R7, R2, 0x1 ;  /* 0x0000000207077211 */ /* 0x000fca00078e08ff */
[----:B--2---:R-:W-:-:S05]  /*2f10*/  IMAD R7, R7, 0xc4, R8 ;  /* 0x000000c407077824 */ /* 0x004fca00078e0208 */
[----:B------:R-:W-:-:S05]  /*2f20*/  SHF.L.U32 R7, R7, 0x2, RZ ;  /* 0x0000000207077819 */ /* 0x000fca00000006ff */
[----:B---3--:R-:W-:-:S05]  /*2f30*/  IMAD.WIDE.U32 R4, R7, 0x4, R4 ;  /* 0x0000000407047825 */ /* 0x008fca00078e0004 */
        /* <DEDUP_REMOVED lines=57> */
.L_x_168:
        /* <DEDUP_REMOVED lines=11> */
.L_x_261:


//--------------------- .text.conv_64_64_112_112  --------------------------
	.section	.text.conv_64_64_112_112,"ax",@progbits
	.align	128
        .global         conv_64_64_112_112
        .type           conv_64_64_112_112,@function
        .size           conv_64_64_112_112,(.L_x_262 - conv_64_64_112_112)
        .other          conv_64_64_112_112,@"STO_CUDA_ENTRY STV_DEFAULT"
conv_64_64_112_112:
.text.conv_64_64_112_112:
[----:B------:R-:W-:Y:S01]  /*0000*/  LDC R1, c[0x0][0x37c] ;  /* 0x0000df00ff017b82 */ /* 0x000fe20000000800 */
[----:B------:R-:W0:Y:S01]  /*0010*/  S2R R41, SR_CTAID.Y ;  /* 0x0000000000297919 */ /* 0x000e220000002600 */
[----:B------:R-:W-:Y:S01]  /*0020*/  HFMA2 R5, -RZ, RZ, 0, 0.0001068115234375 ;  /* 0x00000700ff057431 */ /* 0x000fe200000001ff */
[----:B------:R-:W-:Y:S01]  /*0030*/  CS2R R118, SRZ ;  /* 0x0000000000767805 */ /* 0x000fe2000001ff00 */
[----:B------:R-:W-:Y:S01]  /*0040*/  HFMA2 R233, -RZ, RZ, 0, 0 ;  /* 0x00000000ffe97431 */ /* 0x000fe200000001ff */
[----:B------:R-:W0:Y:S01]  /*0050*/  S2R R4, SR_TID.Z ;  /* 0x0000000000047919 */ /* 0x000e220000002300 */
[----:B------:R-:W-:Y:S01]  /*0060*/  HFMA2 R49, -RZ, RZ, 0, 0 ;  /* 0x00000000ff317431 */ /* 0x000fe200000001ff */
[----:B------:R-:W-:Y:S01]  /*0070*/  CS2R R86, SRZ ;  /* 0x0000000000567805 */ /* 0x000fe2000001ff00 */
[----:B------:R-:W-:Y:S01]  /*0080*/  HFMA2 R235, -RZ, RZ, 0, 0 ;  /* 0x00000000ffeb7431 */ /* 0x000fe200000001ff */
[----:B------:R-:W1:Y:S01]  /*0090*/  S2R R2, SR_TID.X ;  /* 0x0000000000027919 */ /* 0x000e620000002100 */
[----:B------:R-:W-:Y:S01]  /*00a0*/  HFMA2 R53, -RZ, RZ, 0, 0 ;  /* 0x00000000ff357431 */ /* 0x000fe200000001ff */
[----:B------:R-:W-:Y:S01]  /*00b0*/  MOV R113, RZ ;  /* 0x000000ff00717202 */ /* 0x000fe20000000f00 */
[----:B------:R-:W-:Y:S01]  /*00c0*/  HFMA2 R143, -RZ, RZ, 0, 0 ;  /* 0x00000000ff8f7431 */ /* 0x000fe200000001ff */
[----:B------:R-:W2:Y:S01]  /*00d0*/  S2R R0, SR_CTAID.X ;  /* 0x0000000000007919 */ /* 0x000ea20000002500 */
[----:B------:R-:W-:Y:S01]  /*00e0*/  HFMA2 R57, -RZ, RZ, 0, 0 ;  /* 0x00000000ff397431 */ /* 0x000fe200000001ff */
[----:B------:R-:W-:Y:S01]  /*00f0*/  CS2R R94, SRZ ;  /* 0x00000000005e7805 */ /* 0x000fe2000001ff00 */
[----:B------:R-:W-:Y:S01]  /*0100*/  HFMA2 R193, -RZ, RZ, 0, 0 ;  /* 0x00000000ffc17431 */ /* 0x000fe200000001ff */
[----:B------:R-:W3:Y:S01]  /*0110*/  S2R R11, SR_TID.Y ;  /* 0x00000000000b7919 */ /* 0x000ee20000002200 */
[----:B------:R-:W-:Y:S01]  /*0120*/  HFMA2 R61, -RZ, RZ, 0, 0 ;  /* 0x00000000ff3d7431 */ /* 0x000fe200000001ff */
[----:B------:R-:W-:Y:S01]  /*0130*/  MOV R141, RZ ;  /* 0x000000ff008d7202 */ /* 0x000fe20000000f00 */
[----:B------:R-:W-:Y:S01]  /*0140*/  HFMA2 R149, -RZ, RZ, 0, 0 ;  /* 0x00000000ff957431 */ /* 0x000fe200000001ff */
[----:B------:R-:W-:Y:S01]  /*0150*/  MOV R231, RZ ;  /* 0x000000ff00e77202 */ /* 0x000fe20000000f00 */
[----:B------:R-:W-:Y:S01]  /*0160*/  HFMA2 R68, -RZ, RZ, 0, 0 ;  /* 0x00000000ff447431 */ /* 0x000fe200000001ff */
[----:B------:R-:W-:Y:S01]  /*0170*/  CS2R R114, SRZ ;  /* 0x0000000000727805 */ /* 0x000fe2000001ff00 */
[----:B------:R-:W-:Y:S01]  /*0180*/  HFMA2 R153, -RZ, RZ, 0, 0 ;  /* 0x00000000ff997431 */ /* 0x000fe200000001ff */
[----:B------:R-:W-:Y:S01]  /*0190*/  CS2R R116, SRZ ;  /* 0x0000000000747805 */ /* 0x000fe2000001ff00 */
[----:B------:R-:W-:Y:S01]  /*01a0*/  HFMA2 R189, -RZ, RZ, 0, 0 ;  /* 0x00000000ffbd7431 */ /* 0x000fe200000001ff */
[----:B------:R-:W-:Y:S01]  /*01b0*/  MOV R139, RZ ;  /* 0x000000ff008b7202 */ /* 0x000fe20000000f00 */
[----:B------:R-:W-:Y:S01]  /*01c0*/  HFMA2 R151, -RZ, RZ, 0, 0 ;  /* 0x00000000ff977431 */ /* 0x000fe200000001ff */
[----:B------:R-:W-:Y:S01]  /*01d0*/  CS2R R110, SRZ ;  /* 0x00000000006e7805 */ /* 0x000fe2000001ff00 */
[----:B------:R-:W-:Y:S01]  /*01e0*/  HFMA2 R181, -RZ, RZ, 0, 0 ;  /* 0x00000000ffb57431 */ /* 0x000fe200000001ff */
[----:B------:R-:W-:Y:S01]  /*01f0*/  MOV R197, RZ ;  /* 0x000000ff00c57202 */ /* 0x000fe20000000f00 */
[----:B------:R-:W-:Y:S01]  /*0200*/  HFMA2 R183, -RZ, RZ, 0, 0 ;  /* 0x00000000ffb77431 */ /* 0x000fe200000001ff */
[----:B------:R-:W-:Y:S01]  /*0210*/  CS2R R84, SRZ ;  /* 0x0000000000547805 */ /* 0x000fe2000001ff00 */
[----:B------:R-:W-:Y:S01]  /*0220*/  HFMA2 R45, -RZ, RZ, 0, 0 ;  /* 0x00000000ff2d7431 */ /* 0x000fe200000001ff */
[----:B------:R-:W-:Y:S01]  /*0230*/  CS2R R104, SRZ ;  /* 0x0000000000687805 */ /* 0x000fe2000001ff00 */
[----:B------:R-:W-:-:S02]  /*0240*/  HFMA2 R205, -RZ, RZ, 0, 0 ;  /* 0x00000000ffcd7431 */ /* 0x000fc400000001ff */
[----:B0-----:R-:W-:Y:S02]  /*0250*/  IMAD R4, R4, 0x1c, R41 ;  /* 0x0000001c04047824 */ /* 0x001fe400078e0229 */
[----:B------:R-:W-:Y:S01]  /*0260*/  HFMA2 R55, -RZ, RZ, 0, 0 ;  /* 0x00000000ff377431 */ /* 0x000fe200000001ff */
[----:B------:R-:W-:Y:S01]  /*0270*/  CS2R R96, SRZ ;  /* 0x0000000000607805 */ /* 0x000fe2000001ff00 */
[----:B------:R-:W-:Y:S02]  /*0280*/  HFMA2 R179, -RZ, RZ, 0, 0 ;  /* 0x00000000ffb37431 */ /* 0x000fe400000001ff */
[C---:B-1----:R-:W-:Y:S01]  /*0290*/  IMAD R3, R2.reuse, 0x12, RZ ;  /* 0x0000001202037824 */ /* 0x042fe200078e02ff */
[----:B------:R-:W-:Y:S01]  /*02a0*/  SHF.L.U32 R2, R2, 0x1, RZ ;  /* 0x0000000102027819 */ /* 0x000fe200000006ff */
[----:B------:R-:W-:Y:S02]  /*02b0*/  IMAD R5, R4, R5, -0x71 ;  /* 0xffffff8f04057424 */ /* 0x000fe400078e0205 */
[----:B------:R-:W-:Y:S01]  /*02c0*/  HFMA2 R51, -RZ, RZ, 0, 0 ;  /* 0x00000000ff337431 */ /* 0x000fe200000001ff */
[----:B--2---:R-:W-:Y:S01]  /*02d0*/  SHF.L.U32 R0, R0, 0x4, RZ ;  /* 0x0000000400007819 */ /* 0x004fe200000006ff */
[----:B------:R-:W-:Y:S01]  /*02e0*/  HFMA2 R211, -RZ, RZ, 0, 0 ;  /* 0x00000000ffd37431 */ /* 0x000fe200000001ff */
[C---:B------:R-:W-:Y:S01]  /*02f0*/  IADD3 R9, PT, PT, R3.reuse, 0x3, RZ ;  /* 0x0000000303097810 */ /* 0x040fe20007ffe0ff */
        /* <DEDUP_REMOVED lines=11> */
[----:B------:R-:W-:Y:S01]  /*03b0*/  IADD3 R37, PT, PT, R3, 0xf, RZ ;  /* 0x0000000f03257810 */ /* 0x000fe20007ffe0ff */
[----:B------:R-:W-:Y:S01]  /*03c0*/  HFMA2 R135, -RZ, RZ, 0, 0 ;  /* 0x00000000ff877431 */ /* 0x000fe200000001ff */
[C---:B------:R-:W-:Y:S01]  /*03d0*/  IADD3 R7, PT, PT, R0.reuse, R5, RZ ;  /* 0x0000000500077210 */ /* 0x040fe20007ffe0ff */
[----:B------:R-:W-:Y:S01]  /*03e0*/  HFMA2 R47, -RZ, RZ, 0, 0 ;  /* 0x00000000ff2f7431 */ /* 0x000fe200000001ff */
[C---:B------:R-:W-:Y:S01]  /*03f0*/  LOP3.LUT R4, R0.reuse, 0xf, R9, 0xf8, !PT ;  /* 0x0000000f00047812 */ /* 0x040fe200078ef809 */
[----:B------:R-:W-:Y:S01]  /*0400*/  HFMA2 R137, -RZ, RZ, 0, 0 ;  /* 0x00000000ff897431 */ /* 0x000fe200000001ff */
[C---:B------:R-:W-:Y:S01]  /*0410*/  LOP3.LUT R6, R0.reuse, 0xf, R15, 0xf8, !PT ;  /* 0x0000000f00067812 */ /* 0x040fe200078ef80f */
[----:B------:R-:W-:Y:S01]  /*0420*/  HFMA2 R229, -RZ, RZ, 0, 0 ;  /* 0x00000000ffe57431 */ /* 0x000fe200000001ff */
[----:B------:R-:W-:-:S02]  /*0430*/  LOP3.LUT R8, R0, 0xf, R21, 0xf8, !PT ;  /* 0x0000000f00087812 */ /* 0x000fc400078ef815 */
[----:B------:R-:W-:Y:S02]  /*0440*/  CS2R R100, SRZ ;  /* 0x0000000000647805 */ /* 0x000fe4000001ff00 */
[C---:B------:R-:W-:Y:S02]  /*0450*/  LOP3.LUT R10, R0.reuse, 0xf, R25, 0xf8, !PT ;  /* 0x0000000f000a7812 */ /* 0x040fe400078ef819 */
[----:B------:R-:W-:Y:S02]  /*0460*/  CS2R R102, SRZ ;  /* 0x0000000000667805 */ /* 0x000fe4000001ff00 */
[C---:B------:R-:W-:Y:S02]  /*0470*/  LOP3.LUT R14, R0.reuse, 0xf, R29, 0xf8, !PT ;  /* 0x0000000f000e7812 */ /* 0x040fe400078ef81d */
[----:B------:R-:W-:Y:S02]  /*0480*/  CS2R R108, SRZ ;  /* 0x00000000006c7805 */ /* 0x000fe4000001ff00 */
[----:B------:R-:W-:-:S02]  /*0490*/  LOP3.LUT R16, R0, 0xf, R33, 0xf8, !PT ;  /* 0x0000000f00107812 */ /* 0x000fc400078ef821 */
[----:B------:R-:W-:Y:S02]  /*04a0*/  CS2R R90, SRZ ;  /* 0x00000000005a7805 */ /* 0x000fe4000001ff00 */
[----:B------:R-:W-:Y:S02]  /*04b0*/  LOP3.LUT R0, R0, 0xf, R37, 0xf8, !PT ;  /* 0x0000000f00007812 */ /* 0x000fe400078ef825 */
[----:B------:R-:W-:Y:S02]  /*04c0*/  CS2R R98, SRZ ;  /* 0x0000000000627805 */ /* 0x000fe4000001ff00 */
[C---:B------:R-:W-:Y:S02]  /*04d0*/  IADD3 R12, PT, PT, R5.reuse, R4, RZ ;  /* 0x00000004050c7210 */ /* 0x040fe40007ffe0ff */
[----:B------:R-:W-:Y:S02]  /*04e0*/  CS2R R88, SRZ ;  /* 0x0000000000587805 */ /* 0x000fe4000001ff00 */
[----:B------:R-:W-:-:S02]  /*04f0*/  IADD3 R38, PT, PT, R5, R0, RZ ;  /* 0x0000000005267210 */ /* 0x000fc40007ffe0ff */
[----:B------:R-:W-:Y:S02]  /*0500*/  CS2R R92, SRZ ;  /* 0x00000000005c7805 */ /* 0x000fe4000001ff00 */
[C---:B------:R-:W-:Y:S02]  /*0510*/  IADD3 R18, PT, PT, R5.reuse, R6, RZ ;  /* 0x0000000605127210 */ /* 0x040fe40007ffe0ff */
[----:B------:R-:W-:Y:S02]  /*0520*/  CS2R R106, SRZ ;  /* 0x00000000006a7805 */ /* 0x000fe4000001ff00 */
[C---:B------:R-:W-:Y:S02]  /*0530*/  IADD3 R22, PT, PT, R5.reuse, R8, RZ ;  /* 0x0000000805167210 */ /* 0x040fe40007ffe0ff */
[----:B------:R-:W-:Y:S02]  /*0540*/  CS2R R70, SRZ ;  /* 0x0000000000467805 */ /* 0x000fe4000001ff00 */
[----:B------:R-:W-:-:S02]  /*0550*/  IADD3 R26, PT, PT, R5, R10, RZ ;  /* 0x0000000a051a7210 */ /* 0x000fc40007ffe0ff */
[----:B------:R-:W-:Y:S02]  /*0560*/  CS2R R120, SRZ ;  /* 0x0000000000787805 */ /* 0x000fe4000001ff00 */
[C---:B------:R-:W-:Y:S02]  /*0570*/  IADD3 R30, PT, PT, R5.reuse, R14, RZ ;  /* 0x0000000e051e7210 */ /* 0x040fe40007ffe0ff */
[----:B------:R-:W-:Y:S02]  /*0580*/  CS2R R124, SRZ ;  /* 0x00000000007c7805 */ /* 0x000fe4000001ff00 */
[----:B------:R-:W-:Y:S02]  /*0590*/  IADD3 R34, PT, PT, R5, R16, RZ ;  /* 0x0000001005227210 */ /* 0x000fe40007ffe0ff */
[----:B------:R-:W-:Y:S02]  /*05a0*/  CS2R R122, SRZ ;  /* 0x00000000007a7805 */ /* 0x000fe4000001ff00 */
[----:B---3--:R-:W-:Y:S01]  /*05b0*/  LEA R0, R11, R11, 0x3 ;  /* 0x0000000b0b007211 */ /* 0x008fe200078e18ff */
[----:B------:R-:W0:Y:S01]  /*05c0*/  LDCU.64 UR8, c[0x0][0x358] ;  /* 0x00006b00ff0877ac */ /* 0x000e220008000a00 */
[----:B------:R-:W-:-:S02]  /*05d0*/  IADD3 R5, PT, PT, R3, 0x2, RZ ;  /* 0x0000000203057810 */ /* 0x000fc40007ffe0ff */
[----:B------:R-:W-:Y:S02]  /*05e0*/  LOP3.LUT R4, R2, 0xe, RZ, 0xc0, !PT ;  /* 0x0000000e02047812 */ /* 0x000fe400078ec0ff */
[C---:B------:R-:W-:Y:S02]  /*05f0*/  IADD3 R11, PT, PT, R3.reuse, 0x4, RZ ;  /* 0x00000004030b7810 */ /* 0x040fe40007ffe0ff */
[C---:B------:R-:W-:Y:S02]  /*0600*/  IADD3 R17, PT, PT, R3.reuse, 0x6, RZ ;  /* 0x0000000603117810 */ /* 0x040fe40007ffe0ff */
[C---:B------:R-:W-:Y:S02]  /*0610*/  LEA.HI R2, R3.reuse, R0, RZ, 0x1c ;  /* 0x0000000003027211 */ /* 0x040fe400078fe0ff */
[C---:B------:R-:W-:Y:S02]  /*0620*/  IADD3 R23, PT, PT, R3.reuse, 0x8, RZ ;  /* 0x0000000803177810 */ /* 0x040fe40007ffe0ff */
[----:B------:R-:W-:-:S02]  /*0630*/  IADD3 R27, PT, PT, R3, 0xa, RZ ;  /* 0x0000000a031b7810 */ /* 0x000fc40007ffe0ff */
[C---:B------:R-:W-:Y:S02]  /*0640*/  IADD3 R31, PT, PT, R3.reuse, 0xc, RZ ;  /* 0x0000000c031f7810 */ /* 0x040fe40007ffe0ff */
[C---:B------:R-:W-:Y:S02]  /*0650*/  IADD3 R35, PT, PT, R3.reuse, 0xe, RZ ;  /* 0x0000000e03237810 */ /* 0x040fe40007ffe0ff */
[----:B------:R-:W-:Y:S02]  /*0660*/  IADD3 R39, PT, PT, R3, 0x11, RZ ;  /* 0x0000001103277810 */ /* 0x000fe40007ffe0ff */
[CC--:B------:R-:W-:Y:S02]  /*0670*/  LEA.HI R3, R5.reuse, R0.reuse, RZ, 0x1c ;  /* 0x0000000005037211 */ /* 0x0c0fe400078fe0ff */
[----:B------:R-:W-:Y:S02]  /*0680*/  LOP3.LUT R8, R5, 0xe, RZ, 0xc0, !PT ;  /* 0x0000000e05087812 */ /* 0x000fe400078ec0ff */
[----:B------:R-:W-:-:S02]  /*0690*/  LEA.HI R10, R9, R0, RZ, 0x1c ;  /* 0x00000000090a7211 */ /* 0x000fc400078fe0ff */
[----:B------:R-:W-:Y:S02]  /*06a0*/  LOP3.LUT R5, R3, 0xffff, RZ, 0xc0, !PT ;  /* 0x0000ffff03057812 */ /* 0x000fe400078ec0ff */
[----:B------:R-:W-:Y:S02]  /*06b0*/  LOP3.LUT R6, R10, 0xffff, RZ, 0xc0, !PT ;  /* 0x0000ffff0a067812 */ /* 0x000fe400078ec0ff */
[-C--:B------:R-:W-:Y:S01]  /*06c0*/  LEA.HI R13, R11, R0.reuse, RZ, 0x1c ;  /* 0x000000000b0d7211 */ /* 0x080fe200078fe0ff */
[----:B------:R-:W-:Y:S01]  /*06d0*/  IMAD R5, R5, 0xe39, RZ ;  /* 0x00000e3905057824 */ /* 0x000fe200078e02ff */
[----:B------:R-:W-:Y:S01]  /*06e0*/  LOP3.LUT R14, R11, 0xe, RZ, 0xc0, !PT ;  /* 0x0000000e0b0e7812 */ /* 0x000fe200078ec0ff */
[----:B------:R-:W-:Y:S01]  /*06f0*/  IMAD R11, R6, 0xe39, RZ ;  /* 0x00000e39060b7824 */ /* 0x000fe200078e02ff */
[C---:B------:R-:W-:Y:S02]  /*0700*/  LEA.HI R19, R17.reuse, R0, RZ, 0x1c ;  /* 0x0000000011137211 */ /* 0x040fe400078fe0ff */
[----:B------:R-:W-:-:S02]  /*0710*/  LOP3.LUT R20, R17, 0xe, RZ, 0xc0, !PT ;  /* 0x0000000e11147812 */ /* 0x000fc400078ec0ff */
[----:B------:R-:W-:Y:S02]  /*0720*/  SHF.R.U32.HI R6, RZ, 0x10, R5 ;  /* 0x00000010ff067819 */ /* 0x000fe40000011605 */
[CC--:B------:R-:W-:Y:S02]  /*0730*/  LEA.HI R17, R27.reuse, R0.reuse, RZ, 0x1c ;  /* 0x000000001b117211 */ /* 0x0c0fe400078fe0ff */
[----:B------:R-:W-:Y:S02]  /*0740*/  LOP3.LUT R28, R27, 0xe, RZ, 0xc0, !PT ;  /* 0x0000000e1b1c7812 */ /* 0x000fe400078ec0ff */
[CC--:B------:R-:W-:Y:S02]  /*0750*/  LEA.HI R27, R31.reuse, R0.reuse, RZ, 0x1c ;  /* 0x000000001f1b7211 */ /* 0x0c0fe400078fe0ff */
[----:B------:R-:W-:Y:S02]  /*0760*/  LOP3.LUT R32, R31, 0xe, RZ, 0xc0, !PT ;  /* 0x0000000e1f207812 */ /* 0x000fe400078ec0ff */
[----:B------:R-:W-:-:S02]  /*0770*/  LEA.HI R16, R15, R0, RZ, 0x1c ;  /* 0x000000000f107211 */ /* 0x000fc400078fe0ff */
[-C--:B------:R-:W-:Y:S02]  /*0780*/  LEA.HI R21, R21, R0.reuse, RZ, 0x1c ;  /* 0x0000000015157211 */ /* 0x080fe400078fe0ff */
[-C--:B------:R-:W-:Y:S02]  /*0790*/  LEA.HI R23, R23, R0.reuse, RZ, 0x1c ;  /* 0x0000000017177211 */ /* 0x080fe400078fe0ff */
[-C--:B------:R-:W-:Y:S02]  /*07a0*/  LEA.HI R25, R25, R0.reuse, RZ, 0x1c ;  /* 0x0000000019197211 */ /* 0x080fe400078fe0ff */
[-C--:B------:R-:W-:Y:S02]  /*07b0*/  LEA.HI R29, R29, R0.reuse, RZ, 0x1c ;  /* 0x000000001d1d7211 */ /* 0x080fe400078fe0ff */
[-C--:B------:R-:W-:Y:S02]  /*07c0*/  LEA.HI R33, R33, R0.reuse, RZ, 0x1c ;  /* 0x0000000021217211 */ /* 0x080fe400078fe0ff */
[----:B------:R-:W-:-:S02]  /*07d0*/  LEA.HI R37, R37, R0, RZ, 0x1c ;  /* 0x0000000025257211 */ /* 0x000fc400078fe0ff */
[-C--:B------:R-:W-:Y:S02]  /*07e0*/  LEA.HI R39, R39, R0.reuse, RZ, 0x1c ;  /* 0x0000000027277211 */ /* 0x080fe400078fe0ff */
[----:B------:R-:W-:Y:S02]  /*07f0*/  LEA.HI R31, R35, R0, RZ, 0x1c ;  /* 0x00000000231f7211 */ /* 0x000fe400078fe0ff */
[----:B------:R-:W-:Y:S02]  /*0800*/  PRMT R0, R6, 0x9910, RZ ;  /* 0x0000991006007816 */ /* 0x000fe400000000ff */
[----:B------:R-:W-:Y:S02]  /*0810*/  SHF.R.U32.HI R11, RZ, 0x10, R11 ;  /* 0x00000010ff0b7819 */ /* 0x000fe4000001160b */
[----:B------:R-:W-:Y:S01]  /*0820*/  IADD3 R9, PT, PT, R7, R8, RZ ;  /* 0x0000000807097210 */ /* 0x000fe20007ffe0ff */
[----:B------:R-:W-:Y:S01]  /*0830*/  IMAD R0, R0, 0x12, RZ ;  /* 0x0000001200007824 */ /* 0x000fe200078e02ff */
[C---:B------:R-:W-:Y:S01]  /*0840*/  PRMT R5, R11.reuse, 0x9910, RZ ;  /* 0x000099100b057816 */ /* 0x040fe200000000ff */
[----:B------:R-:W-:Y:S01]  /*0850*/  IMAD R12, R11, 0x3100, R12 ;  /* 0x000031000b0c7824 */ /* 0x000fe200078e020c */
[----:B------:R-:W-:Y:S01]  /*0860*/  LOP3.LUT R24, R4, 0x8, RZ, 0x3c, !PT ;  /* 0x0000000804187812 */ /* 0x000fe200078e3cff */
[----:B------:R-:W-:Y:S01]  /*0870*/  IMAD R6, R6, 0x3100, R9 ;  /* 0x0000310006067824 */ /* 0x000fe200078e0209 */
[----:B------:R-:W-:Y:S01]  /*0880*/  IADD3 R0, PT, PT, RZ, -R0, RZ ;  /* 0x80000000ff007210 */ /* 0x000fe20007ffe0ff */
[----:B------:R-:W-:Y:S01]  /*0890*/  IMAD R8, R5, 0x12, RZ ;  /* 0x0000001205087824 */ /* 0x000fe200078e02ff */
[----:B------:R-:W-:-:S02]  /*08a0*/  IADD3 R5, PT, PT, R4, R7, RZ ;  /* 0x0000000704057210 */ /* 0x000fc40007ffe0ff */
[----:B------:R-:W-:Y:S02]  /*08b0*/  PRMT R4, R0, 0x7710, RZ ;  /* 0x0000771000047816 */ /* 0x000fe400000000ff */
[----:B------:R-:W-:Y:S02]  /*08c0*/  LOP3.LUT R36, R35, 0xe, RZ, 0xc0, !PT ;  /* 0x0000000e23247812 */ /* 0x000fe400078ec0ff */
[----:B------:R-:W-:Y:S02]  /*08d0*/  IADD3 R4, PT, PT, R3, R4, RZ ;  /* 0x0000000403047210 */ /* 0x000fe40007ffe0ff */
[----:B------:R-:W-:Y:S02]  /*08e0*/  IADD3 R8, PT, PT, RZ, -R8, RZ ;  /* 0x80000008ff087210 */ /* 0x000fe40007ffe0ff */
[----:B------:R-:W-:Y:S02]  /*08f0*/  LOP3.LUT R3, R16, 0xffff, RZ, 0xc0, !PT ;  /* 0x0000ffff10037812 */ /* 0x000fe400078ec0ff */
[----:B------:R-:W-:-:S02]  /*0900*/  IADD3 R15, PT, PT, R7, R14, RZ ;  /* 0x0000000e070f7210 */ /* 0x000fc40007ffe0ff */
[----:B------:R-:W-:Y:S01]  /*0910*/  IADD3 R20, PT, PT, R7, R20, RZ ;  /* 0x0000001407147210 */ /* 0x000fe20007ffe0ff */
[----:B------:R-:W-:Y:S01]  /*0920*/  IMAD R3, R3, 0xe39, RZ ;  /* 0x00000e3903037824 */ /* 0x000fe200078e02ff */
[C---:B------:R-:W-:Y:S02]  /*0930*/  IADD3 R24, PT, PT, R7.reuse, R24, RZ ;  /* 0x0000001807187210 */ /* 0x040fe40007ffe0ff */
[C---:B------:R-:W-:Y:S02]  /*0940*/  IADD3 R28, PT, PT, R7.reuse, R28, RZ ;  /* 0x0000001c071c7210 */ /* 0x040fe40007ffe0ff */
[C---:B------:R-:W-:Y:S02]  /*0950*/  IADD3 R32, PT, PT, R7.reuse, R32, RZ ;  /* 0x0000002007207210 */ /* 0x040fe40007ffe0ff */
[----:B------:R-:W-:Y:S02]  /*0960*/  IADD3 R36, PT, PT, R7, R36, RZ ;  /* 0x0000002407247210 */ /* 0x000fe40007ffe0ff */
[----:B------:R-:W-:-:S02]  /*0970*/  LOP3.LUT R0, R13, 0xffff, RZ, 0xc0, !PT ;  /* 0x0000ffff0d007812 */ /* 0x000fc400078ec0ff */
[----:B------:R-:W-:Y:S02]  /*0980*/  PRMT R7, R8, 0x7710, RZ ;  /* 0x0000771008077816 */ /* 0x000fe400000000ff */
[----:B------:R-:W-:Y:S01]  /*0990*/  LOP3.LUT R8, R21, 0xffff, RZ, 0xc0, !PT ;  /* 0x0000ffff15087812 */ /* 0x000fe200078ec0ff */
[----:B------:R-:W-:Y:S01]  /*09a0*/  IMAD R0, R0, 0xe39, RZ ;  /* 0x00000e3900007824 */ /* 0x000fe200078e02ff */
[----:B------:R-:W-:Y:S02]  /*09b0*/  IADD3 R10, PT, PT, R10, R7, RZ ;  /* 0x000000070a0a7210 */ /* 0x000fe40007ffe0ff */
[----:B------:R-:W-:Y:S01]  /*09c0*/  LOP3.LUT R7, R19, 0xffff, RZ, 0xc0, !PT ;  /* 0x0000ffff13077812 */ /* 0x000fe200078ec0ff */
[----:B------:R-:W-:Y:S01]  /*09d0*/  IMAD R8, R8, 0xe39, RZ ;  /* 0x00000e3908087824 */ /* 0x000fe200078e02ff */
[----:B------:R-:W-:Y:S02]  /*09e0*/  SHF.R.U32.HI R3, RZ, 0x10, R3 ;  /* 0x00000010ff037819 */ /* 0x000fe40000011603 */
[----:B------:R-:W-:Y:S01]  /*09f0*/  LOP3.LUT R9, R23, 0xffff, RZ, 0xc0, !PT ;  /* 0x0000ffff17097812 */ /* 0x000fe200078ec0ff */
[----:B------:R-:W-:Y:S01]  /*0a00*/  IMAD R7, R7, 0xe39, RZ ;  /* 0x00000e3907077824 */ /* 0x000fe200078e02ff */
[----:B------:R-:W-:Y:S01]  /*0a10*/  SHF.R.U32.HI R0, RZ, 0x10, R0 ;  /* 0x00000010ff007819 */ /* 0x000fe20000011600 */
[C---:B------:R-:W-:Y:S01]  /*0a20*/  IMAD R14, R3.reuse, 0x3100, R18 ;  /* 0x00003100030e7824 */ /* 0x040fe200078e0212 */
[----:B------:R-:W-:Y:S01]  /*0a30*/  PRMT R3, R3, 0x9910, RZ ;  /* 0x0000991003037816 */ /* 0x000fe200000000ff */
[----:B------:R-:W-:Y:S01]  /*0a40*/  IMAD R11, R9, 0xe39, RZ ;  /* 0x00000e39090b7824 */ /* 0x000fe200078e02ff */
[----:B------:R-:W-:Y:S01]  /*0a50*/  SHF.R.U32.HI R9, RZ, 0x10, R8 ;  /* 0x00000010ff097819 */ /* 0x000fe20000011608 */
[C---:B------:R-:W-:Y:S01]  /*0a60*/  IMAD R8, R0.reuse, 0x3100, R15 ;  /* 0x0000310000087824 */ /* 0x040fe200078e020f */
[----:B------:R-:W-:Y:S01]  /*0a70*/  SHF.R.U32.HI R7, RZ, 0x10, R7 ;  /* 0x00000010ff077819 */ /* 0x000fe20000011607 */
[----:B------:R-:W-:Y:S01]  /*0a80*/  IMAD R3, R3, 0x12, RZ ;  /* 0x0000001203037824 */ /* 0x000fe200078e02ff */
[----:B------:R-:W-:Y:S01]  /*0a90*/  PRMT R0, R0, 0x9910, RZ ;  /* 0x0000991000007816 */ /* 0x000fe200000000ff */
[----:B------:R-:W-:Y:S01]  /*0aa0*/  IMAD R22, R9, 0x3100, R22 ;  /* 0x0000310009167824 */ /* 0x000fe200078e0216 */
[----:B------:R-:W-:Y:S01]  /*0ab0*/  SHF.R.U32.HI R11, RZ, 0x10, R11 ;  /* 0x00000010ff0b7819 */ /* 0x000fe2000001160b */
[C---:B------:R-:W-:Y:S01]  /*0ac0*/  IMAD R20, R7.reuse, 0x3100, R20 ;  /* 0x0000310007147824 */ /* 0x040fe200078e0214 */
[----:B------:R-:W-:Y:S01]  /*0ad0*/  PRMT R7, R7, 0x9910, RZ ;  /* 0x0000991007077816 */ /* 0x000fe200000000ff */
[----:B------:R-:W-:Y:S01]  /*0ae0*/  IMAD R0, R0, 0x12, RZ ;  /* 0x0000001200007824 */ /* 0x000fe200078e02ff */
[----:B------:R-:W-:Y:S01]  /*0af0*/  IADD3 R3, PT, PT, RZ, -R3, RZ ;  /* 0x80000003ff037210 */ /* 0x000fe20007ffe0ff */
[----:B------:R-:W-:Y:S01]  /*0b00*/  IMAD R24, R11, 0x3100, R24 ;  /* 0x000031000b187824 */ /* 0x000fe200078e0218 */
[----:B------:R-:W-:-:S02]  /*0b10*/  PRMT R9, R9, 0x9910, RZ ;  /* 0x0000991009097816 */ /* 0x000fc400000000ff */
[----:B------:R-:W-:Y:S01]  /*0b20*/  IADD3 R18, PT, PT, RZ, -R0, RZ ;  /* 0x80000000ff127210 */ /* 0x000fe20007ffe0ff */
[----:B------:R-:W-:Y:S01]  /*0b30*/  IMAD R0, R7, 0x12, RZ ;  /* 0x0000001207007824 */ /* 0x000fe200078e02ff */
[----:B------:R-:W-:Y:S01]  /*0b40*/  PRMT R3, R3, 0x7710, RZ ;  /* 0x0000771003037816 */ /* 0x000fe200000000ff */
[----:B------:R-:W-:Y:S01]  /*0b50*/  IMAD R7, R9, 0x12, RZ ;  /* 0x0000001209077824 */ /* 0x000fe200078e02ff */
[----:B------:R-:W-:Y:S02]  /*0b60*/  PRMT R11, R11, 0x9910, RZ ;  /* 0x000099100b0b7816 */ /* 0x000fe400000000ff */
[----:B------:R-:W-:Y:S02]  /*0b70*/  PRMT R18, R18, 0x7710, RZ ;  /* 0x0000771012127816 */ /* 0x000fe400000000ff */
[----:B------:R-:W-:Y:S02]  /*0b80*/  IADD3 R16, PT, PT, R16, R3, RZ ;  /* 0x0000000310107210 */ /* 0x000fe40007ffe0ff */
[----:B------:R-:W-:Y:S01]  /*0b90*/  IADD3 R9, PT, PT, RZ, -R0, RZ ;  /* 0x80000000ff097210 */ /* 0x000fe20007ffe0ff */
[----:B------:R-:W-:Y:S01]  /*0ba0*/  IMAD R0, R11, 0x12, RZ ;  /* 0x000000120b007824 */ /* 0x000fe200078e02ff */
[----:B------:R-:W-:-:S02]  /*0bb0*/  LOP3.LUT R3, R25, 0xffff, RZ, 0xc0, !PT ;  /* 0x0000ffff19037812 */ /* 0x000fc400078ec0ff */
[----:B------:R-:W-:Y:S02]  /*0bc0*/  IADD3 R13, PT, PT, R13, R18, RZ ;  /* 0x000000120d0d7210 */ /* 0x000fe40007ffe0ff */
[----:B------:R-:W-:Y:S01]  /*0bd0*/  PRMT R18, R9, 0x7710, RZ ;  /* 0x0000771009127816 */ /* 0x000fe200000000ff */
[----:B------:R-:W-:Y:S01]  /*0be0*/  IMAD R3, R3, 0xe39, RZ ;  /* 0x00000e3903037824 */ /* 0x000fe200078e02ff */
[----:B------:R-:W-:Y:S02]  /*0bf0*/  IADD3 R7, PT, PT, RZ, -R7, RZ ;  /* 0x80000007ff077210 */ /* 0x000fe40007ffe0ff */
[----:B------:R-:W-:Y:S02]  /*0c00*/  IADD3 R0, PT, PT, RZ, -R0, RZ ;  /* 0x80000000ff007210 */ /* 0x000fe40007ffe0ff */
[----:B------:R-:W-:Y:S02]  /*0c10*/  LOP3.LUT R9, R29, 0xffff, RZ, 0xc0, !PT ;  /* 0x0000ffff1d097812 */ /* 0x000fe400078ec0ff */
[----:B------:R-:W-:-:S02]  /*0c20*/  LOP3.LUT R11, R27, 0xffff, RZ, 0xc0, !PT ;  /* 0x0000ffff1b0b7812 */ /* 0x000fc400078ec0ff */
[----:B------:R-:W-:Y:S01]  /*0c30*/  IADD3 R19, PT, PT, R19, R18, RZ ;  /* 0x0000001213137210 */ /* 0x000fe20007ffe0ff */
[----:B------:R-:W-:Y:S01]  /*0c40*/  IMAD R9, R9, 0xe39, RZ ;  /* 0x00000e3909097824 */ /* 0x000fe200078e02ff */
[----:B------:R-:W-:Y:S01]  /*0c50*/  PRMT R18, R7, 0x7710, RZ ;  /* 0x0000771007127816 */ /* 0x000fe200000000ff */
[----:B------:R-:W-:Y:S01]  /*0c60*/  IMAD R11, R11, 0xe39, RZ ;  /* 0x00000e390b0b7824 */ /* 0x000fe200078e02ff */
[----:B------:R-:W-:Y:S02]  /*0c70*/  PRMT R40, R0, 0x7710, RZ ;  /* 0x0000771000287816 */ /* 0x000fe400000000ff */
[----:B------:R-:W-:Y:S02]  /*0c80*/  SHF.R.U32.HI R3, RZ, 0x10, R3 ;  /* 0x00000010ff037819 */ /* 0x000fe40000011603 */
[----:B------:R-:W-:Y:S02]  /*0c90*/  LOP3.LUT R0, R2, 0xffff, RZ, 0xc0, !PT ;  /* 0x0000ffff02007812 */ /* 0x000fe400078ec0ff */
[----:B------:R-:W-:Y:S01]  /*0ca0*/  IADD3 R21, PT, PT, R21, R18, RZ ;  /* 0x0000001215157210 */ /* 0x000fe20007ffe0ff */
[C---:B------:R-:W-:Y:S01]  /*0cb0*/  IMAD R26, R3.reuse, 0x3100, R26 ;  /* 0x00003100031a7824 */ /* 0x040fe200078e021a */
[----:B------:R-:W-:Y:S01]  /*0cc0*/  PRMT R18, R3, 0x9910, RZ ;  /* 0x0000991003127816 */ /* 0x000fe200000000ff */
[----:B------:R-:W-:Y:S01]  /*0cd0*/  IMAD R0, R0, 0xe39, RZ ;  /* 0x00000e3900007824 */ /* 0x000fe200078e02ff */
[----:B------:R-:W-:-:S02]  /*0ce0*/  SHF.R.U32.HI R3, RZ, 0x10, R9 ;  /* 0x00000010ff037819 */ /* 0x000fc40000011609 */
[----:B------:R-:W-:Y:S02]  /*0cf0*/  SHF.R.U32.HI R9, RZ, 0x10, R11 ;  /* 0x00000010ff097819 */ /* 0x000fe4000001160b */
[----:B------:R-:W-:Y:S01]  /*0d00*/  LOP3.LUT R7, R17, 0xffff, RZ, 0xc0, !PT ;  /* 0x0000ffff11077812 */ /* 0x000fe200078ec0ff */
[----:B------:R-:W-:Y:S01]  /*0d10*/  IMAD R30, R3, 0x3100, R30 ;  /* 0x00003100031e7824 */ /* 0x000fe200078e021e */
[----:B------:R-:W-:Y:S01]  /*0d20*/  MOV R11, R18 ;  /* 0x00000012000b7202 */ /* 0x000fe20000000f00 */
[----:B------:R-:W-:Y:S01]  /*0d30*/  IMAD R32, R9, 0x3100, R32 ;  /* 0x0000310009207824 */ /* 0x000fe200078e0220 */
[----:B------:R-:W-:Y:S01]  /*0d40*/  SHF.R.U32.HI R0, RZ, 0x10, R0 ;  /* 0x00000010ff007819 */ /* 0x000fe20000011600 */
[----:B------:R-:W-:Y:S01]  /*0d50*/  IMAD R7, R7, 0xe39, RZ ;  /* 0x00000e3907077824 */ /* 0x000fe200078e02ff */
[----:B------:R-:W-:Y:S01]  /*0d60*/  PRMT R18, R3, 0x9910, RZ ;  /* 0x0000991003127816 */ /* 0x000fe200000000ff */
[----:B------:R-:W-:Y:S01]  /*0d70*/  IMAD R3, R11, 0x12, RZ ;  /* 0x000000120b037824 */ /* 0x000fe200078e02ff */
[C---:B------:R-:W-:Y:S01]  /*0d80*/  PRMT R15, R0.reuse, 0x9910, RZ ;  /* 0x00009910000f7816 */ /* 0x040fe200000000ff */
[----:B------:R-:W-:Y:S01]  /*0d90*/  IMAD R0, R0, 0x3100, R5 ;  /* 0x0000310000007824 */ /* 0x000fe200078e0205 */
[----:B------:R-:W-:-:S02]  /*0da0*/  PRMT R11, R9, 0x9910, RZ ;  /* 0x00009910090b7816 */ /* 0x000fc400000000ff */
[----:B------:R-:W-:Y:S02]  /*0db0*/  MOV R9, R18 ;  /* 0x0000001200097202 */ /* 0x000fe40000000f00 */
[----:B------:R-:W-:Y:S01]  /*0dc0*/  SHF.R.U32.HI R7, RZ, 0x10, R7 ;  /* 0x00000010ff077819 */ /* 0x000fe20000011607 */
[----:B------:R-:W-:Y:S01]  /*0dd0*/  IMAD R11, R11, 0x12, RZ ;  /* 0x000000120b0b7824 */ /* 0x000fe200078e02ff */
[----:B------:R-:W-:Y:S01]  /*0de0*/  IADD3 R18, PT, PT, RZ, -R3, RZ ;  /* 0x80000003ff127210 */ /* 0x000fe20007ffe0ff */
[----:B------:R-:W-:Y:S01]  /*0df0*/  IMAD R9, R9, 0x12, RZ ;  /* 0x0000001209097824 */ /* 0x000fe200078e02ff */
[----:B------:R-:W-:Y:S01]  /*0e00*/  MOV R3, R15 ;  /* 0x0000000f00037202 */ /* 0x000fe20000000f00 */
[C---:B------:R-:W-:Y:S01]  /*0e10*/  IMAD R28, R7.reuse, 0x3100, R28 ;  /* 0x00003100071c7824 */ /* 0x040fe200078e021c */
[----:B------:R-:W-:Y:S02]  /*0e20*/  PRMT R7, R7, 0x9910, RZ ;  /* 0x0000991007077816 */ /* 0x000fe400000000ff */
[----:B------:R-:W-:Y:S01]  /*0e30*/  PRMT R18, R18, 0x7710, RZ ;  /* 0x0000771012127816 */ /* 0x000fe200000000ff */
[----:B------:R-:W-:Y:S01]  /*0e40*/  IMAD R3, R3, 0x12, RZ ;  /* 0x0000001203037824 */ /* 0x000fe200078e02ff */
[----:B------:R-:W-:Y:S01]  /*0e50*/  IADD3 R9, PT, PT, RZ, -R9, RZ ;  /* 0x80000009ff097210 */ /* 0x000fe20007ffe0ff */
[----:B------:R-:W-:Y:S01]  /*0e60*/  IMAD R7, R7, 0x12, RZ ;  /* 0x0000001207077824 */ /* 0x000fe200078e02ff */
[----:B------:R-:W-:-:S02]  /*0e70*/  IADD3 R25, PT, PT, R25, R18, RZ ;  /* 0x0000001219197210 */ /* 0x000fc40007ffe0ff */
[----:B------:R-:W-:Y:S02]  /*0e80*/  IADD3 R3, PT, PT, RZ, -R3, RZ ;  /* 0x80000003ff037210 */ /* 0x000fe40007ffe0ff */
[----:B------:R-:W-:Y:S02]  /*0e90*/  IADD3 R7, PT, PT, RZ, -R7, RZ ;  /* 0x80000007ff077210 */ /* 0x000fe40007ffe0ff */
[----:B------:R-:W-:Y:S02]  /*0ea0*/  PRMT R3, R3, 0x7710, RZ ;  /* 0x0000771003037816 */ /* 0x000fe400000000ff */
[----:B------:R-:W-:Y:S02]  /*0eb0*/  IADD3 R11, PT, PT, RZ, -R11, RZ ;  /* 0x8000000bff0b7210 */ /* 0x000fe40007ffe0ff */
[C---:B------:R-:W-:Y:S02]  /*0ec0*/  IADD3 R3, PT, PT, R2.reuse, R3, RZ ;  /* 0x0000000302037210 */ /* 0x040fe40007ffe0ff */
[----:B------:R-:W-:-:S02]  /*0ed0*/  IADD3 R15, PT, PT, R2, 0x1, RZ ;  /* 0x00000001020f7810 */ /* 0x000fc40007ffe0ff */
[----:B------:R-:W-:Y:S02]  /*0ee0*/  IADD3 R23, PT, PT, R23, R40, RZ ;  /* 0x0000002817177210 */ /* 0x000fe40007ffe0ff */
[----:B------:R-:W-:Y:S02]  /*0ef0*/  PRMT R18, R7, 0x7710, RZ ;  /* 0x0000771007127816 */ /* 0x000fe400000000ff */
[----:B------:R-:W-:Y:S02]  /*0f00*/  LOP3.LUT R2, R33, 0xffff, RZ, 0xc0, !PT ;  /* 0x0000ffff21027812 */ /* 0x000fe400078ec0ff */
[----:B------:R-:W-:Y:S02]  /*0f10*/  PRMT R40, R9, 0x7710, RZ ;  /* 0x0000771009287816 */ /* 0x000fe400000000ff */
[----:B------:R-:W-:Y:S01]  /*0f20*/  LOP3.LUT R9, R31, 0xffff, RZ, 0xc0, !PT ;  /* 0x0000ffff1f097812 */ /* 0x000fe200078ec0ff */
[----:B------:R-:W-:Y:S01]  /*0f30*/  IMAD R7, R2, 0xe39, RZ ;  /* 0x00000e3902077824 */ /* 0x000fe200078e02ff */
[----:B------:R-:W-:-:S02]  /*0f40*/  PRMT R42, R11, 0x7710, RZ ;  /* 0x000077100b2a7816 */ /* 0x000fc400000000ff */
[----:B------:R-:W-:Y:S01]  /*0f50*/  IADD3 R17, PT, PT, R17, R18, RZ ;  /* 0x0000001211117210 */ /* 0x000fe20007ffe0ff */
[----:B------:R-:W-:Y:S01]  /*0f60*/  IMAD R9, R9, 0xe39, RZ ;  /* 0x00000e3909097824 */ /* 0x000fe200078e02ff */
[----:B------:R-:W-:Y:S02]  /*0f70*/  LOP3.LUT R11, R37, 0xffff, RZ, 0xc0, !PT ;  /* 0x0000ffff250b7812 */ /* 0x000fe400078ec0ff */
[----:B------:R-:W-:Y:S02]  /*0f80*/  LOP3.LUT R18, R15, 0xffff, RZ, 0xc0, !PT ;  /* 0x0000ffff0f127812 */ /* 0x000fe400078ec0ff */
[----:B------:R-:W-:Y:S01]  /*0f90*/  LOP3.LUT R35, R39, 0xffff, RZ, 0xc0, !PT ;  /* 0x0000ffff27237812 */ /* 0x000fe200078ec0ff */
[----:B------:R-:W-:Y:S01]  /*0fa0*/  IMAD R11, R11, 0xe39, RZ ;  /* 0x00000e390b0b7824 */ /* 0x000fe200078e02ff */
[----:B------:R-:W-:Y:S01]  /*0fb0*/  SHF.R.U32.HI R7, RZ, 0x10, R7 ;  /* 0x00000010ff077819 */ /* 0x000fe20000011607 */
[----:B------:R-:W-:Y:S01]  /*0fc0*/  IMAD R18, R18, 0xe39, RZ ;  /* 0x00000e3912127824 */ /* 0x000fe200078e02ff */
[----:B------:R-:W-:Y:S01]  /*0fd0*/  SHF.R.U32.HI R9, RZ, 0x10, R9 ;  /* 0x00000010ff097819 */ /* 0x000fe20000011609 */
[----:B------:R-:W-:Y:S01]  /*0fe0*/  IMAD R35, R35, 0xe39, RZ ;  /* 0x00000e3923237824 */ /* 0x000fe200078e02ff */
[----:B------:R-:W-:Y:S01]  /*0ff0*/  SHF.R.U32.HI R11, RZ, 0x10, R11 ;  /* 0x00000010ff0b7819 */ /* 0x000fe2000001160b */
[----:B------:R-:W-:Y:S01]  /*1000*/  IMAD R34, R7, 0x3100, R34 ;  /* 0x0000310007227824 */ /* 0x000fe200078e0222 */
[----:B------:R-:W-:Y:S01]  /*1010*/  SHF.R.U32.HI R18, RZ, 0x10, R18 ;  /* 0x00000010ff127819 */ /* 0x000fe20000011612 */
[----:B------:R-:W-:Y:S01]  /*1020*/  IMAD R36, R9, 0x3100, R36 ;  /* 0x0000310009247824 */ /* 0x000fe200078e0224 */
[----:B------:R-:W-:-:S02]  /*1030*/  PRMT R7, R7, 0x9910, RZ ;  /* 0x0000991007077816 */ /* 0x000fc400000000ff */
[----:B------:R-:W-:Y:S01]  /*1040*/  IADD3 R2, PT, PT, R5, 0x1, RZ ;  /* 0x0000000105027810 */ /* 0x000fe20007ffe0ff */
[C---:B------:R-:W-:Y:S01]  /*1050*/  IMAD R64, R18.reuse, 0x3100, R5 ;  /* 0x0000310012407824 */ /* 0x040fe200078e0205 */
[----:B------:R-:W-:Y:S01]  /*1060*/  SHF.R.U32.HI R35, RZ, 0x10, R35 ;  /* 0x00000010ff237819 */ /* 0x000fe20000011623 */
[----:B------:R-:W-:Y:S01]  /*1070*/  IMAD R5, R7, 0x12, RZ ;  /* 0x0000001207057824 */ /* 0x000fe200078e02ff */
[----:B------:R-:W-:Y:S01]  /*1080*/  IADD3 R29, PT, PT, R29, R40, RZ ;  /* 0x000000281d1d7210 */ /* 0x000fe20007ffe0ff */
[----:B------:R-:W-:Y:S01]  /*1090*/  IMAD R40, R11, 0x3100, R38 ;  /* 0x000031000b287824 */ /* 0x000fe200078e0226 */
[----:B------:R-:W-:Y:S01]  /*10a0*/  PRMT R9, R9, 0x9910, RZ ;  /* 0x0000991009097816 */ /* 0x000fe200000000ff */
[----:B------:R-:W-:Y:S01]  /*10b0*/  IMAD R66, R35, 0x3100, R2 ;  /* 0x0000310023427824 */ /* 0x000fe200078e0202 */
[----:B------:R-:W-:Y:S02]  /*10c0*/  PRMT R11, R11, 0x9910, RZ ;  /* 0x000099100b0b7816 */ /* 0x000fe400000000ff */
[----:B------:R-:W-:Y:S01]  /*10d0*/  PRMT R38, R18, 0x9910, RZ ;  /* 0x0000991012267816 */ /* 0x000fe200000000ff */
[----:B------:R-:W-:Y:S01]  /*10e0*/  IMAD R2, R9, 0x12, RZ ;  /* 0x0000001209027824 */ /* 0x000fe200078e02ff */
[----:B------:R-:W-:-:S02]  /*10f0*/  MOV R7, R11 ;  /* 0x0000000b00077202 */ /* 0x000fc40000000f00 */
[----:B------:R-:W-:Y:S02]  /*1100*/  PRMT R35, R35, 0x9910, RZ ;  /* 0x0000991023237816 */ /* 0x000fe400000000ff */
[----:B------:R-:W-:Y:S02]  /*1110*/  IADD3 R18, PT, PT, RZ, -R5, RZ ;  /* 0x80000005ff127210 */ /* 0x000fe40007ffe0ff */
[----:B------:R-:W-:Y:S02]  /*1120*/  MOV R5, R38 ;  /* 0x0000002600057202 */ /* 0x000fe40000000f00 */
[----:B------:R-:W-:Y:S01]  /*1130*/  IADD3 R38, PT, PT, RZ, -R2, RZ ;  /* 0x80000002ff267210 */ /* 0x000fe20007ffe0ff */
[----:B------:R-:W-:Y:S01]  /*1140*/  IMAD R2, R7, 0x12, RZ ;  /* 0x0000001207027824 */ /* 0x000fe200078e02ff */
[----:B------:R-:W-:Y:S01]  /*1150*/  MOV R9, R35 ;  /* 0x0000002300097202 */ /* 0x000fe20000000f00 */
[----:B------:R-:W-:Y:S01]  /*1160*/  IMAD R5, R5, 0x12, RZ ;  /* 0x0000001205057824 */ /* 0x000fe200078e02ff */
[----:B------:R-:W-:Y:S01]  /*1170*/  PRMT R18, R18, 0x7710, RZ ;  /* 0x0000771012127816 */ /* 0x000fe200000000ff */
[----:B------:R-:W-:Y:S01]  /*1180*/  HFMA2 R35, -RZ, RZ, 0, 0 ;  /* 0x00000000ff237431 */ /* 0x000fe200000001ff */
[----:B------:R-:W-:Y:S01]  /*1190*/  IADD3 R2, PT, PT, RZ, -R2, RZ ;  /* 0x80000002ff027210 */ /* 0x000fe20007ffe0ff */
[----:B------:R-:W-:Y:S01]  /*11a0*/  IMAD R7, R9, 0x12, RZ ;  /* 0x0000001209077824 */ /* 0x000fe200078e02ff */
[----:B------:R-:W-:-:S02]  /*11b0*/  PRMT R38, R38, 0x7710, RZ ;  /* 0x0000771026267816 */ /* 0x000fc400000000ff */
[----:B------:R-:W-:Y:S02]  /*11c0*/  IADD3 R33, PT, PT, R33, R18, RZ ;  /* 0x0000001221217210 */ /* 0x000fe40007ffe0ff */
[----:B------:R-:W-:Y:S02]  /*11d0*/  IADD3 R5, PT, PT, RZ, -R5, RZ ;  /* 0x80000005ff057210 */ /* 0x000fe40007ffe0ff */
[----:B------:R-:W-:Y:S02]  /*11e0*/  LOP3.LUT R3, R3, 0xffff, RZ, 0xc0, !PT ;  /* 0x0000ffff03037812 */ /* 0x000fe400078ec0ff */
[----:B------:R-:W-:Y:S01]  /*11f0*/  SHF.L.U32 R18, R41, 0x4, RZ ;  /* 0x0000000429127819 */ /* 0x000fe200000006ff */
[----:B------:R-:W-:Y:S01]  /*1200*/  HFMA2 R41, -RZ, RZ, 0, 0 ;  /* 0x00000000ff297431 */ /* 0x000fe200000001ff */
[----:B------:R-:W-:Y:S01]  /*1210*/  PRMT R2, R2, 0x7710, RZ ;  /* 0x0000771002027816 */ /* 0x000fe200000000ff */
[----:B------:R-:W-:Y:S01]  /*1220*/  IMAD R0, R3, 0x70, R0 ;  /* 0x0000007003007824 */ /* 0x000fe200078e0200 */
[----:B------:R-:W-:-:S02]  /*1230*/  IADD3 R7, PT, PT, RZ, -R7, RZ ;  /* 0x80000007ff077210 */ /* 0x000fc40007ffe0ff */
[----:B------:R-:W-:Y:S02]  /*1240*/  IADD3 R31, PT, PT, R31, R38, RZ ;  /* 0x000000261f1f7210 */ /* 0x000fe40007ffe0ff */
[----:B------:R-:W-:Y:S02]  /*1250*/  PRMT R38, R5, 0x7710, RZ ;  /* 0x0000771005267816 */ /* 0x000fe400000000ff */
[----:B------:R-:W-:Y:S02]  /*1260*/  IADD3 R37, PT, PT, R37, R2, RZ ;  /* 0x0000000225257210 */ /* 0x000fe40007ffe0ff */
[CC--:B------:R-:W-:Y:S02]  /*1270*/  LOP3.LUT P0, RZ, R18.reuse, R3.reuse, RZ, 0xfc, !PT ;  /* 0x0000000312ff7212 */ /* 0x0c0fe4000780fcff */
[----:B------:R-:W-:Y:S02]  /*1280*/  IADD3 R5, PT, PT, R18, R3, RZ ;  /* 0x0000000312057210 */ /* 0x000fe40007ffe0ff */
[----:B------:R-:W-:-:S02]  /*1290*/  PRMT R2, R7, 0x7710, RZ ;  /* 0x0000771007027816 */ /* 0x000fc400000000ff */
[----:B------:R-:W-:Y:S02]  /*12a0*/  LOP3.LUT R3, R4, 0xffff, RZ, 0xc0, !PT ;  /* 0x0000ffff04037812 */ /* 0x000fe400078ec0ff */
[----:B------:R-:W-:Y:S02]  /*12b0*/  LOP3.LUT R7, R10, 0xffff, RZ, 0xc0, !PT ;  /* 0x0000ffff0a077812 */ /* 0x000fe400078ec0ff */
[----:B------:R-:W-:Y:S02]  /*12c0*/  ISETP.LT.U32.AND P0, PT, R5, 0x71, P0 ;  /* 0x000000710500780c */ /* 0x000fe40000701070 */
[----:B------:R-:W-:Y:S02]  /*12d0*/  LOP3.LUT R13, R13, 0xffff, RZ, 0xc0, !PT ;  /* 0x0000ffff0d0d7812 */ /* 0x000fe400078ec0ff */
[----:B------:R-:W-:Y:S01]  /*12e0*/  IADD3 R39, PT, PT, R39, R2, RZ ;  /* 0x0000000227277210 */ /* 0x000fe20007ffe0ff */
[----:B------:R-:W-:Y:S01]  /*12f0*/  IMAD R2, R3, 0x70, R6 ;  /* 0x0000007003027824 */ /* 0x000fe200078e0206 */
[CC--:B------:R-:W-:Y:S01]  /*1300*/  LOP3.LUT P1, RZ, R18.reuse, R3.reuse, RZ, 0xfc, !PT ;  /* 0x0000000312ff7212 */ /* 0x0c0fe2000782fcff */
[----:B------:R-:W-:Y:S01]  /*1310*/  IMAD R4, R13, 0x70, R8 ;  /* 0x000000700d047824 */ /* 0x000fe200078e0208 */
[C---:B------:R-:W-:Y:S01]  /*1320*/  IADD3 R5, PT, PT, R18.reuse, R3, RZ ;  /* 0x0000000312057210 */ /* 0x040fe20007ffe0ff */
[----:B------:R-:W-:Y:S01]  /*1330*/  IMAD R3, R7, 0x70, R12 ;  /* 0x0000007007037824 */ /* 0x000fe200078e020c */
[----:B------:R-:W-:-:S02]  /*1340*/  LOP3.LUT P2, RZ, R18, R7, RZ, 0xfc, !PT ;  /* 0x0000000712ff7212 */ /* 0x000fc4000784fcff */
[C---:B------:R-:W-:Y:S02]  /*1350*/  IADD3 R7, PT, PT, R18.reuse, R7, RZ ;  /* 0x0000000712077210 */ /* 0x040fe40007ffe0ff */
[CC--:B------:R-:W-:Y:S02]  /*1360*/  LOP3.LUT P3, RZ, R18.reuse, R13.reuse, RZ, 0xfc, !PT ;  /* 0x0000000d12ff7212 */ /* 0x0c0fe4000786fcff */
[----:B------:R-:W-:Y:S02]  /*1370*/  ISETP.LT.U32.AND P1, PT, R5, 0x71, P1 ;  /* 0x000000710500780c */ /* 0x000fe40000f21070 */
[----:B------:R-:W-:Y:S02]  /*1380*/  IADD3 R13, PT, PT, R18, R13, RZ ;  /* 0x0000000d120d7210 */ /* 0x000fe40007ffe0ff */
[----:B------:R-:W-:Y:S02]  /*1390*/  IADD3 R15, PT, PT, R15, R38, RZ ;  /* 0x000000260f0f7210 */ /* 0x000fe40007ffe0ff */
[----:B------:R-:W-:-:S02]  /*13a0*/  ISETP.LT.U32.AND P2, PT, R7, 0x71, P2 ;  /* 0x000000710700780c */ /* 0x000fc40001741070 */
[----:B------:R-:W-:Y:S02]  /*13b0*/  LOP3.LUT R7, R16, 0xffff, RZ, 0xc0, !PT ;  /* 0x0000ffff10077812 */ /* 0x000fe400078ec0ff */
[----:B------:R-:W-:Y:S02]  /*13c0*/  P2R R38, PR, RZ, 0x2 ;  /* 0x00000002ff267803 */ /* 0x000fe40000000000 */
[----:B------:R-:W-:Y:S01]  /*13d0*/  ISETP.LT.U32.AND P1, PT, R13, 0x71, P3 ;  /* 0x000000710d00780c */ /* 0x000fe20001f21070 */
[----:B------:R-:W-:Y:S01]  /*13e0*/  IMAD R5, R7, 0x70, R14 ;  /* 0x0000007007057824 */ /* 0x000fe200078e020e */
[----:B------:R-:W-:Y:S02]  /*13f0*/  LOP3.LUT R21, R21, 0xffff, RZ, 0xc0, !PT ;  /* 0x0000ffff15157812 */ /* 0x000fe400078ec0ff */
[----:B------:R-:W-:Y:S02]  /*1400*/  P2R R44, PR, RZ, 0x2 ;  /* 0x00000002ff2c7803 */ /* 0x000fe40000000000 */
[----:B------:R-:W-:-:S02]  /*1410*/  LOP3.LUT P3, RZ, R18, R7, RZ, 0xfc, !PT ;  /* 0x0000000712ff7212 */ /* 0x000fc4000786fcff */
[C---:B------:R-:W-:Y:S01]  /*1420*/  IADD3 R8, PT, PT, R18.reuse, R7, RZ ;  /* 0x0000000712087210 */ /* 0x040fe20007ffe0ff */
[----:B------:R-:W-:Y:S01]  /*1430*/  IMAD R7, R21, 0x70, R22 ;  /* 0x0000007015077824 */ /* 0x000fe200078e0216 */
[CC--:B------:R-:W-:Y:S02]  /*1440*/  LOP3.LUT P1, RZ, R18.reuse, R21.reuse, RZ, 0xfc, !PT ;  /* 0x0000001512ff7212 */ /* 0x0c0fe4000782fcff */
[C---:B------:R-:W-:Y:S02]  /*1450*/  IADD3 R21, PT, PT, R18.reuse, R21, RZ ;  /* 0x0000001512157210 */ /* 0x040fe40007ffe0ff */
[----:B------:R-:W-:Y:S02]  /*1460*/  LOP3.LUT R23, R23, 0xffff, RZ, 0xc0, !PT ;  /* 0x0000ffff17177812 */ /* 0x000fe400078ec0ff */
[----:B------:R-:W-:Y:S02]  /*1470*/  ISETP.LT.U32.AND P1, PT, R21, 0x71, P1 ;  /* 0x000000711500780c */ /* 0x000fe40000f21070 */
[----:B------:R-:W-:-:S02]  /*1480*/  IADD3 R9, PT, PT, R18, R23, RZ ;  /* 0x0000001712097210 */ /* 0x000fc40007ffe0ff */
[----:B------:R-:W-:Y:S02]  /*1490*/  P2R R50, PR, RZ, 0x2 ;  /* 0x00000002ff327803 */ /* 0x000fe40000000000 */
[C---:B------:R-:W-:Y:S02]  /*14a0*/  LOP3.LUT P1, RZ, R18.reuse, R23, RZ, 0xfc, !PT ;  /* 0x0000001712ff7212 */ /* 0x040fe4000782fcff */
[----:B------:R-:W-:Y:S02]  /*14b0*/  LOP3.LUT R25, R25, 0xffff, RZ, 0xc0, !PT ;  /* 0x0000ffff19197812 */ /* 0x000fe400078ec0ff */
[----:B------:R-:W-:Y:S02]  /*14c0*/  ISETP.LT.U32.AND P1, PT, R9, 0x71, P1 ;  /* 0x000000710900780c */ /* 0x000fe40000f21070 */
[----:B------:R-:W-:Y:S01]  /*14d0*/  IADD3 R10, PT, PT, R18, R25, RZ ;  /* 0x00000019120a7210 */ /* 0x000fe20007ffe0ff */
[----:B------:R-:W-:Y:S01]  /*14e0*/  IMAD R9, R25, 0x70, R26 ;  /* 0x0000007019097824 */ /* 0x000fe200078e021a */
[----:B------:R-:W-:-:S02]  /*14f0*/  P2R R52, PR, RZ, 0x2 ;  /* 0x00000002ff347803 */ /* 0x000fc40000000000 */
[----:B------:R-:W-:Y:S02]  /*1500*/  LOP3.LUT P1, RZ, R18, R25, RZ, 0xfc, !PT ;  /* 0x0000001912ff7212 */ /* 0x000fe4000782fcff */
[----:B------:R-:W-:Y:S02]  /*1510*/  LOP3.LUT R17, R17, 0xffff, RZ, 0xc0, !PT ;  /* 0x0000ffff11117812 */ /* 0x000fe400078ec0ff */
[----:B------:R-:W-:Y:S02]  /*1520*/  ISETP.LT.U32.AND P1, PT, R10, 0x71, P1 ;  /* 0x000000710a00780c */ /* 0x000fe40000f21070 */
[CC--:B------:R-:W-:Y:S01]  /*1530*/  IADD3 R11, PT, PT, R18.reuse, R17.reuse, RZ ;  /* 0x00000011120b7210 */ /* 0x0c0fe20007ffe0ff */
[----:B------:R-:W-:Y:S01]  /*1540*/  IMAD R10, R17, 0x70, R28 ;  /* 0x00000070110a7824 */ /* 0x000fe200078e021c */
[----:B------:R-:W-:Y:S02]  /*1550*/  P2R R54, PR, RZ, 0x2 ;  /* 0x00000002ff367803 */ /* 0x000fe40000000000 */
[----:B------:R-:W-:-:S02]  /*1560*/  LOP3.LUT P1, RZ, R18, R17, RZ, 0xfc, !PT ;  /* 0x0000001112ff7212 */ /* 0x000fc4000782fcff */
[----:B------:R-:W-:Y:S02]  /*1570*/  LOP3.LUT R29, R29, 0xffff, RZ, 0xc0, !PT ;  /* 0x0000ffff1d1d7812 */ /* 0x000fe400078ec0ff */
[----:B------:R-:W-:Y:S02]  /*1580*/  ISETP.LT.U32.AND P1, PT, R11, 0x71, P1 ;  /* 0x000000710b00780c */ /* 0x000fe40000f21070 */
[CC--:B------:R-:W-:Y:S01]  /*1590*/  IADD3 R12, PT, PT, R18.reuse, R29.reuse, RZ ;  /* 0x0000001d120c7210 */ /* 0x0c0fe20007ffe0ff */
[----:B------:R-:W-:Y:S01]  /*15a0*/  IMAD R11, R29, 0x70, R30 ;  /* 0x000000701d0b7824 */ /* 0x000fe200078e021e */
[----:B------:R-:W-:Y:S02]  /*15b0*/  P2R R56, PR, RZ, 0x2 ;  /* 0x00000002ff387803 */ /* 0x000fe40000000000 */
[----:B------:R-:W-:Y:S02]  /*15c0*/  LOP3.LUT P1, RZ, R18, R29, RZ, 0xfc, !PT ;  /* 0x0000001d12ff7212 */ /* 0x000fe4000782fcff */
[----:B------:R-:W-:-:S02]  /*15d0*/  CS2R R28, SRZ ;  /* 0x00000000001c7805 */ /* 0x000fc4000001ff00 */
[----:B------:R-:W-:Y:S02]  /*15e0*/  IADD3 R27, PT, PT, R27, R42, RZ ;  /* 0x0000002a1b1b7210 */ /* 0x000fe40007ffe0ff */
[----:B------:R-:W-:Y:S02]  /*15f0*/  ISETP.LT.U32.AND P1, PT, R12, 0x71, P1 ;  /* 0x000000710c00780c */ /* 0x000fe40000f21070 */
[----:B------:R-:W-:Y:S02]  /*1600*/  LOP3.LUT R27, R27, 0xffff, RZ, 0xc0, !PT ;  /* 0x0000ffff1b1b7812 */ /* 0x000fe400078ec0ff */
[----:B------:R-:W-:Y:S02]  /*1610*/  P2R R58, PR, RZ, 0x2 ;  /* 0x00000002ff3a7803 */ /* 0x000fe40000000000 */
[CC--:B------:R-:W-:Y:S01]  /*1620*/  IADD3 R13, PT, PT, R18.reuse, R27.reuse, RZ ;  /* 0x0000001b120d7210 */ /* 0x0c0fe20007ffe0ff */
[----:B------:R-:W-:Y:S01]  /*1630*/  IMAD R12, R27, 0x70, R32 ;  /* 0x000000701b0c7824 */ /* 0x000fe200078e0220 */
[----:B------:R-:W-:-:S02]  /*1640*/  LOP3.LUT P1, RZ, R18, R27, RZ, 0xfc, !PT ;  /* 0x0000001b12ff7212 */ /* 0x000fc4000782fcff */
[----:B------:R-:W-:Y:S02]  /*1650*/  CS2R R26, SRZ ;  /* 0x00000000001a7805 */ /* 0x000fe4000001ff00 */
[----:B------:R-:W-:Y:S02]  /*1660*/  LOP3.LUT R33, R33, 0xffff, RZ, 0xc0, !PT ;  /* 0x0000ffff21217812 */ /* 0x000fe400078ec0ff */
[----:B------:R-:W-:Y:S02]  /*1670*/  ISETP.LT.U32.AND P1, PT, R13, 0x71, P1 ;  /* 0x000000710d00780c */ /* 0x000fe40000f21070 */
[----:B------:R-:W-:Y:S01]  /*1680*/  LOP3.LUT R19, R19, 0xffff, RZ, 0xc0, !PT ;  /* 0x0000ffff13137812 */ /* 0x000fe200078ec0ff */
[----:B------:R-:W-:Y:S01]  /*1690*/  IMAD R13, R33, 0x70, R34 ;  /* 0x00000070210d7824 */ /* 0x000fe200078e0222 */
[----:B------:R-:W-:Y:S02]  /*16a0*/  P2R R60, PR, RZ, 0x2 ;  /* 0x00000002ff3c7803 */ /* 0x000fe40000000000 */
[CC--:B------:R-:W-:Y:S01]  /*16b0*/  IADD3 R14, PT, PT, R18.reuse, R33.reuse, RZ ;  /* 0x00000021120e7210 */ /* 0x0c0fe20007ffe0ff */
[----:B------:R-:W-:Y:S01]  /*16c0*/  IMAD R6, R19, 0x70, R20 ;  /* 0x0000007013067824 */ /* 0x000fe200078e0214 */
[----:B------:R-:W-:-:S02]  /*16d0*/  LOP3.LUT P1, RZ, R18, R33, RZ, 0xfc, !PT ;  /* 0x0000002112ff7212 */ /* 0x000fc4000782fcff */
[----:B------:R-:W-:Y:S02]  /*16e0*/  CS2R R32, SRZ ;  /* 0x0000000000207805 */ /* 0x000fe4000001ff00 */
[----:B------:R-:W-:Y:S02]  /*16f0*/  P2R R42, PR, RZ, 0x4 ;  /* 0x00000004ff2a7803 */ /* 0x000fe40000000000 */
[----:B------:R-:W-:Y:S02]  /*1700*/  CS2R R20, SRZ ;  /* 0x0000000000147805 */ /* 0x000fe4000001ff00 */
[-C--:B------:R-:W-:Y:S02]  /*1710*/  LOP3.LUT P2, RZ, R18, R19.reuse, RZ, 0xfc, !PT ;  /* 0x0000001312ff7212 */ /* 0x080fe4000784fcff */
[----:B------:R-:W-:Y:S02]  /*1720*/  ISETP.LT.U32.AND P1, PT, R14, 0x71, P1 ;  /* 0x000000710e00780c */ /* 0x000fe40000f21070 */
[----:B------:R-:W-:-:S02]  /*1730*/  IADD3 R19, PT, PT, R18, R19, RZ ;  /* 0x0000001312137210 */ /* 0x000fc40007ffe0ff */
[----:B------:R-:W-:Y:S02]  /*1740*/  LOP3.LUT R31, R31, 0xffff, RZ, 0xc0, !PT ;  /* 0x0000ffff1f1f7812 */ /* 0x000fe400078ec0ff */
[----:B------:R-:W-:Y:S01]  /*1750*/  ISETP.LT.U32.AND P3, PT, R8, 0x71, P3 ;  /* 0x000000710800780c */ /* 0x000fe20001f61070 */
[----:B------:R-:W-:Y:S01]  /*1760*/  IMAD R8, R23, 0x70, R24 ;  /* 0x0000007017087824 */ /* 0x000fe200078e0218 */
[----:B------:R-:W-:Y:S01]  /*1770*/  LOP3.LUT R17, R15, 0xffff, RZ, 0xc0, !PT ;  /* 0x0000ffff0f117812 */ /* 0x000fe200078ec0ff */
[----:B------:R-:W-:Y:S01]  /*1780*/  IMAD R14, R31, 0x70, R36 ;  /* 0x000000701f0e7824 */ /* 0x000fe200078e0224 */
[----:B------:R-:W-:Y:S02]  /*1790*/  P2R R62, PR, RZ, 0x2 ;  /* 0x00000002ff3e7803 */ /* 0x000fe40000000000 */
[----:B------:R-:W-:Y:S02]  /*17a0*/  CS2R R24, SRZ ;  /* 0x0000000000187805 */ /* 0x000fe4000001ff00 */
[----:B------:R-:W-:-:S02]  /*17b0*/  ISETP.LT.U32.AND P2, PT, R19, 0x71, P2 ;  /* 0x000000711300780c */ /* 0x000fc40001741070 */
[----:B------:R-:W-:Y:S02]  /*17c0*/  CS2R R22, SRZ ;  /* 0x0000000000167805 */ /* 0x000fe4000001ff00 */
[CC--:B------:R-:W-:Y:S02]  /*17d0*/  IADD3 R16, PT, PT, R18.reuse, R31.reuse, RZ ;  /* 0x0000001f12107210 */ /* 0x0c0fe40007ffe0ff */
[----:B------:R-:W-:Y:S02]  /*17e0*/  LOP3.LUT P1, RZ, R18, R31, RZ, 0xfc, !PT ;  /* 0x0000001f12ff7212 */ /* 0x000fe4000782fcff */
[----:B------:R-:W-:Y:S02]  /*17f0*/  CS2R R30, SRZ ;  /* 0x00000000001e7805 */ /* 0x000fe4000001ff00 */
[----:B------:R-:W-:Y:S02]  /*1800*/  P2R R46, PR, RZ, 0x8 ;  /* 0x00000008ff2e7803 */ /* 0x000fe40000000000 */
[----:B------:R-:W-:-:S02]  /*1810*/  LOP3.LUT R37, R37, 0xffff, RZ, 0xc0, !PT ;  /* 0x0000ffff25257812 */ /* 0x000fc400078ec0ff */
[CC--:B------:R-:W-:Y:S02]  /*1820*/  IADD3 R19, PT, PT, R18.reuse, R17.reuse, RZ ;  /* 0x0000001112137210 */ /* 0x0c0fe40007ffe0ff */
[----:B------:R-:W-:Y:S01]  /*1830*/  LOP3.LUT P3, RZ, R18, R17, RZ, 0xfc, !PT ;  /* 0x0000001112ff7212 */ /* 0x000fe2000786fcff */
[----:B------:R-:W-:Y:S01]  /*1840*/  IMAD R15, R37, 0x70, R40 ;  /* 0x00000070250f7824 */ /* 0x000fe200078e0228 */
[----:B------:R-:W-:Y:S02]  /*1850*/  LOP3.LUT R39, R39, 0xffff, RZ, 0xc0, !PT ;  /* 0x0000ffff27277812 */ /* 0x000fe400078ec0ff */
[----:B------:R-:W-:Y:S02]  /*1860*/  P2R R48, PR, RZ, 0x4 ;  /* 0x00000004ff307803 */ /* 0x000fe40000000000 */
[----:B------:R-:W-:Y:S02]  /*1870*/  ISETP.LT.U32.AND P1, PT, R16, 0x71, P1 ;  /* 0x000000711000780c */ /* 0x000fe40000f21070 */
[----:B------:R-:W-:-:S02]  /*1880*/  IADD3 R16, PT, PT, R18, R37, RZ ;  /* 0x0000002512107210 */ /* 0x000fc40007ffe0ff */
[C---:B------:R-:W-:Y:S01]  /*1890*/  LOP3.LUT P2, RZ, R18.reuse, R37, RZ, 0xfc, !PT ;  /* 0x0000002512ff7212 */ /* 0x040fe2000784fcff */
[----:B------:R-:W-:Y:S01]  /*18a0*/  HFMA2 R37, -RZ, RZ, 0, 0 ;  /* 0x00000000ff257431 */ /* 0x000fe200000001ff */
[----:B------:R-:W-:Y:S02]  /*18b0*/  ISETP.LT.U32.AND P3, PT, R19, 0x71, P3 ;  /* 0x000000711300780c */ /* 0x000fe40001f61070 */
[CC--:B------:R-:W-:Y:S02]  /*18c0*/  IADD3 R19, PT, PT, R18.reuse, R39.reuse, RZ ;  /* 0x0000002712137210 */ /* 0x0c0fe40007ffe0ff */
[----:B------:R-:W-:Y:S02]  /*18d0*/  LOP3.LUT P4, RZ, R18, R39, RZ, 0xfc, !PT ;  /* 0x0000002712ff7212 */ /* 0x000fe4000788fcff */
[----:B------:R-:W-:Y:S01]  /*18e0*/  ISETP.LT.U32.AND P2, PT, R16, 0x71, P2 ;  /* 0x000000711000780c */ /* 0x000fe20001741070 */
[----:B------:R-:W-:Y:S01]  /*18f0*/  IMAD R16, R17, 0x70, R64 ;  /* 0x0000007011107824 */ /* 0x000fe200078e0240 */
[----:B------:R-:W-:Y:S01]  /*1900*/  ISETP.LT.U32.AND P4, PT, R19, 0x71, P4 ;  /* 0x000000711300780c */ /* 0x000fe20002781070 */
[----:B------:R-:W-:Y:S01]  /*1910*/  IMAD R17, R39, 0x70, R66 ;  /* 0x0000007027117824 */ /* 0x000fe200078e0242 */
[----:B------:R-:W-:-:S02]  /*1920*/  CS2R R18, SRZ ;  /* 0x0000000000127805 */ /* 0x000fc4000001ff00 */
[----:B------:R-:W-:Y:S02]  /*1930*/  MOV R147, RZ ;  /* 0x000000ff00937202 */ /* 0x000fe40000000f00 */
[----:B------:R-:W-:Y:S02]  /*1940*/  CS2R R66, SRZ ;  /* 0x0000000000427805 */ /* 0x000fe4000001ff00 */
[----:B------:R-:W-:Y:S02]  /*1950*/  MOV R195, RZ ;  /* 0x000000ff00c37202 */ /* 0x000fe40000000f00 */
[----:B------:R-:W-:Y:S02]  /*1960*/  CS2R R64, SRZ ;  /* 0x0000000000407805 */ /* 0x000fe4000001ff00 */
[----:B------:R-:W-:Y:S02]  /*1970*/  MOV R145, RZ ;  /* 0x000000ff00917202 */ /* 0x000fe40000000f00 */
[----:B------:R-:W-:-:S02]  /*1980*/  MOV R191, RZ ;  /* 0x000000ff00bf7202 */ /* 0x000fc40000000f00 */
[----:B------:R-:W-:Y:S02]  /*1990*/  MOV R63, RZ ;  /* 0x000000ff003f7202 */ /* 0x000fe40000000f00 */
[----:B------:R-:W-:Y:S02]  /*19a0*/  MOV R187, RZ ;  /* 0x000000ff00bb7202 */ /* 0x000fe40000000f00 */
[----:B------:R-:W-:Y:S02]  /*19b0*/  MOV R39, RZ ;  /* 0x000000ff00277202 */ /* 0x000fe40000000f00 */
[----:B------:R-:W-:Y:S02]  /*19c0*/  MOV R155, RZ ;  /* 0x000000ff009b7202 */ /* 0x000fe40000000f00 */
        /* <DEDUP_REMOVED lines=19> */
[----:B0-----:R-:W-:-:S07]  /*1b00*/  MOV R227, RZ ;  /* 0x000000ff00e37202 */ /* 0x001fce0000000f00 */
.L_x_197:
[----:B------:R-:W-:-:S05]  /*1b10*/  UMOV UR4, URZ ;  /* 0x000000ff00047c82 */ /* 0x000fca0008000000 */
.L_x_196:
[----:B------:R-:W0:Y:S01]  /*1b20*/  S2R R34, SR_TID.X ;  /* 0x0000000000227919 */ /* 0x000e220000002100 */
[C---:B------:R-:W-:Y:S01]  /*1b30*/  IMAD R76, R19.reuse, 0x18800, R0 ;  /* 0x00018800134c7824 */ /* 0x040fe200078e0200 */
[----:B------:R-:W-:Y:S01]  /*1b40*/  MOV R112, RZ ;  /* 0x000000ff00707202 */ /* 0x000fe20000000f00 */
[----:B------:R-:W1:Y:S01]  /*1b50*/  S2R R36, SR_CTAID.X ;  /* 0x0000000000247919 */ /* 0x000e620000002500 */
[----:B------:R-:W-:Y:S01]  /*1b60*/  HFMA2 R199, -RZ, RZ, 0, 1.07288360595703125e-06 ;  /* 0x00000012ffc77431 */ /* 0x000fe200000001ff */
[----:B------:R-:W-:Y:S01]  /*1b70*/  MOV R126, RZ ;  /* 0x000000ff007e7202 */ /* 0x000fe20000000f00 */
[----:B------:R-:W-:Y:S02]  /*1b80*/  IMAD R77, R19, 0x18800, R15 ;  /* 0x00018800134d7824 */ /* 0x000fe400078e020f */
[----:B------:R-:W-:Y:S01]  /*1b90*/  HFMA2 R132, -RZ, RZ, 0, 0 ;  /* 0x00000000ff847431 */ /* 0x000fe200000001ff */
[----:B------:R-:W-:Y:S01]  /*1ba0*/  MOV R134, RZ ;  /* 0x000000ff00867202 */ /* 0x000fe20000000f00 */
[----:B------:R-:W2:Y:S01]  /*1bb0*/  LDC.64 R156, c[0x0][0x388] ;  /* 0x0000e200ff9c7b82 */ /* 0x000ea20000000a00 */
[----:B0-----:R-:W-:-:S04]  /*1bc0*/  SHF.L.U32 R237, R34, 0x1, RZ ;  /* 0x0000000122ed7819 */ /* 0x001fc800000006ff */
[----:B------:R-:W-:Y:S02]  /*1bd0*/  LOP3.LUT R237, R237, 0xe, RZ, 0xc0, !PT ;  /* 0x0000000eeded7812 */ /* 0x000fe400078ec0ff */
[----:B-1----:R-:W-:Y:S02]  /*1be0*/  LEA R128, R36, UR4, 0x4 ;  /* 0x0000000424807c11 */ /* 0x002fe4000f8e20ff */
[----:B------:R-:W-:Y:S01]  /*1bf0*/  IADD3 R69, PT, PT, -R237, 0x71, RZ ;  /* 0x00000071ed457810 */ /* 0x000fe20007ffe1ff */
[----:B------:R-:W-:Y:S01]  /*1c00*/  BAR.SYNC.DEFER_BLOCKING 0x0 ;  /* 0x0000000000007b1d */ /* 0x000fe20000010000 */
[----:B------:R-:W-:-:S04]  /*1c10*/  LOP3.LUT P5, RZ, R128, R237, RZ, 0xfc, !PT ;  /* 0x000000ed80ff7212 */ /* 0x000fc800078afcff */
[----:B------:R-:W-:-:S04]  /*1c20*/  ISETP.GE.U32.OR P5, PT, R128, R69, !P5 ;  /* 0x000000458000720c */ /* 0x000fc80006fa6470 */
[----:B------:R-:W-:Y:S01]  /*1c30*/  PLOP3.LUT P6, PT, P0, P5, PT, 0x8f, 0xf8 ;  /* 0x0000000000f8781c */ /* 0x000fe200007cb177 */
[----:B------:R-:W-:-:S12]  /*1c40*/  HFMA2 R69, -RZ, RZ, 0, 1.07288360595703125e-06 ;  /* 0x00000012ff457431 */ /* 0x000fd800000001ff */
[----:B------:R-:W0:Y:S01]  /*1c50*/  @!P6 LDC.64 R72, c[0x0][0x380] ;  /* 0x0000e000ff48eb82 */ /* 0x000e220000000a00 */
[----:B------:R-:W-:Y:S01]  /*1c60*/  IMAD R40, R34, R69, 0x1 ;  /* 0x0000000122287424 */ /* 0x000fe200078e0245 */
[----:B------:R-:W-:-:S04]  /*1c70*/  @!P6 IADD3 R75, PT, PT, R76, UR4, RZ ;  /* 0x000000044c4bec10 */ /* 0x000fc8000fffe0ff */
[----:B------:R-:W-:-:S04]  /*1c80*/  LOP3.LUT R69, R40, 0xf, RZ, 0xc0, !PT ;  /* 0x0000000f28457812 */ /* 0x000fc800078ec0ff */
[----:B------:R-:W-:-:S04]  /*1c90*/  LEA R69, R36, R69, 0x4 ;  /* 0x0000004524457211 */ /* 0x000fc800078e20ff */
[----:B------:R-:W-:Y:S01]  /*1ca0*/  IADD3 R78, PT, PT, R69, UR4, RZ ;  /* 0x00000004454e7c10 */ /* 0x000fe2000fffe0ff */
[----:B0-----:R-:W-:-:S05]  /*1cb0*/  @!P6 IMAD.WIDE R74, R75, 0x4, R72 ;  /* 0x000000044b4ae825 */ /* 0x001fca00078e0248 */
[----:B------:R0:W5:Y:S01]  /*1cc0*/  @!P6 LDG.E.CONSTANT R112, desc[UR8][R74.64] ;  /* 0x000000084a70e981 */ /* 0x000162000c1e9900 */
[----:B------:R-:W-:Y:S02]  /*1cd0*/  ISETP.GT.U32.OR P6, PT, R78, 0x70, !P0 ;  /* 0x000000704e00780c */ /* 0x000fe400047c4470 */
[----:B------:R-:W-:-:S11]  /*1ce0*/  IADD3 R69, PT, PT, R76, 0x1, RZ ;  /* 0x000000014c457810 */ /* 0x000fd60007ffe0ff */
[----:B------:R-:W0:Y:S01]  /*1cf0*/  @!P6 LDC.64 R72, c[0x0][0x380] ;  /* 0x0000e000ff48eb82 */ /* 0x000e220000000a00 */
[----:B------:R-:W-:Y:S01]  /*1d00*/  @!P6 IADD3 R69, PT, PT, R69, UR4, RZ ;  /* 0x000000044545ec10 */ /* 0x000fe2000fffe0ff */
[----:B------:R-:W-:-:S04]  /*1d10*/  IMAD R40, R34, R199, -0x1 ;  /* 0xffffffff22287424 */ /* 0x000fc800078e02c7 */
[----:B0-----:R-:W-:Y:S01]  /*1d20*/  @!P6 IMAD.WIDE R74, R69, 0x4, R72 ;  /* 0x00000004454ae825 */ /* 0x001fe200078e0248 */
[----:B------:R-:W-:-:S04]  /*1d30*/  LOP3.LUT R69, R40, 0xf, RZ, 0xc0, !PT ;  /* 0x0000000f28457812 */ /* 0x000fc800078ec0ff */
[----:B------:R-:W-:Y:S01]  /*1d40*/  LEA R69, R36, R69, 0x4 ;  /* 0x0000004524457211 */ /* 0x000fe200078e20ff */
[----:B------:R0:W5:Y:S01]  /*1d50*/  @!P6 LDG.E.CONSTANT R126, desc[UR8][R74.64] ;  /* 0x000000084a7ee981 */ /* 0x000162000c1e9900 */
[----:B------:R-:W-:Y:S02]  /*1d60*/  MOV R130, RZ ;  /* 0x000000ff00827202 */ /* 0x000fe40000000f00 */
[----:B------:R-:W-:-:S04]  /*1d70*/  IADD3 R69, PT, PT, R69, UR4, RZ ;  /* 0x0000000445457c10 */ /* 0x000fc8000fffe0ff */
[----:B------:R-:W-:-:S13]  /*1d80*/  ISETP.GT.U32.OR P6, PT, R69, 0x70, !P2 ;  /* 0x000000704500780c */ /* 0x000fda00057c4470 */
[----:B------:R-:W1:Y:S01]  /*1d90*/  @!P6 LDC.64 R72, c[0x0][0x380] ;  /* 0x0000e000ff48eb82 */ /* 0x000e620000000a00 */
[----:B------:R-:W-:Y:S02]  /*1da0*/  PLOP3.LUT P5, PT, P3, P5, PT, 0x8f, 0xf8 ;  /* 0x0000000000f8781c */ /* 0x000fe40001fab177 */
[----:B------:R-:W-:Y:S01]  /*1db0*/  @!P6 IADD3 R77, PT, PT, R77, UR4, RZ ;  /* 0x000000044d4dec10 */ /* 0x000fe2000fffe0ff */
[----:B0-----:R-:W-:-:S04]  /*1dc0*/  IMAD R75, R19, 0x18800, R16 ;  /* 0x00018800134b7824 */ /* 0x001fc800078e0210 */
[----:B-1----:R-:W-:-:S06]  /*1dd0*/  @!P6 IMAD.WIDE R76, R77, 0x4, R72 ;  /* 0x000000044d4ce825 */ /* 0x002fcc00078e0248 */
[----:B------:R-:W0:Y:S01]  /*1de0*/  @!P5 LDC.64 R72, c[0x0][0x380] ;  /* 0x0000e000ff48db82 */ /* 0x000e220000000a00 */
[----:B------:R-:W-:Y:S01]  /*1df0*/  @!P5 IADD3 R75, PT, PT, R75, UR4, RZ ;  /* 0x000000044b4bdc10 */ /* 0x000fe2000fffe0ff */
[----:B------:R-:W-:Y:S01]  /*1e00*/  IMAD R69, R19, 0x18800, R17 ;  /* 0x0001880013457824 */ /* 0x000fe200078e0211 */
[----:B------:R-:W-:Y:S01]  /*1e10*/  LOP3.LUT R40, R34, 0x1, RZ, 0xc0, !PT ;  /* 0x0000000122287812 */ /* 0x000fe200078ec0ff */
[----:B------:R-:W5:Y:S01]  /*1e20*/  @!P6 LDG.E.CONSTANT R130, desc[UR8][R76.64] ;  /* 0x000000084c82e981 */ /* 0x000f62000c1e9900 */
[----:B------:R-:W-:Y:S01]  /*1e30*/  ISETP.NE.AND P6, PT, R38, RZ, PT ;  /* 0x000000ff2600720c */ /* 0x000fe20003fc5270 */
[----:B0-----:R-:W-:-:S05]  /*1e40*/  @!P5 IMAD.WIDE R74, R75, 0x4, R72 ;  /* 0x000000044b4ad825 */ /* 0x001fca00078e0248 */
[----:B------:R0:W5:Y:S01]  /*1e50*/  @!P5 LDG.E.CONSTANT R132, desc[UR8][R74.64] ;  /* 0x000000084a84d981 */ /* 0x000162000c1e9900 */
[----:B------:R-:W-:-:S13]  /*1e60*/  ISETP.GT.U32.OR P5, PT, R78, 0x70, !P4 ;  /* 0x000000704e00780c */ /* 0x000fda00067a4470 */
[----:B------:R-:W1:Y:S01]  /*1e70*/  @!P5 LDC.64 R72, c[0x0][0x380] ;  /* 0x0000e000ff48db82 */ /* 0x000e620000000a00 */
[----:B------:R-:W-:-:S05]  /*1e80*/  @!P5 IADD3 R69, PT, PT, R69, UR4, RZ ;  /* 0x000000044545dc10 */ /* 0x000fca000fffe0ff */
[----:B-1----:R-:W-:Y:S02]  /*1e90*/  @!P5 IMAD.WIDE R72, R69, 0x4, R72 ;  /* 0x000000044548d825 */ /* 0x002fe400078e0248 */
[----:B------:R-:W1:Y:S03]  /*1ea0*/  S2R R69, SR_TID.Y ;  /* 0x0000000000457919 */ /* 0x000e660000002200 */
[----:B------:R3:W5:Y:S01]  /*1eb0*/  @!P5 LDG.E.CONSTANT R134, desc[UR8][R72.64] ;  /* 0x000000084886d981 */ /* 0x000762000c1e9900 */
[----:B------:R-:W-:Y:S02]  /*1ec0*/  ISETP.NE.U32.AND P5, PT, R40, 0x1, PT ;  /* 0x000000012800780c */ /* 0x000fe40003fa5070 */
[----:B0-----:R-:W-:Y:S01]  /*1ed0*/  SHF.L.U32 R75, R34, 0x4, RZ ;  /* 0x00000004224b7819 */ /* 0x001fe200000006ff */
[----:B------:R-:W1:Y:S01]  /*1ee0*/  S2R R40, SR_TID.Z ;  /* 0x0000000000287919 */ /* 0x000e620000002300 */
[----:B------:R-:W-:-:S03]  /*1ef0*/  SEL R76, RZ, 0x24, P5 ;  /* 0x00000024ff4c7807 */ /* 0x000fc60002800000 */
[----:B------:R-:W-:Y:S01]  /*1f00*/  IMAD R75, R34, 0x12, -R75 ;  /* 0x00000012224b7824 */ /* 0x000fe200078e0a4b */
[----:B---3--:R-:W-:-:S04]  /*1f10*/  SHF.R.U32.HI R73, RZ, 0x1, R34 ;  /* 0x00000001ff497819 */ /* 0x008fc80000011622 */
[----:B------:R-:W-:-:S04]  /*1f20*/  LEA R75, R34, R75, 0x1 ;  /* 0x0000004b224b7211 */ /* 0x000fc800078e08ff */
[C---:B------:R-:W-:Y:S02]  /*1f30*/  IADD3 R78, PT, PT, R75.reuse, 0x2, RZ ;  /* 0x000000024b4e7810 */ /* 0x040fe40007ffe0ff */
[C---:B------:R-:W-:Y:S02]  /*1f40*/  IADD3 R79, PT, PT, R75.reuse, 0x3, RZ ;  /* 0x000000034b4f7810 */ /* 0x040fe40007ffe0ff */
[----:B------:R-:W-:Y:S02]  /*1f50*/  LOP3.LUT R74, R75, 0x1, RZ, 0xfc, !PT ;  /* 0x000000014b4a7812 */ /* 0x000fe400078efcff */
[----:B------:R-:W-:Y:S02]  /*1f60*/  SHF.R.U32.HI R77, RZ, 0x3, R75 ;  /* 0x00000003ff4d7819 */ /* 0x000fe4000001164b */
[----:B------:R-:W-:Y:S02]  /*1f70*/  SHF.R.U32.HI R75, RZ, 0x3, R78 ;  /* 0x00000003ff4b7819 */ /* 0x000fe4000001164e */
[----:B------:R-:W-:-:S02]  /*1f80*/  SHF.R.U32.HI R81, RZ, 0x3, R79 ;  /* 0x00000003ff517819 */ /* 0x000fc4000001164f */
[----:B------:R-:W-:Y:S02]  /*1f90*/  LOP3.LUT R74, R74, 0x5, RZ, 0xc0, !PT ;  /* 0x000000054a4a7812 */ /* 0x000fe400078ec0ff */
[----:B------:R-:W-:Y:S02]  /*1fa0*/  LOP3.LUT R78, R78, 0x6, RZ, 0xc0, !PT ;  /* 0x000000064e4e7812 */ /* 0x000fe400078ec0ff */
[----:B------:R-:W-:Y:S02]  /*1fb0*/  LOP3.LUT R79, R79, 0x7, RZ, 0xc0, !PT ;  /* 0x000000074f4f7812 */ /* 0x000fe400078ec0ff */
[----:B------:R-:W-:Y:S02]  /*1fc0*/  LEA R74, R74, R74, 0x3 ;  /* 0x0000004a4a4a7211 */ /* 0x000fe400078e18ff */
[----:B-1----:R-:W-:Y:S02]  /*1fd0*/  LEA R239, R40, R69, 0x3 ;  /* 0x0000004528ef7211 */ /* 0x002fe400078e18ff */
[----:B------:R-:W-:-:S03]  /*1fe0*/  LEA R78, R78, R78, 0x3 ;  /* 0x0000004e4e4e7211 */ /* 0x000fc600078e18ff */
[----:B------:R-:W-:-:S04]  /*1ff0*/  IMAD R72, R239, 0x900, RZ ;  /* 0x00000900ef487824 */ /* 0x000fc800078e02ff */
[--C-:B------:R-:W-:Y:S02]  /*2000*/  IMAD R73, R73, 0x240, R72.reuse ;  /* 0x0000024049497824 */ /* 0x100fe400078e0248 */
[--C-:B------:R-:W-:Y:S02]  /*2010*/  IMAD R77, R77, 0x240, R72.reuse ;  /* 0x000002404d4d7824 */ /* 0x100fe400078e0248 */
[--C-:B------:R-:W-:Y:S01]  /*2020*/  IMAD R75, R75, 0x240, R72.reuse ;  /* 0x000002404b4b7824 */ /* 0x100fe200078e0248 */
[----:B------:R-:W-:Y:S01]  /*2030*/  IADD3 R76, PT, PT, R73, R76, RZ ;  /* 0x0000004c494c7210 */ /* 0x000fe20007ffe0ff */
[----:B------:R-:W-:Y:S01]  /*2040*/  IMAD R81, R81, 0x240, R72 ;  /* 0x0000024051517824 */ /* 0x000fe200078e0248 */
[----:B------:R-:W-:Y:S02]  /*2050*/  LEA R72, R79, R79, 0x3 ;  /* 0x0000004f4f487211 */ /* 0x000fe400078e18ff */
[----:B------:R-:W-:Y:S01]  /*2060*/  LOP3.LUT R74, R77, R74, RZ, 0xfc, !PT ;  /* 0x0000004a4d4a7212 */ /* 0x000fe200078efcff */
[----:B------:R-:W-:Y:S01]  /*2070*/  IMAD R76, R19, 0x48, R76 ;  /* 0x00000048134c7824 */ /* 0x000fe200078e024c */
[----:B------:R-:W-:-:S02]  /*2080*/  LOP3.LUT R78, R75, R78, RZ, 0xfc, !PT ;  /* 0x0000004e4b4e7212 */ /* 0x000fc400078efcff */
[----:B------:R-:W-:Y:S01]  /*2090*/  LOP3.LUT R72, R81, R72, RZ, 0xfc, !PT ;  /* 0x0000004851487212 */ /* 0x000fe200078efcff */
[C---:B------:R-:W-:Y:S01]  /*20a0*/  IMAD R74, R19.reuse, 0x48, R74 ;  /* 0x00000048134a7824 */ /* 0x040fe200078e024a */
[----:B------:R-:W-:Y:S01]  /*20b0*/  IADD3 R163, PT, PT, R76, UR4, RZ ;  /* 0x000000044ca37c10 */ /* 0x000fe2000fffe0ff */
[C---:B------:R-:W-:Y:S02]  /*20c0*/  IMAD R78, R19.reuse, 0x48, R78 ;  /* 0x00000048134e7824 */ /* 0x040fe400078e024e */
[----:B------:R-:W-:Y:S01]  /*20d0*/  IMAD R72, R19, 0x48, R72 ;  /* 0x0000004813487824 */ /* 0x000fe200078e0248 */
[----:B------:R-:W-:Y:S01]  /*20e0*/  IADD3 R161, PT, PT, R74, UR4, RZ ;  /* 0x000000044aa17c10 */ /* 0x000fe2000fffe0ff */
[--C-:B--2---:R-:W-:Y:S01]  /*20f0*/  IMAD.WIDE.U32 R162, R163, 0x4, R156.reuse ;  /* 0x00000004a3a27825 */ /* 0x104fe200078e009c */
[----:B------:R-:W-:Y:S02]  /*2100*/  IADD3 R159, PT, PT, R78, UR4, RZ ;  /* 0x000000044e9f7c10 */ /* 0x000fe4000fffe0ff */
[----:B------:R-:W-:Y:S01]  /*2110*/  IADD3 R73, PT, PT, R72, UR4, RZ ;  /* 0x0000000448497c10 */ /* 0x000fe2000fffe0ff */
[--C-:B------:R-:W-:Y:S01]  /*2120*/  IMAD.WIDE.U32 R160, R161, 0x4, R156.reuse ;  /* 0x00000004a1a07825 */ /* 0x100fe200078e009c */
[----:B------:R-:W0:Y:S01]  /*2130*/  S2UR UR6, SR_CgaCtaId ;  /* 0x00000000000679c3 */ /* 0x000e220000008800 */
[----:B------:R-:W-:Y:S01]  /*2140*/  LEA R136, R239, R34, 0x3 ;  /* 0x00000022ef887211 */ /* 0x000fe200078e18ff */
[----:B------:R-:W-:Y:S01]  /*2150*/  UMOV UR5, 0x400 ;  /* 0x0000040000057882 */ /* 0x000fe20000000000 */
[--C-:B------:R-:W-:Y:S01]  /*2160*/  IMAD.WIDE.U32 R158, R159, 0x4, R156.reuse ;  /* 0x000000049f9e7825 */ /* 0x100fe200078e009c */
[----:B------:R-:W5:Y:S03]  /*2170*/  LDG.E.CONSTANT R83, desc[UR8][R160.64] ;  /* 0x00000008a0537981 */ /* 0x000f66000c1e9900 */
[----:B------:R-:W-:Y:S01]  /*2180*/  IMAD.WIDE.U32 R156, R73, 0x4, R156 ;  /* 0x00000004499c7825 */ /* 0x000fe200078e009c */
[----:B------:R-:W5:Y:S04]  /*2190*/  LDG.E.CONSTANT R76, desc[UR8][R160.64+0xc] ;  /* 0x00000c08a04c7981 */ /* 0x000f68000c1e9900 */
[----:B------:R-:W5:Y:S04]  /*21a0*/  LDG.E.CONSTANT R77, desc[UR8][R160.64+0x18] ;  /* 0x00001808a04d7981 */ /* 0x000f68000c1e9900 */
[----:B------:R-:W5:Y:S04]  /*21b0*/  LDG.E.CONSTANT R73, desc[UR8][R156.64] ;  /* 0x000000089c497981 */ /* 0x000f68000c1e9900 */
[----:B------:R-:W5:Y:S04]  /*21c0*/  LDG.E.CONSTANT R74, desc[UR8][R156.64+0xc] ;  /* 0x00000c089c4a7981 */ /* 0x000f68000c1e9900 */
[----:B------:R-:W5:Y:S01]  /*21d0*/  LDG.E.CONSTANT R75, desc[UR8][R156.64+0x18] ;  /* 0x000018089c4b7981 */ /* 0x000f62000c1e9900 */
[----:B0-----:R-:W-:Y:S01]  /*21e0*/  ULEA UR7, UR6, UR5, 0x18 ;  /* 0x0000000506077291 */ /* 0x001fe2000f8ec0ff */
[----:B------:R-:W-:-:S02]  /*21f0*/  IMAD R138, R136, 0x12, RZ ;  /* 0x00000012888a7824 */ /* 0x000fc400078e02ff */
[----:B------:R-:W-:Y:S01]  /*2200*/  IMAD R140, R34, R199, 0x3 ;  /* 0x00000003228c7424 */ /* 0x000fe200078e02c7 */
[----:B------:R-:W5:Y:S01]  /*2210*/  LDG.E.CONSTANT R78, desc[UR8][R158.64] ;  /* 0x000000089e4e7981 */ /* 0x000f62000c1e9900 */
[----:B------:R-:W-:Y:S03]  /*2220*/  BSSY.RECONVERGENT B0, `(.L_x_169) ;  /* 0x0000016000007945 */ /* 0x000fe60003800200 */
[----:B------:R-:W5:Y:S04]  /*2230*/  LDG.E.CONSTANT R79, desc[UR8][R158.64+0xc] ;  /* 0x00000c089e4f7981 */ /* 0x000f68000c1e9900 */
[----:B------:R0:W5:Y:S04]  /*2240*/  LDG.E.CONSTANT R72, desc[UR8][R158.64+0x18] ;  /* 0x000018089e487981 */ /* 0x000168000c1e9900 */
[----:B------:R-:W5:Y:S04]  /*2250*/  LDG.E.CONSTANT R80, desc[UR8][R162.64] ;  /* 0x00000008a2507981 */ /* 0x000f68000c1e9900 */
[----:B------:R-:W5:Y:S01]  /*2260*/  LDG.E.CONSTANT R81, desc[UR8][R162.64+0xc] ;  /* 0x00000c08a2517981 */ /* 0x000f62000c1e9900 */
[----:B0-----:R-:W-:Y:S01]  /*2270*/  LEA R159, R138, UR7, 0x2 ;  /* 0x000000078a9f7c11 */ /* 0x001fe2000f8e10ff */
[----:B------:R-:W-:-:S02]  /*2280*/  HFMA2 R138, -RZ, RZ, 0, 0 ;  /* 0x00000000ff8a7431 */ /* 0x000fc400000001ff */
[----:B------:R0:W5:Y:S02]  /*2290*/  LDG.E.CONSTANT R82, desc[UR8][R162.64+0x18] ;  /* 0x00001808a2527981 */ /* 0x000164000c1e9900 */
[----:B0-----:R-:W-:Y:S01]  /*22a0*/  LOP3.LUT R163, R140, 0xf, RZ, 0xc0, !PT ;  /* 0x0000000f8ca37812 */ /* 0x001fe200078ec0ff */
[----:B------:R-:W-:Y:S06]  /*22b0*/  @!P6 BRA `(.L_x_170) ;  /* 0x000000000030e947 */ /* 0x000fec0003800000 */
[----:B------:R-:W-:-:S05]  /*22c0*/  MOV R157, 0x12 ;  /* 0x00000012009d7802 */ /* 0x000fca0000000f00 */
[----:B------:R-:W-:-:S05]  /*22d0*/  IMAD R140, R34, R157, 0x2 ;  /* 0x00000002228c7424 */ /* 0x000fca00078e029d */
[----:B------:R-:W-:-:S04]  /*22e0*/  LOP3.LUT R157, R140, 0xe, RZ, 0xc0, !PT ;  /* 0x0000000e8c9d7812 */ /* 0x000fc800078ec0ff */
[----:B------:R-:W-:Y:S02]  /*22f0*/  IADD3 R161, PT, PT, -R157, 0x71, RZ ;  /* 0x000000719da17810 */ /* 0x000fe40007ffe1ff */
[----:B------:R-:W-:-:S04]  /*2300*/  LOP3.LUT P5, RZ, R128, R157, RZ, 0xfc, !PT ;  /* 0x0000009d80ff7212 */ /* 0x000fc800078afcff */
[----:B------:R-:W-:-:S13]  /*2310*/  ISETP.GE.U32.OR P5, PT, R128, R161, !P5 ;  /* 0x000000a18000720c */ /* 0x000fda0006fa6470 */
[----:B------:R-:W-:Y:S05]  /*2320*/  @P5 BRA `(.L_x_170) ;  /* 0x0000000000145947 */ /* 0x000fea0003800000 */
[----:B------:R-:W0:Y:S01]  /*2330*/  LDC.64 R156, c[0x0][0x380] ;  /* 0x0000e000ff9c7b82 */ /* 0x000e220000000a00 */
[----:B------:R-:W-:-:S05]  /*2340*/  IMAD R161, R19, 0x18800, R2 ;  /* 0x0001880013a17824 */ /* 0x000fca00078e0202 */
[----:B------:R-:W-:-:S05]  /*2350*/  IADD3 R161, PT, PT, R161, UR4, RZ ;  /* 0x00000004a1a17c10 */ /* 0x000fca000fffe0ff */
[----:B0-----:R-:W-:-:S05]  /*2360*/  IMAD.WIDE R156, R161, 0x4, R156 ;  /* 0x00000004a19c7825 */ /* 0x001fca00078e029c */
[----:B------:R0:W5:Y:S02]  /*2370*/  LDG.E.CONSTANT R138, desc[UR8][R156.64] ;  /* 0x000000089c8a7981 */ /* 0x000164000c1e9900 */
.L_x_170:
[----:B------:R-:W-:Y:S05]  /*2380*/  BSYNC.RECONVERGENT B0 ;  /* 0x0000000000007941 */ /* 0x000fea0003800200 */
.L_x_169:
[----:B------:R-:W-:Y:S01]  /*2390*/  LEA R163, R36, R163, 0x4 ;  /* 0x000000a324a37211 */ /* 0x000fe200078e20ff */
[----:B-----5:R1:W-:Y:S01]  /*23a0*/  STS [R159+0x8], R138 ;  /* 0x0000088a9f007388 */ /* 0x0203e20000000800 */
[----:B------:R-:W-:Y:S01]  /*23b0*/  ISETP.NE.AND P5, PT, R42, RZ, PT ;  /* 0x000000ff2a00720c */ /* 0x000fe20003fa5270 */
[----:B------:R-:W-:Y:S01]  /*23c0*/  BSSY.RECONVERGENT B0, `(.L_x_171) ;  /* 0x000000a000007945 */ /* 0x000fe20003800200 */
[----:B------:R-:W-:Y:S02]  /*23d0*/  IADD3 R163, PT, PT, R163, UR4, RZ ;  /* 0x00000004a3a37c10 */ /* 0x000fe4000fffe0ff */
[----:B0-----:R-:W-:Y:S02]  /*23e0*/  MOV R156, RZ ;  /* 0x000000ff009c7202 */ /* 0x001fe40000000f00 */
[----:B------:R-:W-:-:S13]  /*23f0*/  ISETP.GT.U32.OR P5, PT, R163, 0x70, !P5 ;  /* 0x00000070a300780c */ /* 0x000fda0006fa4470 */
[----:B-1----:R-:W-:Y:S05]  /*2400*/  @P5 BRA `(.L_x_172) ;  /* 0x0000000000145947 */ /* 0x002fea0003800000 */
[----:B------:R-:W0:Y:S01]  /*2410*/  LDC.64 R156, c[0x0][0x380] ;  /* 0x0000e000ff9c7b82 */ /* 0x000e220000000a00 */
[----:B------:R-:W-:-:S05]  /*2420*/  IMAD R161, R19, 0x18800, R3 ;  /* 0x0001880013a17824 */ /* 0x000fca00078e0203 */
[----:B------:R-:W-:-:S05]  /*2430*/  IADD3 R161, PT, PT, R161, UR4, RZ ;  /* 0x00000004a1a17c10 */ /* 0x000fca000fffe0ff */
[----:B0-----:R-:W-:-:S06]  /*2440*/  IMAD.WIDE R156, R161, 0x4, R156 ;  /* 0x00000004a19c7825 */ /* 0x001fcc00078e029c */
[----:B------:R0:W5:Y:S02]  /*2450*/  LDG.E.CONSTANT R156, desc[UR8][R156.64] ;  /* 0x000000089c9c7981 */ /* 0x000164000c1e9900 */
.L_x_172:
[----:B------:R-:W-:Y:S05]  /*2460*/  BSYNC.RECONVERGENT B0 ;  /* 0x0000000000007941 */ /* 0x000fea0003800200 */
.L_x_171:
[----:B-----5:R1:W-:Y:S01]  /*2470*/  STS [R159+0xc], R156 ;  /* 0x00000c9c9f007388 */ /* 0x0203e20000000800 */
[----:B------:R-:W-:Y:S01]  /*2480*/  ISETP.NE.AND P5, PT, R44, RZ, PT ;  /* 0x000000ff2c00720c */ /* 0x000fe20003fa5270 */
[----:B------:R-:W-:Y:S01]  /*2490*/  IMAD R138, R34, R199, 0x5 ;  /* 0x00000005228a7424 */ /* 0x000fe200078e02c7 */
[----:B------:R-:W-:Y:S04]  /*24a0*/  BSSY.RECONVERGENT B0, `(.L_x_173) ;  /* 0x000000f000007945 */ /* 0x000fe80003800200 */
[----:B------:R-:W-:Y:S01]  /*24b0*/  LOP3.LUT R163, R138, 0xf, RZ, 0xc0, !PT ;  /* 0x0000000f8aa37812 */ /* 0x000fe200078ec0ff */
[----:B------:R-:W-:-:S06]  /*24c0*/  HFMA2 R138, -RZ, RZ, 0, 0 ;  /* 0x00000000ff8a7431 */ /* 0x000fcc00000001ff */
[----:B-1----:R-:W-:Y:S05]  /*24d0*/  @!P5 BRA `(.L_x_174) ;  /* 0x00000000002cd947 */ /* 0x002fea0003800000 */
[----:B------:R-:W-:-:S05]  /*24e0*/  IMAD R140, R34, R199, 0x4 ;  /* 0x00000004228c7424 */ /* 0x000fca00078e02c7 */
[----:B0-----:R-:W-:-:S04]  /*24f0*/  LOP3.LUT R157, R140, 0xe, RZ, 0xc0, !PT ;  /* 0x0000000e8c9d7812 */ /* 0x001fc800078ec0ff */
        /* <DEDUP_REMOVED lines=9> */
.L_x_174:
[----:B------:R-:W-:Y:S05]  /*2590*/  BSYNC.RECONVERGENT B0 ;  /* 0x0000000000007941 */ /* 0x000fea0003800200 */
.L_x_173:
[----:B------:R-:W-:Y:S01]  /*25a0*/  LEA R163, R36, R163, 0x4 ;  /* 0x000000a324a37211 */ /* 0x000fe200078e20ff */
[----:B-----5:R2:W-:Y:S01]  /*25b0*/  STS [R159+0x10], R138 ;  /* 0x0000108a9f007388 */ /* 0x0205e20000000800 */
[----:B------:R-:W-:Y:S01]  /*25c0*/  ISETP.NE.AND P5, PT, R46, RZ, PT ;  /* 0x000000ff2e00720c */ /* 0x000fe20003fa5270 */
[----:B------:R-:W-:Y:S01]  /*25d0*/  BSSY.RECONVERGENT B0, `(.L_x_175) ;  /* 0x000000a000007945 */ /* 0x000fe20003800200 */
[----:B------:R-:W-:Y:S02]  /*25e0*/  IADD3 R163, PT, PT, R163, UR4, RZ ;  /* 0x00000004a3a37c10 */ /* 0x000fe4000fffe0ff */
[----:B-1----:R-:W-:Y:S02]  /*25f0*/  MOV R156, RZ ;  /* 0x000000ff009c7202 */ /* 0x002fe40000000f00 */
[----:B------:R-:W-:-:S13]  /*2600*/  ISETP.GT.U32.OR P5, PT, R163, 0x70, !P5 ;  /* 0x00000070a300780c */ /* 0x000fda0006fa4470 */
[----:B--2---:R-:W-:Y:S05]  /*2610*/  @P5 BRA `(.L_x_176) ;  /* 0x0000000000145947 */ /* 0x004fea0003800000 */
[----:B0-----:R-:W0:Y:S01]  /*2620*/  LDC.64 R156, c[0x0][0x380] ;  /* 0x0000e000ff9c7b82 */ /* 0x001e220000000a00 */
[----:B------:R-:W-:-:S05]  /*2630*/  IMAD R161, R19, 0x18800, R5 ;  /* 0x0001880013a17824 */ /* 0x000fca00078e0205 */
[----:B------:R-:W-:-:S05]  /*2640*/  IADD3 R161, PT, PT, R161, UR4, RZ ;  /* 0x00000004a1a17c10 */ /* 0x000fca000fffe0ff */
[----:B0-----:R-:W-:-:S06]  /*2650*/  IMAD.WIDE R156, R161, 0x4, R156 ;  /* 0x00000004a19c7825 */ /* 0x001fcc00078e029c */
[----:B------:R1:W5:Y:S02]  /*2660*/  LDG.E.CONSTANT R156, desc[UR8][R156.64] ;  /* 0x000000089c9c7981 */ /* 0x000364000c1e9900 */
.L_x_176:
[----:B------:R-:W-:Y:S05]  /*2670*/  BSYNC.RECONVERGENT B0 ;  /* 0x0000000000007941 */ /* 0x000fea0003800200 */
.L_x_175:
[----:B-----5:R2:W-:Y:S01]  /*2680*/  STS [R159+0x14], R156 ;  /* 0x0000149c9f007388 */ /* 0x0205e20000000800 */
[----:B------:R-:W-:Y:S01]  /*2690*/  ISETP.NE.AND P5, PT, R48, RZ, PT ;  /* 0x000000ff3000720c */ /* 0x000fe20003fa5270 */
[----:B------:R-:W-:Y:S01]  /*26a0*/  IMAD R138, R34, R199, 0x7 ;  /* 0x00000007228a7424 */ /* 0x000fe200078e02c7 */
[----:B------:R-:W-:Y:S04]  /*26b0*/  BSSY.RECONVERGENT B0, `(.L_x_177) ;  /* 0x000000f000007945 */ /* 0x000fe80003800200 */
[----:B------:R-:W-:Y:S01]  /*26c0*/  LOP3.LUT R163, R138, 0xf, RZ, 0xc0, !PT ;  /* 0x0000000f8aa37812 */ /* 0x000fe200078ec0ff */
[----:B------:R-:W-:-:S06]  /*26d0*/  HFMA2 R138, -RZ, RZ, 0, 0 ;  /* 0x00000000ff8a7431 */ /* 0x000fcc00000001ff */
[----:B--2---:R-:W-:Y:S05]  /*26e0*/  @!P5 BRA `(.L_x_178) ;  /* 0x00000000002cd947 */ /* 0x004fea0003800000 */
[----:B------:R-:W-:-:S05]  /*26f0*/  IMAD R140, R34, R199, 0x6 ;  /* 0x00000006228c7424 */ /* 0x000fca00078e02c7 */
[----:B01----:R-:W-:-:S04]  /*2700*/  LOP3.LUT R157, R140, 0xe, RZ, 0xc0, !PT ;  /* 0x0000000e8c9d7812 */ /* 0x003fc800078ec0ff */
        /* <DEDUP_REMOVED lines=9> */
.L_x_178:
[----:B------:R-:W-:Y:S05]  /*27a0*/  BSYNC.RECONVERGENT B0 ;  /* 0x0000000000007941 */ /* 0x000fea0003800200 */
.L_x_177:
[----:B------:R-:W-:Y:S01]  /*27b0*/  LEA R163, R36, R163, 0x4 ;  /* 0x000000a324a37211 */ /* 0x000fe200078e20ff */
[----:B-----5:R3:W-:Y:S01]  /*27c0*/  STS [R159+0x18], R138 ;  /* 0x0000188a9f007388 */ /* 0x0207e20000000800 */
[----:B------:R-:W-:Y:S01]  /*27d0*/  ISETP.NE.AND P5, PT, R50, RZ, PT ;  /* 0x000000ff3200720c */ /* 0x000fe20003fa5270 */
[----:B------:R-:W-:Y:S01]  /*27e0*/  BSSY.RECONVERGENT B0, `(.L_x_179) ;  /* 0x000000a000007945 */ /* 0x000fe20003800200 */
[----:B------:R-:W-:Y:S02]  /*27f0*/  IADD3 R163, PT, PT, R163, UR4, RZ ;  /* 0x00000004a3a37c10 */ /* 0x000fe4000fffe0ff */
[----:B--2---:R-:W-:Y:S02]  /*2800*/  MOV R156, RZ ;  /* 0x000000ff009c7202 */ /* 0x004fe40000000f00 */
[----:B------:R-:W-:-:S13]  /*2810*/  ISETP.GT.U32.OR P5, PT, R163, 0x70, !P5 ;  /* 0x00000070a300780c */ /* 0x000fda0006fa4470 */
[----:B---3--:R-:W-:Y:S05]  /*2820*/  @P5 BRA `(.L_x_180) ;  /* 0x0000000000145947 */ /* 0x008fea0003800000 */
[----:B01----:R-:W0:Y:S01]  /*2830*/  LDC.64 R156, c[0x0][0x380] ;  /* 0x0000e000ff9c7b82 */ /* 0x003e220000000a00 */
[----:B------:R-:W-:-:S05]  /*2840*/  IMAD R161, R19, 0x18800, R7 ;  /* 0x0001880013a17824 */ /* 0x000fca00078e0207 */
[----:B------:R-:W-:-:S05]  /*2850*/  IADD3 R161, PT, PT, R161, UR4, RZ ;  /* 0x00000004a1a17c10 */ /* 0x000fca000fffe0ff */
[----:B0-----:R-:W-:-:S06]  /*2860*/  IMAD.WIDE R156, R161, 0x4, R156 ;  /* 0x00000004a19c7825 */ /* 0x001fcc00078e029c */
[----:B------:R2:W5:Y:S02]  /*2870*/  LDG.E.CONSTANT R156, desc[UR8][R156.64] ;  /* 0x000000089c9c7981 */ /* 0x000564000c1e9900 */
.L_x_180:
[----:B------:R-:W-:Y:S05]  /*2880*/  BSYNC.RECONVERGENT B0 ;  /* 0x0000000000007941 */ /* 0x000fea0003800200 */
.L_x_179:
[----:B-----5:R3:W-:Y:S01]  /*2890*/  STS [R159+0x1c], R156 ;  /* 0x00001c9c9f007388 */ /* 0x0207e20000000800 */
[----:B------:R-:W-:Y:S01]  /*28a0*/  ISETP.NE.AND P5, PT, R52, RZ, PT ;  /* 0x000000ff3400720c */ /* 0x000fe20003fa5270 */
[----:B------:R-:W-:Y:S01]  /*28b0*/  BSSY.RECONVERGENT B0, `(.L_x_181) ;  /* 0x000000e000007945 */ /* 0x000fe20003800200 */
[----:B------:R-:W-:-:S11]  /*28c0*/  HFMA2 R138, -RZ, RZ, 0, 0 ;  /* 0x00000000ff8a7431 */ /* 0x000fd600000001ff */
[----:B---3--:R-:W-:Y:S05]  /*28d0*/  @!P5 BRA `(.L_x_182) ;  /* 0x00000000002cd947 */ /* 0x008fea0003800000 */
[----:B012---:R-:W-:Y:S02]  /*28e0*/  LOP3.LUT R157, R237, 0x8, RZ, 0x3c, !PT ;  /* 0x00000008ed9d7812 */ /* 0x007fe400078e3cff */
[----:B------:R-:W-:Y:S02]  /*28f0*/  LOP3.LUT R237, R128, R237, RZ, 0xfc, !PT ;  /* 0x000000ed80ed7212 */ /* 0x000fe400078efcff */
[----:B------:R-:W-:-:S04]  /*2900*/  IADD3 R157, PT, PT, -R157, 0x71, RZ ;  /* 0x000000719d9d7810 */ /* 0x000fc80007ffe1ff */
[----:B------:R-:W-:-:S04]  /*2910*/  ISETP.GE.U32.AND P5, PT, R128, R157, PT ;  /* 0x0000009d8000720c */ /* 0x000fc80003fa6070 */
[----:B------:R-:W-:-:S13]  /*2920*/  ISETP.EQ.OR P5, PT, R237, 0x8, P5 ;  /* 0x00000008ed00780c */ /* 0x000fda0002fa2670 */
[----:B------:R-:W-:Y:S05]  /*2930*/  @P5 BRA `(.L_x_182) ;  /* 0x0000000000145947 */ /* 0x000fea0003800000 */
[----:B------:R-:W0:Y:S01]  /*2940*/  LDC.64 R156, c[0x0][0x380] ;  /* 0x0000e000ff9c7b82 */ /* 0x000e220000000a00 */
[----:B------:R-:W-:-:S05]  /*2950*/  IMAD R161, R19, 0x18800, R8 ;  /* 0x0001880013a17824 */ /* 0x000fca00078e0208 */
[----:B------:R-:W-:-:S05]  /*2960*/  IADD3 R161, PT, PT, R161, UR4, RZ ;  /* 0x00000004a1a17c10 */ /* 0x000fca000fffe0ff */
[----:B0-----:R-:W-:-:S05]  /*2970*/  IMAD.WIDE R156, R161, 0x4, R156 ;  /* 0x00000004a19c7825 */ /* 0x001fca00078e029c */
[----:B------:R3:W5:Y:S02]  /*2980*/  LDG.E.CONSTANT R138, desc[UR8][R156.64] ;  /* 0x000000089c8a7981 */ /* 0x000764000c1e9900 */
.L_x_182:
[----:B------:R-:W-:Y:S05]  /*2990*/  BSYNC.RECONVERGENT B0 ;  /* 0x0000000000007941 */ /* 0x000fea0003800200 */
.L_x_181:
[-C--:B------:R-:W-:Y:S01]  /*29a0*/  IMAD R140, R34, R199.reuse, 0x9 ;  /* 0x00000009228c7424 */ /* 0x080fe200078e02c7 */
[----:B-----5:R4:W-:Y:S01]  /*29b0*/  STS [R159+0x20], R138 ;  /* 0x0000208a9f007388 */ /* 0x0209e20000000800 */
[----:B------:R-:W-:Y:S01]  /*29c0*/  ISETP.NE.AND P5, PT, R54, RZ, PT ;  /* 0x000000ff3600720c */ /* 0x000fe20003fa5270 */
[-C--:B------:R-:W-:Y:S01]  /*29d0*/  IMAD R146, R34, R199.reuse, 0xb ;  /* 0x0000000b22927424 */ /* 0x080fe200078e02c7 */
[----:B------:R-:W-:Y:S01]  /*29e0*/  BSSY.RECONVERGENT B0, `(.L_x_183) ;  /* 0x0000018000007945 */ /* 0x000fe20003800200 */
[----:B0123--:R-:W-:Y:S01]  /*29f0*/  LOP3.LUT R157, R140, 0xf, RZ, 0xc0, !PT ;  /* 0x0000000f8c9d7812 */ /* 0x00ffe200078ec0ff */
[----:B------:R-:W-:Y:S02]  /*2a00*/  IMAD R152, R34, R199, 0xd ;  /* 0x0000000d22987424 */ /* 0x000fe400078e02c7 */
[----:B------:R-:W-:Y:S01]  /*2a10*/  HFMA2 R144, -RZ, RZ, 0, 0 ;  /* 0x00000000ff907431 */ /* 0x000fe200000001ff */
[----:B------:R-:W-:Y:S01]  /*2a20*/  LOP3.LUT R161, R146, 0xf, RZ, 0xc0, !PT ;  /* 0x0000000f92a17812 */ /* 0x000fe200078ec0ff */
[----:B------:R-:W-:Y:S01]  /*2a30*/  HFMA2 R150, -RZ, RZ, 0, 0 ;  /* 0x00000000ff967431 */ /* 0x000fe200000001ff */
[----:B------:R-:W-:-:S02]  /*2a40*/  LEA R157, R36, R157, 0x4 ;  /* 0x0000009d249d7211 */ /* 0x000fc400078e20ff */
[----:B------:R-:W-:Y:S01]  /*2a50*/  LOP3.LUT R163, R152, 0xf, RZ, 0xc0, !PT ;  /* 0x0000000f98a37812 */ /* 0x000fe200078ec0ff */
[----:B------:R-:W-:Y:S01]  /*2a60*/  HFMA2 R152, -RZ, RZ, 0, 0 ;  /* 0x00000000ff987431 */ /* 0x000fe200000001ff */
[----:B------:R-:W-:Y:S02]  /*2a70*/  IADD3 R157, PT, PT, R157, UR4, RZ ;  /* 0x000000049d9d7c10 */ /* 0x000fe4000fffe0ff */
[C---:B------:R-:W-:Y:S02]  /*2a80*/  LEA R161, R36.reuse, R161, 0x4 ;  /* 0x000000a124a17211 */ /* 0x040fe400078e20ff */
[----:B------:R-:W-:Y:S02]  /*2a90*/  ISETP.GT.U32.OR P5, PT, R157, 0x70, !P5 ;  /* 0x000000709d00780c */ /* 0x000fe40006fa4470 */
[----:B------:R-:W-:Y:S02]  /*2aa0*/  LEA R163, R36, R163, 0x4 ;  /* 0x000000a324a37211 */ /* 0x000fe400078e20ff */
[----:B------:R-:W-:-:S02]  /*2ab0*/  MOV R142, RZ ;  /* 0x000000ff008e7202 */ /* 0x000fc40000000f00 */
[----:B------:R-:W-:Y:S02]  /*2ac0*/  MOV R148, RZ ;  /* 0x000000ff00947202 */ /* 0x000fe40000000f00 */
[----:B------:R-:W-:Y:S02]  /*2ad0*/  MOV R146, RZ ;  /* 0x000000ff00927202 */ /* 0x000fe40000000f00 */
[----:B------:R-:W-:Y:S02]  /*2ae0*/  IADD3 R140, PT, PT, R161, UR4, RZ ;  /* 0x00000004a18c7c10 */ /* 0x000fe4000fffe0ff */
[----:B------:R-:W-:Y:S01]  /*2af0*/  IADD3 R163, PT, PT, R163, UR4, RZ ;  /* 0x00000004a3a37c10 */ /* 0x000fe2000fffe0ff */
[----:B----4-:R-:W-:Y:S06]  /*2b00*/  @P5 BRA `(.L_x_184) ;  /* 0x0000000000145947 */ /* 0x010fec0003800000 */
[----:B------:R-:W0:Y:S01]  /*2b10*/  LDC.64 R156, c[0x0][0x380] ;  /* 0x0000e000ff9c7b82 */ /* 0x000e220000000a00 */
[----:B------:R-:W-:-:S05]  /*2b20*/  IMAD R161, R19, 0x18800, R9 ;  /* 0x0001880013a17824 */ /* 0x000fca00078e0209 */
[----:B------:R-:W-:-:S05]  /*2b30*/  IADD3 R161, PT, PT, R161, UR4, RZ ;  /* 0x00000004a1a17c10 */ /* 0x000fca000fffe0ff */
[----:B0-----:R-:W-:-:S05]  /*2b40*/  IMAD.WIDE R156, R161, 0x4, R156 ;  /* 0x00000004a19c7825 */ /* 0x001fca00078e029c */
[----:B------:R0:W5:Y:S02]  /*2b50*/  LDG.E.CONSTANT R142, desc[UR8][R156.64] ;  /* 0x000000089c8e7981 */ /* 0x000164000c1e9900 */
.L_x_184:
[----:B------:R-:W-:Y:S05]  /*2b60*/  BSYNC.RECONVERGENT B0 ;  /* 0x0000000000007941 */ /* 0x000fea0003800200 */
.L_x_183:
[----:B------:R-:W-:Y:S01]  /*2b70*/  ISETP.NE.AND P5, PT, R56, RZ, PT ;  /* 0x000000ff3800720c */ /* 0x000fe20003fa5270 */
[----:B------:R-:W-:-:S12]  /*2b80*/  BSSY.RECONVERGENT B0, `(.L_x_185) ;  /* 0x000000d000007945 */ /* 0x000fd80003800200 */
[----:B------:R-:W-:Y:S05]  /*2b90*/  @!P5 BRA `(.L_x_186) ;  /* 0x00000000002cd947 */ /* 0x000fea0003800000 */
        /* <DEDUP_REMOVED lines=11> */
.L_x_186:
[----:B------:R-:W-:Y:S05]  /*2c50*/  BSYNC.RECONVERGENT B0 ;  /* 0x0000000000007941 */ /* 0x000fea0003800200 */
.L_x_185:
[----:B------:R-:W-:Y:S01]  /*2c60*/  ISETP.NE.AND P5, PT, R58, RZ, PT ;  /* 0x000000ff3a00720c */ /* 0x000fe20003fa5270 */
[----:B------:R-:W-:Y:S03]  /*2c70*/  BSSY.RECONVERGENT B0, `(.L_x_187) ;  /* 0x0000008000007945 */ /* 0x000fe60003800200 */
[----:B------:R-:W-:-:S13]  /*2c80*/  ISETP.GT.U32.OR P5, PT, R140, 0x70, !P5 ;  /* 0x000000708c00780c */ /* 0x000fda0006fa4470 */
[----:B------:R-:W-:Y:S05]  /*2c90*/  @P5 BRA `(.L_x_188) ;  /* 0x0000000000145947 */ /* 0x000fea0003800000 */
[----:B01----:R-:W0:Y:S01]  /*2ca0*/  LDC.64 R156, c[0x0][0x380] ;  /* 0x0000e000ff9c7b82 */ /* 0x003e220000000a00 */
[----:B------:R-:W-:-:S05]  /*2cb0*/  IMAD R161, R19, 0x18800, R11 ;  /* 0x0001880013a17824 */ /* 0x000fca00078e020b */
[----:B------:R-:W-:-:S05]  /*2cc0*/  IADD3 R161, PT, PT, R161, UR4, RZ ;  /* 0x00000004a1a17c10 */ /* 0x000fca000fffe0ff */
[----:B0-----:R-:W-:-:S05]  /*2cd0*/  IMAD.WIDE R156, R161, 0x4, R156 ;  /* 0x00000004a19c7825 */ /* 0x001fca00078e029c */
[----:B------:R2:W5:Y:S02]  /*2ce0*/  LDG.E.CONSTANT R148, desc[UR8][R156.64] ;  /* 0x000000089c947981 */ /* 0x000564000c1e9900 */
.L_x_188:
[----:B------:R-:W-:Y:S05]  /*2cf0*/  BSYNC.RECONVERGENT B0 ;  /* 0x0000000000007941 */ /* 0x000fea0003800200 */
.L_x_187:
[----:B------:R-:W-:Y:S01]  /*2d00*/  ISETP.NE.AND P5, PT, R60, RZ, PT ;  /* 0x000000ff3c00720c */ /* 0x000fe20003fa5270 */
[----:B------:R-:W-:-:S12]  /*2d10*/  BSSY.RECONVERGENT B0, `(.L_x_189) ;  /* 0x000000d000007945 */ /* 0x000fd80003800200 */
[----:B------:R-:W-:Y:S05]  /*2d20*/  @!P5 BRA `(.L_x_190) ;  /* 0x00000000002cd947 */ /* 0x000fea0003800000 */
[----:B------:R-:W-:-:S05]  /*2d30*/  IMAD R138, R34, R199, 0xc ;  /* 0x0000000c228a7424 */ /* 0x000fca00078e02c7 */
[----:B012---:R-:W-:-:S04]  /*2d40*/  LOP3.LUT R157, R138, 0xe, RZ, 0xc0, !PT ;  /* 0x0000000e8a9d7812 */ /* 0x007fc800078ec0ff */
        /* <DEDUP_REMOVED lines=9> */
.L_x_190:
[----:B------:R-:W-:Y:S05]  /*2de0*/  BSYNC.RECONVERGENT B0 ;  /* 0x0000000000007941 */ /* 0x000fea0003800200 */
.L_x_189:
[----:B------:R-:W-:Y:S01]  /*2df0*/  ISETP.NE.AND P5, PT, R62, RZ, PT ;  /* 0x000000ff3e00720c */ /* 0x000fe20003fa5270 */
[----:B------:R-:W-:Y:S03]  /*2e00*/  BSSY.RECONVERGENT B0, `(.L_x_191) ;  /* 0x0000008000007945 */ /* 0x000fe60003800200 */
[----:B------:R-:W-:-:S13]  /*2e10*/  ISETP.GT.U32.OR P5, PT, R163, 0x70, !P5 ;  /* 0x00000070a300780c */ /* 0x000fda0006fa4470 */
[----:B------:R-:W-:Y:S05]  /*2e20*/  @P5 BRA `(.L_x_192) ;  /* 0x0000000000145947 */ /* 0x000fea0003800000 */
[----:B0123--:R-:W0:Y:S01]  /*2e30*/  LDC.64 R156, c[0x0][0x380] ;  /* 0x0000e000ff9c7b82 */ /* 0x00fe220000000a00 */
[----:B------:R-:W-:-:S05]  /*2e40*/  IMAD R161, R19, 0x18800, R13 ;  /* 0x0001880013a17824 */ /* 0x000fca00078e020d */
[----:B------:R-:W-:-:S05]  /*2e50*/  IADD3 R161, PT, PT, R161, UR4, RZ ;  /* 0x00000004a1a17c10 */ /* 0x000fca000fffe0ff */
[----:B0-----:R-:W-:-:S05]  /*2e60*/  IMAD.WIDE R156, R161, 0x4, R156 ;  /* 0x00000004a19c7825 */ /* 0x001fca00078e029c */
[----:B------:R4:W5:Y:S02]  /*2e70*/  LDG.E.CONSTANT R146, desc[UR8][R156.64] ;  /* 0x000000089c927981 */ /* 0x000964000c1e9900 */
.L_x_192:
[----:B------:R-:W-:Y:S05]  /*2e80*/  BSYNC.RECONVERGENT B0 ;  /* 0x0000000000007941 */ /* 0x000fea0003800200 */
.L_x_191:
[----:B------:R-:W-:Y:S04]  /*2e90*/  BSSY.RECONVERGENT B0, `(.L_x_193) ;  /* 0x000000d000007945 */ /* 0x000fe80003800200 */
[----:B------:R-:W-:Y:S05]  /*2ea0*/  @!P1 BRA `(.L_x_194) ;  /* 0x00000000002c9947 */ /* 0x000fea0003800000 */
[----:B------:R-:W-:-:S05]  /*2eb0*/  IMAD R199, R34, R199, 0xe ;  /* 0x0000000e22c77424 */ /* 0x000fca00078e02c7 */
[----:B------:R-:W-:-:S04]  /*2ec0*/  LOP3.LUT R199, R199, 0xe, RZ, 0xc0, !PT ;  /* 0x0000000ec7c77812 */ /* 0x000fc800078ec0ff */
[----:B01234-:R-:W-:Y:S02]  /*2ed0*/  IADD3 R157, PT, PT, -R199, 0x71, RZ ;  /* 0x00000071c79d7810 */ /* 0x01ffe40007ffe1ff */
        /* <DEDUP_REMOVED lines=8> */
.L_x_194:
[----:B------:R-:W-:Y:S05]  /*2f60*/  BSYNC.RECONVERGENT B0 ;  /* 0x0000000000007941 */ /* 0x000fea0003800200 */
.L_x_193:
[----:B------:R-:W-:Y:S01]  /*2f70*/  UIADD3 UR5, UPT, UPT, UR5, 0x2400, URZ ;  /* 0x0000240005057890 */ /* 0x000fe2000fffe0ff */
[----:B------:R-:W-:Y:S01]  /*2f80*/  IMAD R136, R136, 0xc, RZ ;  /* 0x0000000c88887824 */ /* 0x000fe200078e02ff */
[----:B-----5:R0:W-:Y:S01]  /*2f90*/  STS [R159+0x24], R142 ;  /* 0x0000248e9f007388 */ /* 0x0201e20000000800 */
[----:B------:R-:W-:Y:S01]  /*2fa0*/  MOV R199, RZ ;  /* 0x000000ff00c77202 */ /* 0x000fe20000000f00 */
[----:B------:R-:W-:Y:S02]  /*2fb0*/  ULEA UR5, UR6, UR5, 0x18 ;  /* 0x0000000506057291 */ /* 0x000fe4000f8ec0ff */
[----:B------:R0:W-:Y:S04]  /*2fc0*/  STS [R159+0x28], R144 ;  /* 0x000028909f007388 */ /* 0x0001e80000000800 */
[----:B------:R-:W-:Y:S01]  /*2fd0*/  LEA R136, R136, UR5, 0x2 ;  /* 0x0000000588887c11 */ /* 0x000fe2000f8e10ff */
[----:B------:R0:W-:Y:S04]  /*2fe0*/  STS [R159+0x2c], R148 ;  /* 0x00002c949f007388 */ /* 0x0001e80000000800 */
[----:B------:R0:W-:Y:S04]  /*2ff0*/  STS [R159+0x30], R150 ;  /* 0x000030969f007388 */ /* 0x0001e80000000800 */
[----:B------:R0:W-:Y:S04]  /*3000*/  STS [R159+0x34], R146 ;  /* 0x000034929f007388 */ /* 0x0001e80000000800 */
[----:B------:R0:W-:Y:S04]  /*3010*/  STS [R159+0x38], R152 ;  /* 0x000038989f007388 */ /* 0x0001e80000000800 */
[----:B------:R0:W-:Y:S04]  /*3020*/  STS [R159], R112 ;  /* 0x000000709f007388 */ /* 0x0001e80000000800 */
[----:B------:R0:W-:Y:S04]  /*3030*/  STS [R159+0x4], R126 ;  /* 0x0000047e9f007388 */ /* 0x0001e80000000800 */
[----:B------:R0:W-:Y:S04]  /*3040*/  STS [R159+0x3c], R130 ;  /* 0x00003c829f007388 */ /* 0x0001e80000000800 */
[----:B------:R0:W-:Y:S04]  /*3050*/  STS [R159+0x40], R132 ;  /* 0x000040849f007388 */ /* 0x0001e80000000800 */
[----:B------:R0:W-:Y:S04]  /*3060*/  STS [R159+0x44], R134 ;  /* 0x000044869f007388 */ /* 0x0001e80000000800 */
[----:B------:R0:W-:Y:S04]  /*3070*/  STS.128 [R136], R80 ;  /* 0x0000005088007388 */ /* 0x0001e80000000c00 */
[----:B------:R0:W-:Y:S04]  /*3080*/  STS.128 [R136+0x10], R76 ;  /* 0x0000104c88007388 */ /* 0x0001e80000000c00 */
[----:B------:R0:W-:Y:S01]  /*3090*/  STS.128 [R136+0x20], R72 ;  /* 0x0000204888007388 */ /* 0x0001e20000000c00 */
[----:B------:R-:W-:Y:S06]  /*30a0*/  BAR.SYNC.DEFER_BLOCKING 0x0 ;  /* 0x0000000000007b1d */ /* 0x000fec0000010000 */
.L_x_195:
[----:B0-----:R-:W-:Y:S02]  /*30b0*/  LEA R72, R69, R34, 0x3 ;  /* 0x0000002245487211 */ /* 0x001fe400078e18ff */
[----:B------:R-:W-:-:S03]  /*30c0*/  LEA R112, R40, R199, 0x4 ;  /* 0x000000c728707211 */ /* 0x000fc600078e20ff */
[C---:B------:R-:W-:Y:S01]  /*30d0*/  IMAD R72, R199.reuse, 0x120, R72 ;  /* 0x00000120c7487824 */ /* 0x040fe200078e0248 */
[----:B------:R-:W-:Y:S01]  /*30e0*/  IADD3 R199, PT, PT, R199, 0x1, RZ ;  /* 0x00000001c7c77810 */ /* 0x000fe20007ffe0ff */
[----:B------:R-:W-:-:S03]  /*30f0*/  IMAD R112, R112, 0x6, RZ ;  /* 0x0000000670707824 */ /* 0x000fc600078e02ff */
[----:B------:R-:W-:Y:S02]  /*3100*/  SHF.L.U32 R126, R72, 0x1, RZ ;  /* 0x00000001487e7819 */ /* 0x000fe400000006ff */
[----:B------:R-:W-:Y:S02]  /*3110*/  LEA R112, R112, UR5, 0x2 ;  /* 0x0000000570707c11 */ /* 0x000fe4000f8e10ff */
[----:B------:R-:W-:Y:S02]  /*3120*/  LEA R126, R126, UR7, 0x2 ;  /* 0x000000077e7e7c11 */ /* 0x000fe4000f8e10ff */
[----:B------:R-:W-:Y:S01]  /*3130*/  ISETP.NE.AND P5, PT, R199, 0x4, PT ;  /* 0x00000004c700780c */ /* 0x000fe20003fa5270 */
[----:B------:R-:W-:Y:S04]  /*3140*/  LDS.64 R72, [R112] ;  /* 0x0000000070487984 */ /* 0x000fe80000000a00 */
[----:B------:R-:W0:Y:S04]  /*3150*/  LDS.64 R78, [R126] ;  /* 0x000000007e4e7984 */ /* 0x000e280000000a00 */
[----:B------:R-:W5:Y:S04]  /*3160*/  LDS.64 R80, [R126+0x200] ;  /* 0x000200007e507984 */ /* 0x000f680000000a00 */
[----:B------:R-:W5:Y:S04]  /*3170*/  LDS.64 R76, [R126+0x40] ;  /* 0x000040007e4c7984 */ /* 0x000f680000000a00 */
[----:B------:R-:W5:Y:S04]  /*3180*/  LDS.64 R74, [R126+0x240] ;  /* 0x000240007e4a7984 */ /* 0x000f680000000a00 */
[----:B------:R-:W5:Y:S04]  /*3190*/  LDS.64 R162, [R112+0x300] ;  /* 0x0003000070a27984 */ /* 0x000f680000000a00 */
[----:B------:R-:W5:Y:S04]  /*31a0*/  LDS.64 R82, [R112+0x600] ;  /* 0x0006000070527984 */ /* 0x000f680000000a00 */
[----:B-1234-:R-:W1:Y:S04]  /*31b0*/  LDS.64 R156, [R112+0x900] ;  /* 0x00090000709c7984 */ /* 0x01ee680000000a00 */
[----:B------:R-:W2:Y:S04]  /*31c0*/  LDS.64 R158, [R112+0xc00] ;  /* 0x000c0000709e7984 */ /* 0x000ea80000000a00 */
[----:B------:R-:W3:Y:S01]  /*31d0*/  LDS.64 R160, [R112+0xf00] ;  /* 0x000f000070a07984 */ /* 0x000ee20000000a00 */
[-C--:B0-----:R-:W-:Y:S01]  /*31e0*/  FFMA R229, R78, R72.reuse, R229 ;  /* 0x000000484ee57223 */ /* 0x081fe200000000e5 */
[----:B------:R-:W-:Y:S01]  /*31f0*/  FFMA R128, R72, R79, R227 ;  /* 0x0000004f48807223 */ /* 0x000fe200000000e3 */
[----:B-----5:R-:W-:Y:S01]  /*3200*/  FFMA R225, R80, R72, R225 ;  /* 0x0000004850e17223 */ /* 0x020fe200000000e1 */
[----:B------:R-:W-:Y:S01]  /*3210*/  FFMA R72, R72, R81, R124 ;  /* 0x0000005148487223 */ /* 0x000fe2000000007c */
[-C--:B------:R-:W-:Y:S01]  /*3220*/  FFMA R227, R76, R73.reuse, R229 ;  /* 0x000000494ce37223 */ /* 0x080fe200000000e5 */
[-C--:B------:R-:W-:Y:S01]  /*3230*/  FFMA R229, R77, R73.reuse, R128 ;  /* 0x000000494de57223 */ /* 0x080fe20000000080 */
[-C--:B------:R-:W-:Y:S01]  /*3240*/  FFMA R225, R74, R73.reuse, R225 ;  /* 0x000000494ae17223 */ /* 0x080fe200000000e1 */
[----:B------:R-:W-:-:S02]  /*3250*/  FFMA R128, R75, R73, R72 ;  /* 0x000000494b807223 */ /* 0x000fc40000000048 */
[----:B------:R-:W0:Y:S01]  /*3260*/  LDS.64 R72, [R112+0x1200] ;  /* 0x0012000070487984 */ /* 0x000e220000000a00 */
[-C--:B------:R-:W-:Y:S01]  /*3270*/  FFMA R223, R78, R162.reuse, R223 ;  /* 0x000000a24edf7223 */ /* 0x080fe200000000df */
[----:B------:R-:W-:Y:S01]  /*3280*/  FFMA R219, R80, R162, R219 ;  /* 0x000000a250db7223 */ /* 0x000fe200000000db */
[C---:B------:R-:W-:Y:S01]  /*3290*/  FFMA R124, R162.reuse, R79, R221 ;  /* 0x0000004fa27c7223 */ /* 0x040fe200000000dd */
[----:B------:R-:W-:Y:S01]  /*32a0*/  FFMA R122, R162, R81, R122 ;  /* 0x00000051a27a7223 */ /* 0x000fe2000000007a */
[-C--:B------:R-:W-:Y:S01]  /*32b0*/  FFMA R223, R76, R163.reuse, R223 ;  /* 0x000000a34cdf7223 */ /* 0x080fe200000000df */
[-C--:B------:R-:W-:Y:S01]  /*32c0*/  FFMA R219, R74, R163.reuse, R219 ;  /* 0x000000a34adb7223 */ /* 0x080fe200000000db */
[-C--:B------:R-:W-:Y:S01]  /*32d0*/  FFMA R221, R77, R163.reuse, R124 ;  /* 0x000000a34ddd7223 */ /* 0x080fe2000000007c */
[----:B------:R-:W-:Y:S01]  /*32e0*/  FFMA R122, R75, R163, R122 ;  /* 0x000000a34b7a7223 */ /* 0x000fe2000000007a */
[-C--:B------:R-:W-:Y:S01]  /*32f0*/  FFMA R217, R78, R82.reuse, R217 ;  /* 0x000000524ed97223 */ /* 0x080fe200000000d9 */
[----:B------:R-:W-:Y:S01]  /*3300*/  FFMA R213, R80, R82, R213 ;  /* 0x0000005250d57223 */ /* 0x000fe200000000d5 */
[C---:B------:R-:W-:Y:S01]  /*3310*/  FFMA R124, R82.reuse, R79, R215 ;  /* 0x0000004f527c7223 */ /* 0x040fe200000000d7 */
[----:B------:R-:W-:Y:S01]  /*3320*/  FFMA R120, R82, R81, R120 ;  /* 0x0000005152787223 */ /* 0x000fe20000000078 */
[----:B------:R-:W4:Y:S01]  /*3330*/  LDS.64 R162, [R112+0x1500] ;  /* 0x0015000070a27984 */ /* 0x000f220000000a00 */
[-C--:B------:R-:W-:Y:S01]  /*3340*/  FFMA R217, R76, R83.reuse, R217 ;  /* 0x000000534cd97223 */ /* 0x080fe200000000d9 */
[-C--:B------:R-:W-:Y:S01]  /*3350*/  FFMA R213, R74, R83.reuse, R213 ;  /* 0x000000534ad57223 */ /* 0x080fe200000000d5 */
[-C--:B------:R-:W-:Y:S01]  /*3360*/  FFMA R215, R77, R83.reuse, R124 ;  /* 0x000000534dd77223 */ /* 0x080fe2000000007c */
[----:B------:R-:W-:Y:S01]  /*3370*/  FFMA R120, R75, R83, R120 ;  /* 0x000000534b787223 */ /* 0x000fe20000000078 */
[----:B-1----:R-:W-:Y:S01]  /*3380*/  FFMA R124, R156, R79, R209 ;  /* 0x0000004f9c7c7223 */ /* 0x002fe200000000d1 */
[----:B------:R-:W1:Y:S01]  /*3390*/  LDS.64 R82, [R112+0x60] ;  /* 0x0000600070527984 */ /* 0x000e620000000a00 */
[-C--:B------:R-:W-:Y:S01]  /*33a0*/  FFMA R211, R78, R156.reuse, R211 ;  /* 0x0000009c4ed37223 */ /* 0x080fe200000000d3 */
[----:B------:R-:W-:Y:S01]  /*33b0*/  FFMA R207, R80, R156, R207 ;  /* 0x0000009c50cf7223 */ /* 0x000fe200000000cf */
[----:B------:R-:W-:Y:S01]  /*33c0*/  FFMA R116, R156, R81, R116 ;  /* 0x000000519c747223 */ /* 0x000fe20000000074 */
[-C--:B--2---:R-:W-:Y:S01]  /*33d0*/  FFMA R205, R78, R158.reuse, R205 ;  /* 0x0000009e4ecd7223 */ /* 0x084fe200000000cd */
[----:B------:R-:W-:Y:S01]  /*33e0*/  FFMA R209, R77, R157, R124 ;  /* 0x0000009d4dd17223 */ /* 0x000fe2000000007c */
[----:B------:R-:W-:Y:S01]  /*33f0*/  FFMA R201, R80, R158, R201 ;  /* 0x0000009e50c97223 */ /* 0x000fe200000000c9 */
[----:B------:R-:W-:Y:S01]  /*3400*/  FFMA R124, R158, R79, R203 ;  /* 0x0000004f9e7c7223 */ /* 0x000fe200000000cb */
[-C--:B------:R-:W-:Y:S01]  /*3410*/  FFMA R211, R76, R157.reuse, R211 ;  /* 0x0000009d4cd37223 */ /* 0x080fe200000000d3 */
[-C--:B------:R-:W-:Y:S01]  /*3420*/  FFMA R207, R74, R157.reuse, R207 ;  /* 0x0000009d4acf7223 */ /* 0x080fe200000000cf */
[----:B------:R-:W-:Y:S01]  /*3430*/  FFMA R116, R75, R157, R116 ;  /* 0x0000009d4b747223 */ /* 0x000fe20000000074 */
[----:B------:R-:W-:Y:S01]  /*3440*/  FFMA R203, R76, R159, R205 ;  /* 0x0000009f4ccb7223 */ /* 0x000fe200000000cd */
[----:B------:R-:W2:Y:S01]  /*3450*/  LDS.64 R156, [R112+0x360] ;  /* 0x00036000709c7984 */ /* 0x000ea20000000a00 */
[----:B------:R-:W-:Y:S01]  /*3460*/  FFMA R114, R158, R81, R114 ;  /* 0x000000519e727223 */ /* 0x000fe20000000072 */
[-C--:B------:R-:W-:Y:S01]  /*3470*/  FFMA R205, R74, R159.reuse, R201 ;  /* 0x0000009f4acd7223 */ /* 0x080fe200000000c9 */
[----:B------:R-:W-:Y:S01]  /*3480*/  FFMA R201, R77, R159, R124 ;  /* 0x0000009f4dc97223 */ /* 0x000fe2000000007c */
[----:B---3--:R-:W-:Y:S01]  /*3490*/  FFMA R124, R160, R79, R151 ;  /* 0x0000004fa07c7223 */ /* 0x008fe20000000097 */
[----:B------:R-:W-:Y:S01]  /*34a0*/  FFMA R114, R75, R159, R114 ;  /* 0x0000009f4b727223 */ /* 0x000fe20000000072 */
[----:B------:R-:W3:Y:S01]  /*34b0*/  LDS.64 R150, [R112+0x660] ;  /* 0x0006600070967984 */ /* 0x000ee20000000a00 */
[-C--:B------:R-:W-:Y:S01]  /*34c0*/  FFMA R159, R80, R160.reuse, R153 ;  /* 0x000000a0509f7223 */ /* 0x080fe20000000099 */
[----:B------:R-:W-:Y:S01]  /*34d0*/  FFMA R153, R77, R161, R124 ;  /* 0x000000a14d997223 */ /* 0x000fe2000000007c */
[----:B0-----:R-:W-:Y:S01]  /*34e0*/  FFMA R124, R72, R79, R145 ;  /* 0x0000004f487c7223 */ /* 0x001fe20000000091 */
[----:B------:R-:W-:Y:S01]  /*34f0*/  FFMA R155, R78, R160, R155 ;  /* 0x000000a04e9b7223 */ /* 0x000fe2000000009b */
[----:B------:R-:W0:Y:S01]  /*3500*/  LDS.64 R144, [R112+0x960] ;  /* 0x0009600070907984 */ /* 0x000e220000000a00 */
[----:B------:R-:W-:Y:S01]  /*3510*/  FFMA R98, R160, R81, R98 ;  /* 0x00000051a0627223 */ /* 0x000fe20000000062 */
[-C--:B------:R-:W-:Y:S01]  /*3520*/  FFMA R159, R74, R161.reuse, R159 ;  /* 0x000000a14a9f7223 */ /* 0x080fe2000000009f */
[-C--:B------:R-:W-:Y:S01]  /*3530*/  FFMA R155, R76, R161.reuse, R155 ;  /* 0x000000a14c9b7223 */ /* 0x080fe2000000009b */
[-C--:B------:R-:W-:Y:S01]  /*3540*/  FFMA R149, R78, R72.reuse, R149 ;  /* 0x000000484e957223 */ /* 0x080fe20000000095 */
[----:B------:R-:W-:Y:S01]  /*3550*/  FFMA R98, R75, R161, R98 ;  /* 0x000000a14b627223 */ /* 0x000fe20000000062 */
[----:B------:R-:W-:Y:S01]  /*3560*/  FFMA R161, R80, R72, R147 ;  /* 0x0000004850a17223 */ /* 0x000fe20000000093 */
[----:B------:R-:W-:Y:S01]  /*3570*/  FFMA R130, R72, R81, R96 ;  /* 0x0000005148827223 */ /* 0x000fe20000000060 */
[-C--:B------:R-:W-:Y:S01]  /*3580*/  FFMA R149, R76, R73.reuse, R149 ;  /* 0x000000494c957223 */ /* 0x080fe20000000095 */
[-C--:B------:R-:W-:Y:S01]  /*3590*/  FFMA R147, R77, R73.reuse, R124 ;  /* 0x000000494d937223 */ /* 0x080fe2000000007c */
[-C--:B------:R-:W-:Y:S01]  /*35a0*/  FFMA R161, R74, R73.reuse, R161 ;  /* 0x000000494aa17223 */ /* 0x080fe200000000a1 */
[----:B------:R-:W-:Y:S01]  /*35b0*/  FFMA R130, R75, R73, R130 ;  /* 0x000000494b827223 */ /* 0x000fe20000000082 */
[-C--:B----4-:R-:W-:Y:S01]  /*35c0*/  FFMA R143, R78, R162.reuse, R143 ;  /* 0x000000a24e8f7223 */ /* 0x090fe2000000008f */
[----:B------:R-:W4:Y:S01]  /*35d0*/  LDS.64 R72, [R112+0xc60] ;  /* 0x000c600070487984 */ /* 0x000f220000000a00 */
[----:B------:R-:W-:Y:S01]  /*35e0*/  FFMA R237, R80, R162, R141 ;  /* 0x000000a250ed7223 */ /* 0x000fe2000000008d */
[C---:B------:R-:W-:Y:S01]  /*35f0*/  FFMA R96, R162.reuse, R79, R139 ;  /* 0x0000004fa2607223 */ /* 0x040fe2000000008b */
[----:B------:R-:W-:Y:S01]  /*3600*/  FFMA R134, R162, R81, R94 ;  /* 0x00000051a2867223 */ /* 0x000fe2000000005e */
[-C--:B------:R-:W-:Y:S01]  /*3610*/  FFMA R141, R76, R163.reuse, R143 ;  /* 0x000000a34c8d7223 */ /* 0x080fe2000000008f */
[-C--:B------:R-:W-:Y:S01]  /*3620*/  FFMA R143, R74, R163.reuse, R237 ;  /* 0x000000a34a8f7223 */ /* 0x080fe200000000ed */
[-C--:B------:R-:W-:Y:S01]  /*3630*/  FFMA R139, R77, R163.reuse, R96 ;  /* 0x000000a34d8b7223 */ /* 0x080fe20000000060 */
[----:B------:R-:W-:Y:S01]  /*3640*/  FFMA R134, R75, R163, R134 ;  /* 0x000000a34b867223 */ /* 0x000fe20000000086 */
[----:B-1----:R-:W-:Y:S01]  /*3650*/  FFMA R94, R82, R79, R133 ;  /* 0x0000004f525e7223 */ /* 0x002fe20000000085 */
[-C--:B------:R-:W-:Y:S01]  /*3660*/  FFMA R137, R78, R82.reuse, R137 ;  /* 0x000000524e897223 */ /* 0x080fe20000000089 */
[----:B------:R-:W-:Y:S01]  /*3670*/  FFMA R163, R80, R82, R135 ;  /* 0x0000005250a37223 */ /* 0x000fe20000000087 */
[----:B------:R-:W-:Y:S01]  /*3680*/  FFMA R92, R82, R81, R92 ;  /* 0x00000051525c7223 */ /* 0x000fe2000000005c */
[----:B------:R-:W1:Y:S01]  /*3690*/  LDS.64 R132, [R112+0xf60] ;  /* 0x000f600070847984 */ /* 0x000e620000000a00 */
[-C--:B------:R-:W-:Y:S01]  /*36a0*/  FFMA R137, R76, R83.reuse, R137 ;  /* 0x000000534c897223 */ /* 0x080fe20000000089 */
[-C--:B------:R-:W-:Y:S01]  /*36b0*/  FFMA R163, R74, R83.reuse, R163 ;  /* 0x000000534aa37223 */ /* 0x080fe200000000a3 */
[-C--:B------:R-:W-:Y:S01]  /*36c0*/  FFMA R135, R77, R83.reuse, R94 ;  /* 0x000000534d877223 */ /* 0x080fe2000000005e */
[----:B------:R-:W-:Y:S01]  /*36d0*/  FFMA R92, R75, R83, R92 ;  /* 0x000000534b5c7223 */ /* 0x000fe2000000005c */
[----:B--2---:R-:W-:Y:S01]  /*36e0*/  FFMA R94, R156, R79, R129 ;  /* 0x0000004f9c5e7223 */ /* 0x004fe20000000081 */
[----:B------:R-:W2:Y:S01]  /*36f0*/  LDS.64 R82, [R112+0x1260] ;  /* 0x0012600070527984 */ /* 0x000ea20000000a00 */
[-C--:B------:R-:W-:Y:S01]  /*3700*/  FFMA R237, R78, R156.reuse, R127 ;  /* 0x0000009c4eed7223 */ /* 0x080fe2000000007f */
[----:B------:R-:W-:Y:S01]  /*3710*/  FFMA R127, R80, R156, R125 ;  /* 0x0000009c507f7223 */ /* 0x000fe2000000007d */
[----:B------:R-:W-:Y:S01]  /*3720*/  FFMA R88, R156, R81, R88 ;  /* 0x000000519c587223 */ /* 0x000fe20000000058 */
[----:B------:R-:W-:Y:S01]  /*3730*/  FFMA R129, R77, R157, R94 ;  /* 0x0000009d4d817223 */ /* 0x000fe2000000005e */
[----:B------:R-:W5:Y:S01]  /*3740*/  LDS.64 R124, [R112+0x1560] ;  /* 0x00156000707c7984 */ /* 0x000f620000000a00 */
[----:B---3--:R-:W-:Y:S01]  /*3750*/  FFMA R109, R78, R150, R109 ;  /* 0x000000964e6d7223 */ /* 0x008fe2000000006d */
[----:B------:R-:W-:Y:S01]  /*3760*/  FFMA R94, R150, R79, R111 ;  /* 0x0000004f965e7223 */ /* 0x000fe2000000006f */
[-C--:B------:R-:W-:Y:S01]  /*3770*/  FFMA R237, R76, R157.reuse, R237 ;  /* 0x0000009d4ced7223 */ /* 0x080fe200000000ed */
[-C--:B------:R-:W-:Y:S01]  /*3780*/  FFMA R127, R74, R157.reuse, R127 ;  /* 0x0000009d4a7f7223 */ /* 0x080fe2000000007f */
[----:B------:R-:W-:Y:S01]  /*3790*/  FFMA R88, R75, R157, R88 ;  /* 0x0000009d4b587223 */ /* 0x000fe20000000058 */
[-C--:B------:R-:W-:Y:S01]  /*37a0*/  FFMA R111, R76, R151.reuse, R109 ;  /* 0x000000974c6f7223 */ /* 0x080fe2000000006d */
[-C--:B0-----:R-:W-:Y:S01]  /*37b0*/  FFMA R157, R78, R144.reuse, R97 ;  /* 0x000000904e9d7223 */ /* 0x081fe20000000061 */
[----:B------:R-:W-:Y:S01]  /*37c0*/  FFMA R109, R77, R151, R94 ;  /* 0x000000974d6d7223 */ /* 0x000fe2000000005e */
[C---:B------:R-:W-:Y:S01]  /*37d0*/  FFMA R97, R80.reuse, R144, R95 ;  /* 0x0000009050617223 */ /* 0x040fe2000000005f */
[----:B------:R-:W-:Y:S01]  /*37e0*/  FFMA R107, R80, R150, R107 ;  /* 0x00000096506b7223 */ /* 0x000fe2000000006b */
[----:B------:R-:W0:Y:S01]  /*37f0*/  LDS.64 R94, [R112+0xc0] ;  /* 0x0000c000705e7984 */ /* 0x000e220000000a00 */
[----:B------:R-:W-:Y:S01]  /*3800*/  FFMA R70, R150, R81, R70 ;  /* 0x0000005196467223 */ /* 0x000fe20000000046 */
[C---:B------:R-:W-:Y:S01]  /*3810*/  FFMA R96, R144.reuse, R79, R99 ;  /* 0x0000004f90607223 */ /* 0x040fe20000000063 */
[----:B------:R-:W-:Y:S01]  /*3820*/  FFMA R136, R144, R81, R66 ;  /* 0x0000005190887223 */ /* 0x000fe20000000042 */
[-C--:B------:R-:W-:Y:S01]  /*3830*/  FFMA R107, R74, R151.reuse, R107 ;  /* 0x000000974a6b7223 */ /* 0x080fe2000000006b */
[----:B------:R-:W-:Y:S01]  /*3840*/  FFMA R70, R75, R151, R70 ;  /* 0x000000974b467223 */ /* 0x000fe20000000046 */
[-C--:B------:R-:W-:Y:S01]  /*3850*/  FFMA R157, R76, R145.reuse, R157 ;  /* 0x000000914c9d7223 */ /* 0x080fe2000000009d */
[-C--:B------:R-:W-:Y:S01]  /*3860*/  FFMA R99, R74, R145.reuse, R97 ;  /* 0x000000914a637223 */ /* 0x080fe20000000061 */
[-C--:B------:R-:W-:Y:S01]  /*3870*/  FFMA R151, R77, R145.reuse, R96 ;  /* 0x000000914d977223 */ /* 0x080fe20000000060 */
[----:B------:R-:W-:Y:S01]  /*3880*/  FFMA R136, R75, R145, R136 ;  /* 0x000000914b887223 */ /* 0x000fe20000000088 */
[-C--:B----4-:R-:W-:Y:S01]  /*3890*/  FFMA R145, R78, R72.reuse, R25 ;  /* 0x000000484e917223 */ /* 0x090fe20000000019 */
[----:B------:R-:W-:Y:S01]  /*38a0*/  FFMA R239, R80, R72, R21 ;  /* 0x0000004850ef7223 */ /* 0x000fe20000000015 */
[C---:B------:R-:W-:Y:S01]  /*38b0*/  FFMA R66, R72.reuse, R79, R45 ;  /* 0x0000004f48427223 */ /* 0x040fe2000000002d */
[----:B------:R-:W-:Y:S01]  /*38c0*/  FFMA R72, R72, R81, R32 ;  /* 0x0000005148487223 */ /* 0x000fe20000000020 */
[----:B------:R-:W3:Y:S01]  /*38d0*/  LDS.64 R96, [R112+0x3c0] ;  /* 0x0003c00070607984 */ /* 0x000ee20000000a00 */
[-C--:B------:R-:W-:Y:S01]  /*38e0*/  FFMA R145, R76, R73.reuse, R145 ;  /* 0x000000494c917223 */ /* 0x080fe20000000091 */
[-C--:B------:R-:W-:Y:S01]  /*38f0*/  FFMA R239, R74, R73.reuse, R239 ;  /* 0x000000494aef7223 */ /* 0x080fe200000000ef */
[-C--:B------:R-:W-:Y:S01]  /*3900*/  FFMA R45, R77, R73.reuse, R66 ;  /* 0x000000494d2d7223 */ /* 0x080fe20000000042 */
[----:B------:R-:W-:Y:S01]  /*3910*/  FFMA R72, R75, R73, R72 ;  /* 0x000000494b487223 */ /* 0x000fe20000000048 */
[-C--:B-1----:R-:W-:Y:S01]  /*3920*/  FFMA R21, R78, R132.reuse, R67 ;  /* 0x000000844e157223 */ /* 0x082fe20000000043 */
[----:B------:R-:W-:Y:S01]  /*3930*/  FFMA R73, R80, R132, R63 ;  /* 0x0000008450497223 */ /* 0x000fe2000000003f */
[C---:B------:R-:W-:Y:S01]  /*3940*/  FFMA R32, R132.reuse, R79, R39 ;  /* 0x0000004f84207223 */ /* 0x040fe20000000027 */
[----:B------:R-:W-:Y:S01]  /*3950*/  FFMA R132, R132, R81, R30 ;  /* 0x0000005184847223 */ /* 0x000fe2000000001e */
[----:B------:R-:W1:Y:S01]  /*3960*/  LDS.64 R66, [R112+0x6c0] ;  /* 0x0006c00070427984 */ /* 0x000e620000000a00 */
[-C--:B------:R-:W-:Y:S01]  /*3970*/  FFMA R63, R76, R133.reuse, R21 ;  /* 0x000000854c3f7223 */ /* 0x080fe20000000015 */
[-C--:B------:R-:W-:Y:S01]  /*3980*/  FFMA R73, R74, R133.reuse, R73 ;  /* 0x000000854a497223 */ /* 0x080fe20000000049 */
[-C--:B------:R-:W-:Y:S01]  /*3990*/  FFMA R39, R77, R133.reuse, R32 ;  /* 0x000000854d277223 */ /* 0x080fe20000000020 */
[----:B------:R-:W-:Y:S01]  /*39a0*/  FFMA R132, R75, R133, R132 ;  /* 0x000000854b847223 */ /* 0x000fe20000000084 */
[----:B--2---:R-:W-:Y:S01]  /*39b0*/  FFMA R30, R82, R79, R33 ;  /* 0x0000004f521e7223 */ /* 0x004fe20000000021 */
[-C--:B------:R-:W-:Y:S01]  /*39c0*/  FFMA R61, R78, R82.reuse, R61 ;  /* 0x000000524e3d7223 */ /* 0x080fe2000000003d */
[----:B------:R-:W-:Y:S01]  /*39d0*/  FFMA R133, R80, R82, R57 ;  /* 0x0000005250857223 */ /* 0x000fe20000000039 */
[----:B------:R-:W2:Y:S01]  /*39e0*/  LDS.64 R32, [R112+0x9c0] ;  /* 0x0009c00070207984 */ /* 0x000ea20000000a00 */
[----:B------:R-:W-:Y:S01]  /*39f0*/  FFMA R82, R82, R81, R28 ;  /* 0x0000005152527223 */ /* 0x000fe2000000001c */
[-C--:B------:R-:W-:Y:S01]  /*3a00*/  FFMA R61, R76, R83.reuse, R61 ;  /* 0x000000534c3d7223 */ /* 0x080fe2000000003d */
[-C--:B------:R-:W-:Y:S01]  /*3a10*/  FFMA R133, R74, R83.reuse, R133 ;  /* 0x000000534a857223 */ /* 0x080fe20000000085 */
[-C--:B------:R-:W-:Y:S01]  /*3a20*/  FFMA R57, R77, R83.reuse, R30 ;  /* 0x000000534d397223 */ /* 0x080fe2000000001e */
[----:B------:R-:W-:Y:S01]  /*3a30*/  FFMA R82, R75, R83, R82 ;  /* 0x000000534b527223 */ /* 0x000fe20000000052 */
[-C--:B-----5:R-:W-:Y:S01]  /*3a40*/  FFMA R53, R78, R124.reuse, R53 ;  /* 0x0000007c4e357223 */ /* 0x0a0fe20000000035 */
[----:B------:R-:W-:Y:S01]  /*3a50*/  FFMA R83, R80, R124, R49 ;  /* 0x0000007c50537223 */ /* 0x000fe20000000031 */
[C---:B------:R-:W-:Y:S01]  /*3a60*/  FFMA R28, R124.reuse, R79, R27 ;  /* 0x0000004f7c1c7223 */ /* 0x040fe2000000001b */
[----:B------:R-:W-:Y:S01]  /*3a70*/  FFMA R124, R124, R81, R26 ;  /* 0x000000517c7c7223 */ /* 0x000fe2000000001a */
[-C--:B------:R-:W-:Y:S01]  /*3a80*/  FFMA R53, R76, R125.reuse, R53 ;  /* 0x0000007d4c357223 */ /* 0x080fe20000000035 */
[----:B------:R-:W4:Y:S01]  /*3a90*/  LDS.64 R26, [R112+0xcc0] ;  /* 0x000cc000701a7984 */ /* 0x000f220000000a00 */
[-C--:B------:R-:W-:Y:S01]  /*3aa0*/  FFMA R83, R74, R125.reuse, R83 ;  /* 0x0000007d4a537223 */ /* 0x080fe20000000053 */
[-C--:B------:R-:W-:Y:S01]  /*3ab0*/  FFMA R49, R77, R125.reuse, R28 ;  /* 0x0000007d4d317223 */ /* 0x080fe2000000001c */
[----:B------:R-:W-:Y:S01]  /*3ac0*/  FFMA R124, R75, R125, R124 ;  /* 0x0000007d4b7c7223 */ /* 0x000fe2000000007c */
[-C--:B0-----:R-:W-:Y:S01]  /*3ad0*/  FFMA R47, R78, R94.reuse, R47 ;  /* 0x0000005e4e2f7223 */ /* 0x081fe2000000002f */
[----:B------:R-:W-:Y:S01]  /*3ae0*/  FFMA R125, R80, R94, R43 ;  /* 0x0000005e507d7223 */ /* 0x000fe2000000002b */
[C---:B------:R-:W-:Y:S01]  /*3af0*/  FFMA R28, R94.reuse, R79, R23 ;  /* 0x0000004f5e1c7223 */ /* 0x040fe20000000017 */
[----:B------:R-:W-:Y:S01]  /*3b00*/  FFMA R94, R94, R81, R24 ;  /* 0x000000515e5e7223 */ /* 0x000fe20000000018 */
[-C--:B------:R-:W-:Y:S01]  /*3b10*/  FFMA R47, R76, R95.reuse, R47 ;  /* 0x0000005f4c2f7223 */ /* 0x080fe2000000002f */
[----:B------:R-:W0:Y:S01]  /*3b20*/  LDS.64 R24, [R112+0xfc0] ;  /* 0x000fc00070187984 */ /* 0x000e220000000a00 */
[-C--:B------:R-:W-:Y:S01]  /*3b30*/  FFMA R43, R77, R95.reuse, R28 ;  /* 0x0000005f4d2b7223 */ /* 0x080fe2000000001c */
[----:B------:R-:W-:Y:S01]  /*3b40*/  FFMA R125, R74, R95, R125 ;  /* 0x0000005f4a7d7223 */ /* 0x000fe2000000007d */
[----:B---3--:R-:W-:Y:S01]  /*3b50*/  FFMA R28, R96, R79, R65 ;  /* 0x0000004f601c7223 */ /* 0x008fe20000000041 */
[----:B------:R-:W-:Y:S01]  /*3b60*/  FFMA R94, R75, R95, R94 ;  /* 0x0000005f4b5e7223 */ /* 0x000fe2000000005e */
[-C--:B------:R-:W-:Y:S01]  /*3b70*/  FFMA R95, R78, R96.reuse, R41 ;  /* 0x000000604e5f7223 */ /* 0x080fe20000000029 */
[----:B------:R-:W-:Y:S01]  /*3b80*/  FFMA R37, R80, R96, R37 ;  /* 0x0000006050257223 */ /* 0x000fe20000000025 */
[----:B------:R-:W-:Y:S01]  /*3b90*/  FFMA R41, R77, R97, R28 ;  /* 0x000000614d297223 */ /* 0x000fe2000000001c */
[----:B------:R-:W-:Y:S01]  /*3ba0*/  FFMA R96, R96, R81, R22 ;  /* 0x0000005160607223 */ /* 0x000fe20000000016 */
[-C--:B------:R-:W-:Y:S01]  /*3bb0*/  FFMA R95, R76, R97.reuse, R95 ;  /* 0x000000614c5f7223 */ /* 0x080fe2000000005f */
[----:B------:R-:W3:Y:S01]  /*3bc0*/  LDS.64 R22, [R112+0x12c0] ;  /* 0x0012c00070167984 */ /* 0x000ee20000000a00 */
[----:B------:R-:W-:Y:S01]  /*3bd0*/  FFMA R37, R74, R97, R37 ;  /* 0x000000614a257223 */ /* 0x000fe20000000025 */
[C---:B-1----:R-:W-:Y:S01]  /*3be0*/  FFMA R28, R66.reuse, R79, R59 ;  /* 0x0000004f421c7223 */ /* 0x042fe2000000003b */
[----:B------:R-:W-:Y:S01]  /*3bf0*/  FFMA R138, R66, R81, R20 ;  /* 0x00000051428a7223 */ /* 0x000fe20000000014 */
[----:B------:R-:W-:Y:S01]  /*3c00*/  FFMA R96, R75, R97, R96 ;  /* 0x000000614b607223 */ /* 0x000fe20000000060 */
[----:B------:R-:W1:Y:S01]  /*3c10*/  LDS.64 R20, [R112+0x15c0] ;  /* 0x0015c00070147984 */ /* 0x000e620000000a00 */
[-C--:B------:R-:W-:Y:S01]  /*3c20*/  FFMA R59, R77, R67.reuse, R28 ;  /* 0x000000434d3b7223 */ /* 0x080fe2000000001c */
[-C--:B------:R-:W-:Y:S01]  /*3c30*/  FFMA R97, R78, R66.reuse, R35 ;  /* 0x000000424e617223 */ /* 0x080fe20000000023 */
[----:B------:R-:W-:Y:S01]  /*3c40*/  FFMA R35, R80, R66, R31 ;  /* 0x0000004250237223 */ /* 0x000fe2000000001f */
[----:B------:R-:W-:Y:S01]  /*3c50*/  FFMA R138, R75, R67, R138 ;  /* 0x000000434b8a7223 */ /* 0x000fe2000000008a */
[-C--:B--2---:R-:W-:Y:S01]  /*3c60*/  FFMA R241, R78, R32.reuse, R29 ;  /* 0x000000204ef17223 */ /* 0x084fe2000000001d */
[----:B------:R-:W-:Y:S01]  /*3c70*/  FFMA R55, R80, R32, R55 ;  /* 0x0000002050377223 */ /* 0x000fe20000000037 */
[C---:B------:R-:W-:Y:S01]  /*3c80*/  FFMA R30, R32.reuse, R79, R51 ;  /* 0x0000004f201e7223 */ /* 0x040fe20000000033 */
[----:B------:R-:W2:Y:S01]  /*3c90*/  LDS.64 R28, [R112+0x120] ;  /* 0x00012000701c7984 */ /* 0x000ea20000000a00 */
[----:B------:R-:W-:Y:S01]  /*3ca0*/  FFMA R18, R32, R81, R18 ;  /* 0x0000005120127223 */ /* 0x000fe20000000012 */
[-C--:B------:R-:W-:Y:S01]  /*3cb0*/  FFMA R51, R74, R33.reuse, R55 ;  /* 0x000000214a337223 */ /* 0x080fe20000000037 */
[-C--:B------:R-:W-:Y:S01]  /*3cc0*/  FFMA R55, R77, R33.reuse, R30 ;  /* 0x000000214d377223 */ /* 0x080fe2000000001e */
[CC--:B------:R-:W-:Y:S01]  /*3cd0*/  FFMA R241, R76.reuse, R33.reuse, R241 ;  /* 0x000000214cf17223 */ /* 0x0c0fe200000000f1 */
[----:B------:R-:W5:Y:S01]  /*3ce0*/  LDS.64 R30, [R112+0x420] ;  /* 0x00042000701e7984 */ /* 0x000f620000000a00 */
[----:B------:R-:W-:Y:S01]  /*3cf0*/  FFMA R18, R75, R33, R18 ;  /* 0x000000214b127223 */ /* 0x000fe20000000012 */
[----:B------:R-:W-:Y:S01]  /*3d00*/  FFMA R97, R76, R67, R97 ;  /* 0x000000434c617223 */ /* 0x000fe20000000061 */
[-C--:B----4-:R-:W-:Y:S01]  /*3d10*/  FFMA R87, R78, R26.reuse, R87 ;  /* 0x0000001a4e577223 */ /* 0x090fe20000000057 */
[----:B------:R-:W-:Y:S01]  /*3d20*/  FFMA R243, R80, R26, R85 ;  /* 0x0000001a50f37223 */ /* 0x000fe20000000055 */
[C---:B------:R-:W-:Y:S01]  /*3d30*/  FFMA R32, R26.reuse, R79, R71 ;  /* 0x0000004f1a207223 */ /* 0x040fe20000000047 */
[----:B------:R-:W-:Y:S01]  /*3d40*/  FFMA R140, R26, R81, R64 ;  /* 0x000000511a8c7223 */ /* 0x000fe20000000040 */
[-C--:B------:R-:W-:Y:S01]  /*3d50*/  FFMA R87, R76, R27.reuse, R87 ;  /* 0x0000001b4c577223 */ /* 0x080fe20000000057 */
[-C--:B------:R-:W-:Y:S01]  /*3d60*/  FFMA R243, R74, R27.reuse, R243 ;  /* 0x0000001b4af37223 */ /* 0x080fe200000000f3 */
[-C--:B------:R-:W-:Y:S01]  /*3d70*/  FFMA R71, R77, R27.reuse, R32 ;  /* 0x0000001b4d477223 */ /* 0x080fe20000000020 */
[----:B------:R-:W-:Y:S01]  /*3d80*/  FFMA R140, R75, R27, R140 ;  /* 0x0000001b4b8c7223 */ /* 0x000fe2000000008c */
[----:B------:R-:W-:Y:S01]  /*3d90*/  LDS.64 R64, [R112+0x8] ;  /* 0x0000080070407984 */ /* 0x000fe20000000a00 */
[-C--:B0-----:R-:W-:Y:S01]  /*3da0*/  FFMA R93, R78, R24.reuse, R93 ;  /* 0x000000184e5d7223 */ /* 0x081fe2000000005d */
[----:B------:R-:W-:Y:S01]  /*3db0*/  FFMA R33, R80, R24, R91 ;  /* 0x0000001850217223 */ /* 0x000fe2000000005b */
[C---:B------:R-:W-:Y:S01]  /*3dc0*/  FFMA R32, R24.reuse, R79, R89 ;  /* 0x0000004f18207223 */ /* 0x040fe20000000059 */
[----:B------:R-:W0:Y:S01]  /*3dd0*/  LDS.64 R26, [R112+0x720] ;  /* 0x00072000701a7984 */ /* 0x000e220000000a00 */
[----:B------:R-:W-:Y:S01]  /*3de0*/  FFMA R68, R24, R81, R68 ;  /* 0x0000005118447223 */ /* 0x000fe20000000044 */
[-C--:B------:R-:W-:Y:S01]  /*3df0*/  FFMA R91, R76, R25.reuse, R93 ;  /* 0x000000194c5b7223 */ /* 0x080fe2000000005d */
[CC--:B------:R-:W-:Y:S01]  /*3e00*/  FFMA R93, R74.reuse, R25.reuse, R33 ;  /* 0x000000194a5d7223 */ /* 0x0c0fe20000000021 */
[-C--:B------:R-:W-:Y:S01]  /*3e10*/  FFMA R89, R77, R25.reuse, R32 ;  /* 0x000000194d597223 */ /* 0x080fe20000000020 */
[----:B------:R-:W-:Y:S01]  /*3e20*/  FFMA R68, R75, R25, R68 ;  /* 0x000000194b447223 */ /* 0x000fe20000000044 */
[----:B------:R-:W-:Y:S01]  /*3e30*/  FFMA R35, R74, R67, R35 ;  /* 0x000000434a237223 */ /* 0x000fe20000000023 */
[----:B------:R-:W4:Y:S01]  /*3e40*/  LDS.64 R24, [R112+0xa20] ;  /* 0x000a200070187984 */ /* 0x000f220000000a00 */
[-C--:B---3--:R-:W-:Y:S01]  /*3e50*/  FFMA R103, R78, R22.reuse, R103 ;  /* 0x000000164e677223 */ /* 0x088fe20000000067 */
[----:B------:R-:W-:Y:S01]  /*3e60*/  FFMA R105, R80, R22, R105 ;  /* 0x0000001650697223 */ /* 0x000fe20000000069 */
[C---:B------:R-:W-:Y:S01]  /*3e70*/  FFMA R32, R22.reuse, R79, R101 ;  /* 0x0000004f16207223 */ /* 0x040fe20000000065 */
[----:B------:R-:W-:Y:S01]  /*3e80*/  FFMA R142, R22, R81, R84 ;  /* 0x00000051168e7223 */ /* 0x000fe20000000054 */
[----:B-1----:R-:W-:Y:S01]  /*3e90*/  FFMA R22, R20, R79, R115 ;  /* 0x0000004f14167223 */ /* 0x002fe20000000073 */
[-C--:B------:R-:W-:Y:S01]  /*3ea0*/  FFMA R117, R78, R20.reuse, R117 ;  /* 0x000000144e757223 */ /* 0x080fe20000000075 */
[----:B------:R-:W-:Y:S01]  /*3eb0*/  FFMA R113, R80, R20, R113 ;  /* 0x0000001450717223 */ /* 0x000fe20000000071 */
[----:B------:R-:W-:Y:S01]  /*3ec0*/  FFMA R86, R20, R81, R86 ;  /* 0x0000005114567223 */ /* 0x000fe20000000056 */
[-C--:B------:R-:W-:Y:S01]  /*3ed0*/  FFMA R115, R77, R21.reuse, R22 ;  /* 0x000000154d737223 */ /* 0x080fe20000000016 */
[-C--:B------:R-:W-:Y:S01]  /*3ee0*/  FFMA R117, R76, R21.reuse, R117 ;  /* 0x000000154c757223 */ /* 0x080fe20000000075 */
[-C--:B------:R-:W-:Y:S01]  /*3ef0*/  FFMA R113, R74, R21.reuse, R113 ;  /* 0x000000154a717223 */ /* 0x080fe20000000071 */
[----:B------:R-:W-:Y:S01]  /*3f00*/  FFMA R86, R75, R21, R86 ;  /* 0x000000154b567223 */ /* 0x000fe20000000056 */
[-C--:B--2---:R-:W-:Y:S01]  /*3f10*/  FFMA R119, R78, R28.reuse, R119 ;  /* 0x0000001c4e777223 */ /* 0x084fe20000000077 */
[----:B------:R-:W-:Y:S01]  /*3f20*/  FFMA R123, R80, R28, R123 ;  /* 0x0000001c507b7223 */ /* 0x000fe2000000007b */
[----:B------:R-:W-:Y:S01]  /*3f30*/  FFMA R22, R28, R79, R121 ;  /* 0x0000004f1c167223 */ /* 0x000fe20000000079 */
[----:B------:R-:W1:Y:S01]  /*3f40*/  LDS.64 R20, [R112+0xd20] ;  /* 0x000d200070147984 */ /* 0x000e620000000a00 */
[----:B------:R-:W-:Y:S01]  /*3f50*/  FFMA R121, R76, R29, R119 ;  /* 0x0000001d4c797223 */ /* 0x000fe20000000077 */
[----:B------:R-:W-:Y:S01]  /*3f60*/  FFMA R90, R28, R81, R90 ;  /* 0x000000511c5a7223 */ /* 0x000fe2000000005a */
[----:B------:R-:W-:Y:S01]  /*3f70*/  FFMA R119, R74, R29, R123 ;  /* 0x0000001d4a777223 */ /* 0x000fe2000000007b */
[-C--:B-----5:R-:W-:Y:S01]  /*3f80*/  FFMA R131, R78, R30.reuse, R131 ;  /* 0x0000001e4e837223 */ /* 0x0a0fe20000000083 */
[-C--:B------:R-:W-:Y:S01]  /*3f90*/  FFMA R103, R76, R23.reuse, R103 ;  /* 0x000000174c677223 */ /* 0x080fe20000000067 */
[-C--:B------:R-:W-:Y:S01]  /*3fa0*/  FFMA R105, R74, R23.reuse, R105 ;  /* 0x000000174a697223 */ /* 0x080fe20000000069 */
[-C--:B------:R-:W-:Y:S01]  /*3fb0*/  FFMA R101, R77, R23.reuse, R32 ;  /* 0x000000174d657223 */ /* 0x080fe20000000020 */
[----:B------:R-:W-:Y:S01]  /*3fc0*/  FFMA R142, R75, R23, R142 ;  /* 0x000000174b8e7223 */ /* 0x000fe2000000008e */
[----:B------:R-:W-:Y:S01]  /*3fd0*/  FFMA R123, R77, R29, R22 ;  /* 0x0000001d4d7b7223 */ /* 0x000fe20000000016 */
[----:B------:R-:W-:Y:S01]  /*3fe0*/  FFMA R167, R80, R30, R167 ;  /* 0x0000001e50a77223 */ /* 0x000fe200000000a7 */
[----:B------:R-:W-:Y:S01]  /*3ff0*/  FFMA R28, R30, R79, R165 ;  /* 0x0000004f1e1c7223 */ /* 0x000fe200000000a5 */
[----:B------:R-:W2:Y:S01]  /*4000*/  LDS.64 R22, [R112+0x1020] ;  /* 0x0010200070167984 */ /* 0x000ea20000000a00 */
[-C--:B------:R-:W-:Y:S01]  /*4010*/  FFMA R165, R76, R31.reuse, R131 ;  /* 0x0000001f4ca57223 */ /* 0x080fe20000000083 */
[----:B------:R-:W-:Y:S01]  /*4020*/  FFMA R131, R74, R31, R167 ;  /* 0x0000001f4a837223 */ /* 0x000fe200000000a7 */
[----:B------:R-:W-:Y:S01]  /*4030*/  FFMA R90, R75, R29, R90 ;  /* 0x0000001d4b5a7223 */ /* 0x000fe2000000005a */
[C---:B------:R-:W-:Y:S01]  /*4040*/  FFMA R167, R77.reuse, R31, R28 ;  /* 0x0000001f4da77223 */ /* 0x040fe2000000001c */
[-C--:B0-----:R-:W-:Y:S01]  /*4050*/  FFMA R171, R78, R26.reuse, R171 ;  /* 0x0000001a4eab7223 */ /* 0x081fe200000000ab */
[----:B------:R-:W0:Y:S01]  /*4060*/  LDS.64 R28, [R112+0x1320] ;  /* 0x00132000701c7984 */ /* 0x000e220000000a00 */
[----:B------:R-:W-:Y:S01]  /*4070*/  FFMA R100, R30, R81, R100 ;  /* 0x000000511e647223 */ /* 0x000fe20000000064 */
[----:B------:R-:W-:Y:S01]  /*4080*/  FFMA R173, R80, R26, R173 ;  /* 0x0000001a50ad7223 */ /* 0x000fe200000000ad */
[C---:B------:R-:W-:Y:S01]  /*4090*/  FFMA R30, R26.reuse, R79, R169 ;  /* 0x0000004f1a1e7223 */ /* 0x040fe200000000a9 */
[----:B------:R-:W-:Y:S01]  /*40a0*/  FFMA R102, R26, R81, R102 ;  /* 0x000000511a667223 */ /* 0x000fe20000000066 */
[-C--:B------:R-:W-:Y:S01]  /*40b0*/  FFMA R169, R76, R27.reuse, R171 ;  /* 0x0000001b4ca97223 */ /* 0x080fe200000000ab */
[-C--:B------:R-:W-:Y:S01]  /*40c0*/  FFMA R171, R74, R27.reuse, R173 ;  /* 0x0000001b4aab7223 */ /* 0x080fe200000000ad */
[-C--:B------:R-:W-:Y:S01]  /*40d0*/  FFMA R173, R77, R27.reuse, R30 ;  /* 0x0000001b4dad7223 */ /* 0x080fe2000000001e */
[----:B------:R-:W-:Y:S01]  /*40e0*/  FFMA R102, R75, R27, R102 ;  /* 0x0000001b4b667223 */ /* 0x000fe20000000066 */
[-C--:B----4-:R-:W-:Y:S01]  /*40f0*/  FFMA R249, R78, R24.reuse, R177 ;  /* 0x000000184ef97223 */ /* 0x090fe200000000b1 */
[----:B------:R-:W3:Y:S01]  /*4100*/  LDS.64 R26, [R112+0x1620] ;  /* 0x00162000701a7984 */ /* 0x000ee20000000a00 */
[----:B------:R-:W-:Y:S01]  /*4110*/  FFMA R245, R80, R24, R175 ;  /* 0x0000001850f57223 */ /* 0x000fe200000000af */
[C---:B------:R-:W-:Y:S01]  /*4120*/  FFMA R30, R24.reuse, R79, R179 ;  /* 0x0000004f181e7223 */ /* 0x040fe200000000b3 */
[----:B------:R-:W-:Y:S01]  /*4130*/  FFMA R144, R24, R81, R104 ;  /* 0x0000005118907223 */ /* 0x000fe20000000068 */
[-C--:B------:R-:W-:Y:S01]  /*4140*/  FFMA R249, R76, R25.reuse, R249 ;  /* 0x000000194cf97223 */ /* 0x080fe200000000f9 */
[-C--:B------:R-:W-:Y:S01]  /*4150*/  FFMA R245, R74, R25.reuse, R245 ;  /* 0x000000194af57223 */ /* 0x080fe200000000f5 */
[-C--:B------:R-:W-:Y:S01]  /*4160*/  FFMA R247, R77, R25.reuse, R30 ;  /* 0x000000194df77223 */ /* 0x080fe2000000001e */
[C---:B------:R-:W-:Y:S01]  /*4170*/  FFMA R144, R75.reuse, R25, R144 ;  /* 0x000000194b907223 */ /* 0x040fe20000000090 */
[----:B------:R-:W-:Y:S01]  /*4180*/  FFMA R100, R75, R31, R100 ;  /* 0x0000001f4b647223 */ /* 0x000fe20000000064 */
[----:B------:R-:W4:Y:S01]  /*4190*/  LDS.64 R24, [R126+0x80] ;  /* 0x000080007e187984 */ /* 0x000f220000000a00 */
[----:B-1----:R-:W-:-:S03]  /*41a0*/  FFMA R179, R78, R20, R185 ;  /* 0x000000144eb37223 */ /* 0x002fc600000000b9 */
[----:B------:R-:W1:Y:S01]  /*41b0*/  LDS.64 R30, [R126+0x280] ;  /* 0x000280007e1e7984 */ /* 0x000e620000000a00 */
[----:B------:R-:W-:Y:S01]  /*41c0*/  FFMA R177, R80, R20, R181 ;  /* 0x0000001450b17223 */ /* 0x000fe200000000b5 */
[C---:B------:R-:W-:Y:S01]  /*41d0*/  FFMA R104, R20.reuse, R79, R183 ;  /* 0x0000004f14687223 */ /* 0x040fe200000000b7 */
[----:B------:R-:W-:Y:S01]  /*41e0*/  FFMA R20, R20, R81, R106 ;  /* 0x0000005114147223 */ /* 0x000fe2000000006a */
[----:B------:R-:W5:Y:S01]  /*41f0*/  LDS.64 R32, [R126+0x480] ;  /* 0x000480007e207984 */ /* 0x000f620000000a00 */
[-C--:B------:R-:W-:Y:S01]  /*4200*/  FFMA R179, R76, R21.reuse, R179 ;  /* 0x000000154cb37223 */ /* 0x080fe200000000b3 */
[-C--:B------:R-:W-:Y:S01]  /*4210*/  FFMA R175, R77, R21.reuse, R104 ;  /* 0x000000154daf7223 */ /* 0x080fe20000000068 */
[-C--:B------:R-:W-:Y:S01]  /*4220*/  FFMA R177, R74, R21.reuse, R177 ;  /* 0x000000154ab17223 */ /* 0x080fe200000000b1 */
[----:B------:R-:W5:Y:S01]  /*4230*/  LDS.64 R66, [R126+0x680] ;  /* 0x000680007e427984 */ /* 0x000f620000000a00 */
[----:B------:R-:W-:Y:S01]  /*4240*/  FFMA R104, R75, R21, R20 ;  /* 0x000000154b687223 */ /* 0x000fe20000000014 */
[----:B--2---:R-:W-:-:S02]  /*4250*/  FFMA R183, R78, R22, R189 ;  /* 0x000000164eb77223 */ /* 0x004fc400000000bd */
[----:B------:R-:W2:Y:S01]  /*4260*/  LDS.64 R84, [R112+0x308] ;  /* 0x0003080070547984 */ /* 0x000ea20000000a00 */
[----:B------:R-:W-:Y:S01]  /*4270*/  FFMA R185, R80, R22, R191 ;  /* 0x0000001650b97223 */ /* 0x000fe200000000bf */
[C---:B------:R-:W-:Y:S01]  /*4280*/  FFMA R106, R22.reuse, R79, R187 ;  /* 0x0000004f166a7223 */ /* 0x040fe200000000bb */
[----:B------:R-:W-:Y:S01]  /*4290*/  FFMA R22, R22, R81, R108 ;  /* 0x0000005116167223 */ /* 0x000fe2000000006c */
[----:B------:R-:W2:Y:S01]  /*42a0*/  LDS.64 R20, [R112+0x608] ;  /* 0x0006080070147984 */ /* 0x000ea20000000a00 */
[-C--:B0-----:R-:W-:Y:S01]  /*42b0*/  FFMA R189, R78, R28.reuse, R195 ;  /* 0x0000001c4ebd7223 */ /* 0x081fe200000000c3 */
[----:B------:R-:W-:Y:S01]  /*42c0*/  FFMA R181, R77, R23, R106 ;  /* 0x000000174db57223 */ /* 0x000fe2000000006a */
[----:B------:R-:W-:Y:S01]  /*42d0*/  FFMA R191, R80, R28, R197 ;  /* 0x0000001c50bf7223 */ /* 0x000fe200000000c5 */
[----:B------:R-:W-:Y:S01]  /*42e0*/  FFMA R108, R28, R79, R193 ;  /* 0x0000004f1c6c7223 */ /* 0x000fe200000000c1 */
[-C--:B------:R-:W-:Y:S01]  /*42f0*/  FFMA R183, R76, R23.reuse, R183 ;  /* 0x000000174cb77223 */ /* 0x080fe200000000b7 */
[-C--:B------:R-:W-:Y:S01]  /*4300*/  FFMA R185, R74, R23.reuse, R185 ;  /* 0x000000174ab97223 */ /* 0x080fe200000000b9 */
[----:B------:R-:W-:Y:S01]  /*4310*/  FFMA R106, R75, R23, R22 ;  /* 0x000000174b6a7223 */ /* 0x000fe20000000016 */
[----:B------:R-:W-:Y:S01]  /*4320*/  FFMA R28, R28, R81, R110 ;  /* 0x000000511c1c7223 */ /* 0x000fe2000000006e */
[----:B------:R-:W0:Y:S01]  /*4330*/  LDS.64 R22, [R112+0x908] ;  /* 0x0009080070167984 */ /* 0x000e220000000a00 */
[-C--:B------:R-:W-:Y:S01]  /*4340*/  FFMA R187, R77, R29.reuse, R108 ;  /* 0x0000001d4dbb7223 */ /* 0x080fe2000000006c */
[-C--:B------:R-:W-:Y:S01]  /*4350*/  FFMA R189, R76, R29.reuse, R189 ;  /* 0x0000001d4cbd7223 */ /* 0x080fe200000000bd */
[-C--:B------:R-:W-:Y:S01]  /*4360*/  FFMA R191, R74, R29.reuse, R191 ;  /* 0x0000001d4abf7223 */ /* 0x080fe200000000bf */
[----:B------:R-:W-:Y:S01]  /*4370*/  FFMA R108, R75, R29, R28 ;  /* 0x0000001d4b6c7223 */ /* 0x000fe2000000001c */
[-C--:B---3--:R-:W-:Y:S01]  /*4380*/  FFMA R231, R78, R26.reuse, R231 ;  /* 0x0000001a4ee77223 */ /* 0x088fe200000000e7 */
[----:B------:R-:W-:Y:S01]  /*4390*/  FFMA R193, R80, R26, R233 ;  /* 0x0000001a50c17223 */ /* 0x000fe200000000e9 */
[----:B------:R-:W3:Y:S01]  /*43a0*/  LDS.64 R28, [R112+0xc08] ;  /* 0x000c0800701c7984 */ /* 0x000ee20000000a00 */
[C---:B------:R-:W-:Y:S01]  /*43b0*/  FFMA R78, R26.reuse, R79, R235 ;  /* 0x0000004f1a4e7223 */ /* 0x040fe200000000eb */
        /* <DEDUP_REMOVED lines=8> */
[----:B-1----:R-:W-:Y:S01]  /*4440*/  FFMA R75, R30, R64, R225 ;  /* 0x000000401e4b7223 */ /* 0x002fe200000000e1 */
[----:B------:R-:W-:Y:S01]  /*4450*/  FFMA R128, R64, R31, R128 ;  /* 0x0000001f40807223 */ /* 0x000fe20000000080 */
[-C--:B-----5:R-:W-:Y:S01]  /*4460*/  FFMA R229, R32, R65.reuse, R227 ;  /* 0x0000004120e57223 */ /* 0x0a0fe200000000e3 */
[-C--:B------:R-:W-:Y:S01]  /*4470*/  FFMA R225, R33, R65.reuse, R74 ;  /* 0x0000004121e17223 */ /* 0x080fe2000000004a */
[----:B------:R-:W-:Y:S01]  /*4480*/  LDS.64 R78, [R126+0x4c0] ;  /* 0x0004c0007e4e7984 */ /* 0x000fe20000000a00 */
[-C--:B------:R-:W-:Y:S01]  /*4490*/  FFMA R227, R66, R65.reuse, R75 ;  /* 0x0000004142e37223 */ /* 0x080fe2000000004b */
[----:B------:R-:W-:-:S02]  /*44a0*/  FFMA R174, R67, R65, R128 ;  /* 0x0000004143ae7223 */ /* 0x000fc40000000080 */
[----:B------:R-:W1:Y:S01]  /*44b0*/  LDS.64 R64, [R112+0x1208] ;  /* 0x0012080070407984 */ /* 0x000e620000000a00 */
[-C--:B--2---:R-:W-:Y:S01]  /*44c0*/  FFMA R219, R30, R84.reuse, R219 ;  /* 0x000000541edb7223 */ /* 0x084fe200000000db */
[----:B------:R-:W-:Y:S01]  /*44d0*/  FFMA R74, R84, R25, R221 ;  /* 0x00000019544a7223 */ /* 0x000fe200000000dd */
[----:B------:R-:W-:Y:S01]  /*44e0*/  FFMA R223, R24, R84, R223 ;  /* 0x0000005418df7223 */ /* 0x000fe200000000df */
[----:B------:R-:W-:Y:S01]  /*44f0*/  FFMA R122, R84, R31, R122 ;  /* 0x0000001f547a7223 */ /* 0x000fe2000000007a */
[-C--:B------:R-:W-:Y:S01]  /*4500*/  FFMA R221, R66, R85.reuse, R219 ;  /* 0x0000005542dd7223 */ /* 0x080fe200000000db */
[C---:B------:R-:W-:Y:S01]  /*4510*/  FFMA R219, R33.reuse, R85, R74 ;  /* 0x0000005521db7223 */ /* 0x040fe2000000004a */
[-C--:B------:R-:W-:Y:S01]  /*4520*/  FFMA R213, R30, R20.reuse, R213 ;  /* 0x000000141ed57223 */ /* 0x080fe200000000d5 */
[----:B------:R-:W2:Y:S01]  /*4530*/  LDS.64 R74, [R112+0x1508] ;  /* 0x00150800704a7984 */ /* 0x000ea20000000a00 */
[----:B------:R-:W-:Y:S01]  /*4540*/  FFMA R217, R24, R20, R217 ;  /* 0x0000001418d97223 */ /* 0x000fe200000000d9 */
[C---:B------:R-:W-:Y:S01]  /*4550*/  FFMA R76, R20.reuse, R25, R215 ;  /* 0x00000019144c7223 */ /* 0x040fe200000000d7 */
[----:B------:R-:W-:Y:S01]  /*4560*/  FFMA R120, R20, R31, R120 ;  /* 0x0000001f14787223 */ /* 0x000fe20000000078 */
[-C--:B------:R-:W-:Y:S01]  /*4570*/  FFMA R215, R66, R21.reuse, R213 ;  /* 0x0000001542d77223 */ /* 0x080fe200000000d5 */
[-C--:B------:R-:W-:Y:S01]  /*4580*/  FFMA R217, R32, R21.reuse, R217 ;  /* 0x0000001520d97223 */ /* 0x080fe200000000d9 */
[-C--:B------:R-:W-:Y:S01]  /*4590*/  FFMA R213, R33, R21.reuse, R76 ;  /* 0x0000001521d57223 */ /* 0x080fe2000000004c */
[----:B------:R-:W-:Y:S01]  /*45a0*/  FFMA R120, R67, R21, R120 ;  /* 0x0000001543787223 */ /* 0x000fe20000000078 */
[-C--:B0-----:R-:W-:Y:S01]  /*45b0*/  FFMA R207, R30, R22.reuse, R207 ;  /* 0x000000161ecf7223 */ /* 0x081fe200000000cf */
[----:B------:R-:W-:Y:S01]  /*45c0*/  FFMA R211, R24, R22, R211 ;  /* 0x0000001618d37223 */ /* 0x000fe200000000d3 */
[C---:B------:R-:W-:Y:S01]  /*45d0*/  FFMA R76, R22.reuse, R25, R209 ;  /* 0x00000019164c7223 */ /* 0x040fe200000000d1 */
        /* <DEDUP_REMOVED lines=24> */
[-C--:B-1----:R-:W-:Y:S01]  /*4760*/  FFMA R149, R24, R64.reuse, R149 ;  /* 0x0000004018957223 */ /* 0x082fe20000000095 */
[----:B------:R-:W1:Y:S01]  /*4770*/  LDS.64 R26, [R112+0x968] ;  /* 0x00096800701a7984 */ /* 0x000e620000000a00 */
[----:B------:R-:W-:Y:S01]  /*4780*/  FFMA R161, R30, R64, R161 ;  /* 0x000000401ea17223 */ /* 0x000fe200000000a1 */
[C---:B------:R-:W-:Y:S01]  /*4790*/  FFMA R76, R64.reuse, R25, R147 ;  /* 0x00000019404c7223 */ /* 0x040fe20000000093 */
[----:B------:R-:W-:Y:S01]  /*47a0*/  FFMA R130, R64, R31, R130 ;  /* 0x0000001f40827223 */ /* 0x000fe20000000082 */
[-C--:B------:R-:W-:Y:S01]  /*47b0*/  FFMA R146, R32, R65.reuse, R149 ;  /* 0x0000004120927223 */ /* 0x080fe20000000095 */
[-C--:B------:R-:W-:Y:S01]  /*47c0*/  FFMA R149, R66, R65.reuse, R161 ;  /* 0x0000004142957223 */ /* 0x080fe200000000a1 */
[-C--:B------:R-:W-:Y:S01]  /*47d0*/  FFMA R147, R33, R65.reuse, R76 ;  /* 0x0000004121937223 */ /* 0x080fe2000000004c */
[----:B------:R-:W-:Y:S01]  /*47e0*/  FFMA R170, R67, R65, R130 ;  /* 0x0000004143aa7223 */ /* 0x000fe20000000082 */
[-C--:B--2---:R-:W-:Y:S01]  /*47f0*/  FFMA R141, R24, R74.reuse, R141 ;  /* 0x0000004a188d7223 */ /* 0x084fe2000000008d */
        /* <DEDUP_REMOVED lines=9> */
[----:B------:R-:W0:Y:S01]  /*4890*/  LDS.64 R74, [R112+0xf68] ;  /* 0x000f6800704a7984 */ /* 0x000e220000000a00 */
[----:B------:R-:W-:Y:S01]  /*48a0*/  FFMA R163, R30, R20, R163 ;  /* 0x000000141ea37223 */ /* 0x000fe200000000a3 */
[C---:B------:R-:W-:Y:S01]  /*48b0*/  FFMA R76, R20.reuse, R25, R135 ;  /* 0x00000019144c7223 */ /* 0x040fe20000000087 */
[----:B------:R-:W-:Y:S01]  /*48c0*/  FFMA R166, R20, R31, R92 ;  /* 0x0000001f14a67223 */ /* 0x000fe2000000005c */
        /* <DEDUP_REMOVED lines=17> */
[----:B------:R-:W4:Y:S01]  /*49e0*/  LDS.64 R22, [R112+0x1568] ;  /* 0x0015680070167984 */ /* 0x000f220000000a00 */
[-C--:B------:R-:W-:Y:S01]  /*49f0*/  FFMA R109, R66, R29.reuse, R107 ;  /* 0x0000001d426d7223 */ /* 0x080fe2000000006b */
[-C--:B------:R-:W-:Y:S01]  /*4a00*/  FFMA R111, R32, R29.reuse, R111 ;  /* 0x0000001d206f7223 */ /* 0x080fe2000000006f */
[-C--:B------:R-:W-:Y:S01]  /*4a10*/  FFMA R107, R33, R29.reuse, R76 ;  /* 0x0000001d216b7223 */ /* 0x080fe2000000004c */
[C---:B------:R-:W-:Y:S01]  /*4a20*/  FFMA R70, R67.reuse, R29, R70 ;  /* 0x0000001d43467223 */ /* 0x040fe20000000046 */
[-C--:B-1----:R-:W-:Y:S01]  /*4a30*/  FFMA R157, R24, R26.reuse, R157 ;  /* 0x0000001a189d7223 */ /* 0x082fe2000000009d */
[----:B------:R-:W-:Y:S01]  /*4a40*/  FFMA R99, R30, R26, R99 ;  /* 0x0000001a1e637223 */ /* 0x000fe20000000063 */
[C---:B------:R-:W-:Y:S01]  /*4a50*/  FFMA R76, R26.reuse, R25, R151 ;  /* 0x000000191a4c7223 */ /* 0x040fe20000000097 */
[----:B------:R-:W-:Y:S01]  /*4a60*/  FFMA R162, R26, R31, R136 ;  /* 0x0000001f1aa27223 */ /* 0x000fe20000000088 */
[----:B------:R-:W1:Y:S01]  /*4a70*/  LDS.64 R28, [R112+0xc8] ;  /* 0x0000c800701c7984 */ /* 0x000e620000000a00 */
[CC--:B------:R-:W-:Y:S01]  /*4a80*/  FFMA R223, R32.reuse, R85.reuse, R223 ;  /* 0x0000005520df7223 */ /* 0x0c0fe200000000df */
        /* <DEDUP_REMOVED lines=17> */
[----:B------:R-:W-:Y:S01]  /*4ba0*/  FFMA R72, R74, R25, R39 ;  /* 0x000000194a487223 */ /* 0x000fe20000000027 */
[----:B------:R-:W-:Y:S01]  /*4bb0*/  FFMA R130, R32, R75, R63 ;  /* 0x0000004b20827223 */ /* 0x000fe2000000003f */
[----:B------:R-:W-:Y:S01]  /*4bc0*/  FFMA R132, R74, R31, R132 ;  /* 0x0000001f4a847223 */ /* 0x000fe20000000084 */
[-C--:B------:R-:W-:Y:S01]  /*4bd0*/  FFMA R63, R66, R75.reuse, R73 ;  /* 0x0000004b423f7223 */ /* 0x080fe20000000049 */
[C---:B------:R-:W-:Y:S01]  /*4be0*/  FFMA R39, R33.reuse, R75, R72 ;  /* 0x0000004b21277223 */ /* 0x040fe20000000048 */
[----:B---3--:R-:W-:Y:S01]  /*4bf0*/  FFMA R74, R20, R25, R57 ;  /* 0x00000019144a7223 */ /* 0x008fe20000000039 */
[----:B------:R-:W3:Y:S01]  /*4c00*/  LDS.64 R72, [R112+0x9c8] ;  /* 0x0009c80070487984 */ /* 0x000ee20000000a00 */
[-C--:B------:R-:W-:Y:S01]  /*4c10*/  FFMA R61, R24, R20.reuse, R61 ;  /* 0x00000014183d7223 */ /* 0x080fe2000000003d */
[----:B------:R-:W-:Y:S01]  /*4c20*/  FFMA R133, R30, R20, R133 ;  /* 0x000000141e857223 */ /* 0x000fe20000000085 */
[----:B------:R-:W-:Y:S01]  /*4c30*/  FFMA R82, R20, R31, R82 ;  /* 0x0000001f14527223 */ /* 0x000fe20000000052 */
[-C--:B------:R-:W-:Y:S01]  /*4c40*/  FFMA R57, R33, R21.reuse, R74 ;  /* 0x0000001521397223 */ /* 0x080fe2000000004a */
[----:B------:R-:W-:Y:S01]  /*4c50*/  FFMA R84, R32, R21, R61 ;  /* 0x0000001520547223 */ /* 0x000fe2000000003d */
[----:B----4-:R-:W-:Y:S01]  /*4c60*/  FFMA R74, R22, R25, R49 ;  /* 0x00000019164a7223 */ /* 0x010fe20000000031 */
[-C--:B------:R-:W-:Y:S01]  /*4c70*/  FFMA R61, R66, R21.reuse, R133 ;  /* 0x00000015423d7223 */ /* 0x080fe20000000085 */
[----:B------:R-:W-:Y:S01]  /*4c80*/  FFMA R156, R67, R21, R82 ;  /* 0x00000015439c7223 */ /* 0x000fe20000000052 */
[-C--:B------:R-:W-:Y:S01]  /*4c90*/  FFMA R53, R24, R22.reuse, R53 ;  /* 0x0000001618357223 */ /* 0x080fe20000000035 */
[----:B------:R-:W-:Y:S01]  /*4ca0*/  FFMA R83, R30, R22, R83 ;  /* 0x000000161e537223 */ /* 0x000fe20000000053 */
[----:B------:R-:W-:Y:S01]  /*4cb0*/  FFMA R124, R22, R31, R124 ;  /* 0x0000001f167c7223 */ /* 0x000fe2000000007c */
[----:B------:R-:W4:Y:S01]  /*4cc0*/  LDS.64 R20, [R112+0xcc8] ;  /* 0x000cc80070147984 */ /* 0x000f220000000a00 */
[-C--:B------:R-:W-:Y:S01]  /*4cd0*/  FFMA R49, R33, R23.reuse, R74 ;  /* 0x0000001721317223 */ /* 0x080fe2000000004a */
[----:B------:R-:W-:Y:S01]  /*4ce0*/  FFMA R118, R32, R23, R53 ;  /* 0x0000001720767223 */ /* 0x000fe20000000035 */
[-C--:B-1----:R-:W-:Y:S01]  /*4cf0*/  FFMA R47, R24, R28.reuse, R47 ;  /* 0x0000001c182f7223 */ /* 0x082fe2000000002f */
[----:B------:R-:W-:Y:S01]  /*4d00*/  FFMA R74, R28, R25, R43 ;  /* 0x000000191c4a7223 */ /* 0x000fe2000000002b */
[-C--:B------:R-:W-:Y:S01]  /*4d10*/  FFMA R53, R66, R23.reuse, R83 ;  /* 0x0000001742357223 */ /* 0x080fe20000000053 */
[----:B------:R-:W-:Y:S01]  /*4d20*/  FFMA R154, R67, R23, R124 ;  /* 0x00000017439a7223 */ /* 0x000fe2000000007c */
[----:B------:R-:W-:Y:S01]  /*4d30*/  FFMA R125, R30, R28, R125 ;  /* 0x0000001c1e7d7223 */ /* 0x000fe2000000007d */
[----:B------:R-:W-:Y:S01]  /*4d40*/  FFMA R94, R28, R31, R94 ;  /* 0x0000001f1c5e7223 */ /* 0x000fe2000000005e */
[----:B------:R-:W1:Y:S01]  /*4d50*/  LDS.64 R22, [R112+0xfc8] ;  /* 0x000fc80070167984 */ /* 0x000e620000000a00 */
[-C--:B------:R-:W-:Y:S01]  /*4d60*/  FFMA R43, R32, R29.reuse, R47 ;  /* 0x0000001d202b7223 */ /* 0x080fe2000000002f */
[-C--:B------:R-:W-:Y:S01]  /*4d70*/  FFMA R237, R33, R29.reuse, R74 ;  /* 0x0000001d21ed7223 */ /* 0x080fe2000000004a */
[-C--:B------:R-:W-:Y:S01]  /*4d80*/  FFMA R47, R66, R29.reuse, R125 ;  /* 0x0000001d422f7223 */ /* 0x080fe2000000007d */
[----:B------:R-:W-:Y:S01]  /*4d90*/  FFMA R152, R67, R29, R94 ;  /* 0x0000001d43987223 */ /* 0x000fe2000000005e */
[-C--:B--2---:R-:W-:Y:S01]  /*4da0*/  FFMA R95, R24, R26.reuse, R95 ;  /* 0x0000001a185f7223 */ /* 0x084fe2000000005f */
[----:B------:R-:W-:Y:S01]  /*4db0*/  FFMA R37, R30, R26, R37 ;  /* 0x0000001a1e257223 */ /* 0x000fe20000000025 */
[C---:B------:R-:W-:Y:S01]  /*4dc0*/  FFMA R74, R26.reuse, R25, R41 ;  /* 0x000000191a4a7223 */ /* 0x040fe20000000029 */
[----:B------:R-:W-:Y:S01]  /*4dd0*/  FFMA R96, R26, R31, R96 ;  /* 0x0000001f1a607223 */ /* 0x000fe20000000060 */
[----:B------:R-:W2:Y:S01]  /*4de0*/  LDS.64 R28, [R112+0x12c8] ;  /* 0x0012c800701c7984 */ /* 0x000ea20000000a00 */
        /* <DEDUP_REMOVED lines=14> */
[----:B------:R-:W3:Y:S01]  /*4ed0*/  LDS.64 R64, [R112+0x128] ;  /* 0x0001280070407984 */ /* 0x000ee20000000a00 */
[----:B------:R-:W-:Y:S01]  /*4ee0*/  FFMA R51, R30, R72, R51 ;  /* 0x000000481e337223 */ /* 0x000fe20000000033 */
[----:B------:R-:W-:Y:S01]  /*4ef0*/  FFMA R74, R72, R25, R55 ;  /* 0x00000019484a7223 */ /* 0x000fe20000000037 */
[----:B------:R-:W-:Y:S01]  /*4f00*/  FFMA R55, R32, R73, R241 ;  /* 0x0000004920377223 */ /* 0x000fe200000000f1 */
[----:B------:R-:W-:Y:S01]  /*4f10*/  FFMA R18, R72, R31, R18 ;  /* 0x0000001f48127223 */ /* 0x000fe20000000012 */
[-C--:B------:R-:W-:Y:S01]  /*4f20*/  FFMA R241, R66, R73.reuse, R51 ;  /* 0x0000004942f17223 */ /* 0x080fe20000000033 */
[----:B------:R-:W-:Y:S01]  /*4f30*/  FFMA R51, R33, R73, R74 ;  /* 0x0000004921337223 */ /* 0x000fe2000000004a */
[----:B----4-:R-:W-:Y:S01]  /*4f40*/  FFMA R74, R20, R25, R71 ;  /* 0x00000019144a7223 */ /* 0x010fe20000000047 */
[-C--:B------:R-:W-:Y:S01]  /*4f50*/  FFMA R87, R24, R20.reuse, R87 ;  /* 0x0000001418577223 */ /* 0x080fe20000000057 */
[----:B------:R-:W-:Y:S01]  /*4f60*/  FFMA R239, R30, R20, R243 ;  /* 0x000000141eef7223 */ /* 0x000fe200000000f3 */
[----:B------:R-:W-:Y:S01]  /*4f70*/  FFMA R140, R20, R31, R140 ;  /* 0x0000001f148c7223 */ /* 0x000fe2000000008c */
[----:B------:R-:W-:Y:S01]  /*4f80*/  FFMA R18, R67, R73, R18 ;  /* 0x0000004943127223 */ /* 0x000fe20000000012 */
[-C--:B------:R-:W-:Y:S01]  /*4f90*/  FFMA R71, R33, R21.reuse, R74 ;  /* 0x0000001521477223 */ /* 0x080fe2000000004a */
[----:B------:R-:W4:Y:S01]  /*4fa0*/  LDS.64 R72, [R112+0x428] ;  /* 0x0004280070487984 */ /* 0x000f220000000a00 */
        /* <DEDUP_REMOVED lines=8> */
[-C--:B------:R-:W-:Y:S01]  /*5030*/  FFMA R89, R33, R23.reuse, R74 ;  /* 0x0000001721597223 */ /* 0x080fe2000000004a */
[-C--:B------:R-:W-:Y:S01]  /*5040*/  FFMA R93, R32, R23.reuse, R91 ;  /* 0x00000017205d7223 */ /* 0x080fe2000000005b */
[----:B------:R-:W-:Y:S01]  /*5050*/  FFMA R159, R66, R23, R159 ;  /* 0x00000017429f7223 */ /* 0x000fe2000000009f */
[-C--:B--2---:R-:W-:Y:S01]  /*5060*/  FFMA R103, R24, R28.reuse, R103 ;  /* 0x0000001c18677223 */ /* 0x084fe20000000067 */
[----:B------:R-:W-:Y:S01]  /*5070*/  FFMA R157, R30, R28, R105 ;  /* 0x0000001c1e9d7223 */ /* 0x000fe20000000069 */
[C---:B------:R-:W-:Y:S01]  /*5080*/  FFMA R74, R28.reuse, R25, R101 ;  /* 0x000000191c4a7223 */ /* 0x040fe20000000065 */
[----:B------:R-:W-:Y:S01]  /*5090*/  FFMA R138, R28, R31, R142 ;  /* 0x0000001f1c8a7223 */ /* 0x000fe2000000008e */
[----:B------:R-:W-:Y:S01]  /*50a0*/  FFMA R68, R67, R23, R68 ;  /* 0x0000001743447223 */ /* 0x000fe20000000044 */
[-C--:B------:R-:W-:Y:S01]  /*50b0*/  FFMA R105, R32, R29.reuse, R103 ;  /* 0x0000001d20697223 */ /* 0x080fe20000000067 */
[-C--:B0-----:R-:W-:Y:S01]  /*50c0*/  FFMA R117, R24, R26.reuse, R117 ;  /* 0x0000001a18757223 */ /* 0x081fe20000000075 */
[----:B------:R-:W0:Y:S01]  /*50d0*/  LDS.64 R22, [R112+0xa28] ;  /* 0x000a280070167984 */ /* 0x000e220000000a00 */
[-C--:B------:R-:W-:Y:S01]  /*50e0*/  FFMA R157, R66, R29.reuse, R157 ;  /* 0x0000001d429d7223 */ /* 0x080fe2000000009d */
[-C--:B------:R-:W-:Y:S01]  /*50f0*/  FFMA R103, R33, R29.reuse, R74 ;  /* 0x0000001d21677223 */ /* 0x080fe2000000004a */
[----:B------:R-:W-:Y:S01]  /*5100*/  FFMA R138, R67, R29, R138 ;  /* 0x0000001d438a7223 */ /* 0x000fe2000000008a */
[----:B------:R-:W-:Y:S01]  /*5110*/  FFMA R28, R26, R25, R115 ;  /* 0x000000191a1c7223 */ /* 0x000fe20000000073 */
[----:B------:R-:W-:Y:S01]  /*5120*/  FFMA R29, R30, R26, R113 ;  /* 0x0000001a1e1d7223 */ /* 0x000fe20000000071 */
[----:B------:R-:W-:Y:S01]  /*5130*/  FFMA R86, R26, R31, R86 ;  /* 0x0000001f1a567223 */ /* 0x000fe20000000056 */
[-C--:B------:R-:W-:Y:S01]  /*5140*/  FFMA R113, R32, R27.reuse, R117 ;  /* 0x0000001b20717223 */ /* 0x080fe20000000075 */
[-C--:B------:R-:W-:Y:S01]  /*5150*/  FFMA R117, R33, R27.reuse, R28 ;  /* 0x0000001b21757223 */ /* 0x080fe2000000001c */
[-C--:B------:R-:W-:Y:S01]  /*5160*/  FFMA R115, R66, R27.reuse, R29 ;  /* 0x0000001b42737223 */ /* 0x080fe2000000001d */
[----:B------:R-:W-:Y:S01]  /*5170*/  FFMA R86, R67, R27, R86 ;  /* 0x0000001b43567223 */ /* 0x000fe20000000056 */
[----:B---3--:R-:W-:Y:S01]  /*5180*/  FFMA R28, R64, R25, R123 ;  /* 0x00000019401c7223 */ /* 0x008fe2000000007b */
[----:B------:R-:W2:Y:S01]  /*5190*/  LDS.64 R26, [R112+0xd28] ;  /* 0x000d2800701a7984 */ /* 0x000ea20000000a00 */
[-C--:B------:R-:W-:Y:S01]  /*51a0*/  FFMA R121, R24, R64.reuse, R121 ;  /* 0x0000004018797223 */ /* 0x080fe20000000079 */
[----:B------:R-:W-:Y:S01]  /*51b0*/  FFMA R119, R30, R64, R119 ;  /* 0x000000401e777223 */ /* 0x000fe20000000077 */
[----:B------:R-:W-:Y:S01]  /*51c0*/  FFMA R123, R33, R65, R28 ;  /* 0x00000041217b7223 */ /* 0x000fe2000000001c */
[----:B------:R-:W-:Y:S01]  /*51d0*/  FFMA R90, R64, R31, R90 ;  /* 0x0000001f405a7223 */ /* 0x000fe2000000005a */
[----:B------:R-:W3:Y:S01]  /*51e0*/  LDS.64 R28, [R112+0x1028] ;  /* 0x00102800701c7984 */ /* 0x000ee20000000a00 */
[-C--:B------:R-:W-:Y:S01]  /*51f0*/  FFMA R235, R32, R65.reuse, R121 ;  /* 0x0000004120eb7223 */ /* 0x080fe20000000079 */
[-C--:B------:R-:W-:Y:S01]  /*5200*/  FFMA R121, R66, R65.reuse, R119 ;  /* 0x0000004142797223 */ /* 0x080fe20000000077 */
[----:B------:R-:W-:Y:S01]  /*5210*/  FFMA R128, R67, R65, R90 ;  /* 0x0000004143807223 */ /* 0x000fe2000000005a */
[-C--:B----4-:R-:W-:Y:S01]  /*5220*/  FFMA R165, R24, R72.reuse, R165 ;  /* 0x0000004818a57223 */ /* 0x090fe200000000a5 */
[----:B------:R-:W-:Y:S01]  /*5230*/  FFMA R65, R30, R72, R131 ;  /* 0x000000481e417223 */ /* 0x000fe20000000083 */
[C---:B------:R-:W-:Y:S01]  /*5240*/  FFMA R64, R72.reuse, R25, R167 ;  /* 0x0000001948407223 */ /* 0x040fe200000000a7 */
[----:B------:R-:W-:Y:S01]  /*5250*/  FFMA R100, R72, R31, R100 ;  /* 0x0000001f48647223 */ /* 0x000fe20000000064 */
[----:B------:R-:W-:Y:S01]  /*5260*/  FFMA R131, R32, R73, R165 ;  /* 0x0000004920837223 */ /* 0x000fe200000000a5 */
[-C--:B-1----:R-:W-:Y:S01]  /*5270*/  FFMA R169, R24, R20.reuse, R169 ;  /* 0x0000001418a97223 */ /* 0x082fe200000000a9 */
[----:B------:R-:W-:Y:S01]  /*5280*/  FFMA R171, R30, R20, R171 ;  /* 0x000000141eab7223 */ /* 0x000fe200000000ab */
[C---:B------:R-:W-:Y:S01]  /*5290*/  FFMA R72, R20.reuse, R25, R173 ;  /* 0x0000001914487223 */ /* 0x040fe200000000ad */
[----:B------:R-:W-:Y:S01]  /*52a0*/  FFMA R102, R20, R31, R102 ;  /* 0x0000001f14667223 */ /* 0x000fe20000000066 */
[-C--:B------:R-:W-:Y:S01]  /*52b0*/  FFMA R165, R66, R73.reuse, R65 ;  /* 0x0000004942a57223 */ /* 0x080fe20000000041 */
[C---:B------:R-:W-:Y:S01]  /*52c0*/  FFMA R167, R33.reuse, R73, R64 ;  /* 0x0000004921a77223 */ /* 0x040fe20000000040 */
[-C--:B------:R-:W-:Y:S01]  /*52d0*/  FFMA R169, R32, R21.reuse, R169 ;  /* 0x0000001520a97223 */ /* 0x080fe200000000a9 */
[-C--:B------:R-:W-:Y:S01]  /*52e0*/  FFMA R171, R66, R21.reuse, R171 ;  /* 0x0000001542ab7223 */ /* 0x080fe200000000ab */
[-C--:B------:R-:W-:Y:S01]  /*52f0*/  FFMA R173, R33, R21.reuse, R72 ;  /* 0x0000001521ad7223 */ /* 0x080fe20000000048 */
[C---:B------:R-:W-:Y:S01]  /*5300*/  FFMA R102, R67.reuse, R21, R102 ;  /* 0x0000001543667223 */ /* 0x040fe20000000066 */
[----:B------:R-:W1:Y:S01]  /*5310*/  LDS.64 R64, [R112+0x1328] ;  /* 0x0013280070407984 */ /* 0x000e620000000a00 */
[C---:B------:R-:W-:Y:S01]  /*5320*/  FFMA R158, R67.reuse, R75, R132 ;  /* 0x0000004b439e7223 */ /* 0x040fe20000000084 */
[----:B------:R-:W-:-:S02]  /*5330*/  FFMA R110, R67, R73, R100 ;  /* 0x00000049436e7223 */ /* 0x000fc40000000064 */
[----:B------:R-:W4:Y:S01]  /*5340*/  LDS.64 R20, [R112+0x1628] ;  /* 0x0016280070147984 */ /* 0x000f220000000a00 */
[-C--:B0-----:R-:W-:Y:S01]  /*5350*/  FFMA R197, R24, R22.reuse, R249 ;  /* 0x0000001618c57223 */ /* 0x081fe200000000f9 */
        /* <DEDUP_REMOVED lines=8> */
[----:B--2---:R-:W-:-:S03]  /*53e0*/  FFMA R179, R24, R26, R179 ;  /* 0x0000001a18b37223 */ /* 0x004fc600000000b3 */
[----:B------:R-:W0:Y:S01]  /*53f0*/  LDS.64 R22, [R112+0x10] ;  /* 0x0000100070167984 */ /* 0x000e220000000a00 */
[----:B------:R-:W-:Y:S01]  /*5400*/  FFMA R177, R30, R26, R177 ;  /* 0x0000001a1eb17223 */ /* 0x000fe200000000b1 */
[C---:B------:R-:W-:Y:S01]  /*5410*/  FFMA R90, R26.reuse, R25, R175 ;  /* 0x000000191a5a7223 */ /* 0x040fe200000000af */
[----:B------:R-:W-:Y:S01]  /*5420*/  FFMA R104, R26, R31, R104 ;  /* 0x0000001f1a687223 */ /* 0x000fe20000000068 */
[----:B------:R-:W2:Y:S01]  /*5430*/  LDS.64 R82, [R112+0x310] ;  /* 0x0003100070527984 */ /* 0x000ea20000000a00 */
[-C--:B------:R-:W-:Y:S01]  /*5440*/  FFMA R247, R32, R27.reuse, R179 ;  /* 0x0000001b20f77223 */ /* 0x080fe200000000b3 */
[-C--:B------:R-:W-:Y:S01]  /*5450*/  FFMA R245, R66, R27.reuse, R177 ;  /* 0x0000001b42f57223 */ /* 0x080fe200000000b1 */
[-C--:B------:R-:W-:Y:S01]  /*5460*/  FFMA R243, R33, R27.reuse, R90 ;  /* 0x0000001b21f37223 */ /* 0x080fe2000000005a */
[----:B------:R-:W5:Y:S01]  /*5470*/  LDS.64 R72, [R126+0x700] ;  /* 0x000700007e487984 */ /* 0x000f620000000a00 */
[----:B------:R-:W-:Y:S01]  /*5480*/  FFMA R142, R67, R27, R104 ;  /* 0x0000001b438e7223 */ /* 0x000fe20000000068 */
[----:B---3--:R-:W-:Y:S01]  /*5490*/  FFMA R90, R28, R25, R181 ;  /* 0x000000191c5a7223 */ /* 0x008fe200000000b5 */
[-C--:B------:R-:W-:Y:S01]  /*54a0*/  FFMA R183, R24, R28.reuse, R183 ;  /* 0x0000001c18b77223 */ /* 0x080fe200000000b7 */
[----:B------:R3:W5:Y:S01]  /*54b0*/  LDS.64 R74, [R126+0x500] ;  /* 0x000500007e4a7984 */ /* 0x0007620000000a00 */
[----:B------:R-:W-:Y:S01]  /*54c0*/  FFMA R185, R30, R28, R185 ;  /* 0x0000001c1eb97223 */ /* 0x000fe200000000b9 */
[----:B------:R-:W-:Y:S01]  /*54d0*/  FFMA R249, R33, R29, R90 ;  /* 0x0000001d21f97223 */ /* 0x000fe2000000005a */
[----:B------:R-:W-:Y:S01]  /*54e0*/  FFMA R106, R28, R31, R106 ;  /* 0x0000001f1c6a7223 */ /* 0x000fe2000000006a */
[----:B------:R-:W5:Y:S01]  /*54f0*/  LDS.64 R26, [R112+0x610] ;  /* 0x00061000701a7984 */ /* 0x000f620000000a00 */
[----:B------:R-:W-:-:S02]  /*5500*/  FFMA R144, R32, R29, R183 ;  /* 0x0000001d20907223 */ /* 0x000fc400000000b7 */
[-C--:B------:R-:W-:Y:S01]  /*5510*/  FFMA R176, R67, R29.reuse, R106 ;  /* 0x0000001d43b07223 */ /* 0x080fe2000000006a */
[----:B------:R-:W5:Y:S01]  /*5520*/  LDS.64 R90, [R112+0x910] ;  /* 0x00091000705a7984 */ /* 0x000f620000000a00 */
[----:B---3--:R-:W-:Y:S01]  /*5530*/  FFMA R126, R66, R29, R185 ;  /* 0x0000001d427e7223 */ /* 0x008fe200000000b9 */
[-C--:B-1----:R-:W-:Y:S01]  /*5540*/  FFMA R189, R24, R64.reuse, R189 ;  /* 0x0000004018bd7223 */ /* 0x082fe200000000bd */
[----:B------:R-:W-:Y:S01]  /*5550*/  FFMA R178, R64, R25, R187 ;  /* 0x0000001940b27223 */ /* 0x000fe200000000bb */
[----:B------:R-:W-:Y:S01]  /*5560*/  FFMA R191, R30, R64, R191 ;  /* 0x000000401ebf7223 */ /* 0x000fe200000000bf */
[----:B------:R-:W-:Y:S01]  /*5570*/  FFMA R108, R64, R31, R108 ;  /* 0x0000001f406c7223 */ /* 0x000fe2000000006c */
[-C--:B----4-:R-:W-:Y:S01]  /*5580*/  FFMA R81, R24, R20.reuse, R81 ;  /* 0x0000001418517223 */ /* 0x090fe20000000051 */
[----:B------:R-:W-:Y:S01]  /*5590*/  FFMA R190, R20, R25, R195 ;  /* 0x0000001914be7223 */ /* 0x000fe200000000c3 */
[----:B------:R-:W-:Y:S01]  /*55a0*/  FFMA R193, R30, R20, R193 ;  /* 0x000000141ec17223 */ /* 0x000fe200000000c1 */
[----:B------:R-:W1:Y:S01]  /*55b0*/  LDS.64 R24, [R112+0xc10] ;  /* 0x000c100070187984 */ /* 0x000e620000000a00 */
[----:B------:R-:W-:Y:S01]  /*55c0*/  FFMA R80, R20, R31, R80 ;  /* 0x0000001f14507223 */ /* 0x000fe20000000050 */
[-C--:B------:R-:W-:Y:S01]  /*55d0*/  FFMA R186, R32, R21.reuse, R81 ;  /* 0x0000001520ba7223 */ /* 0x080fe20000000051 */
[-C--:B------:R-:W-:Y:S01]  /*55e0*/  FFMA R188, R66, R21.reuse, R193 ;  /* 0x0000001542bc7223 */ /* 0x080fe200000000c1 */
[-C--:B------:R-:W-:Y:S01]  /*55f0*/  FFMA R190, R33, R21.reuse, R190 ;  /* 0x0000001521be7223 */ /* 0x080fe200000000be */
[----:B------:R-:W-:Y:S01]  /*5600*/  FFMA R192, R67, R21, R80 ;  /* 0x0000001543c07223 */ /* 0x000fe20000000050 */
[----:B------:R-:W3:Y:S01]  /*5610*/  LDS.64 R30, [R112+0x1210] ;  /* 0x00121000701e7984 */ /* 0x000ee20000000a00 */
[-C--:B------:R-:W-:Y:S01]  /*5620*/  FFMA R182, R32, R65.reuse, R189 ;  /* 0x0000004120b67223 */ /* 0x080fe200000000bd */
[-C--:B------:R-:W-:Y:S01]  /*5630*/  FFMA R180, R66, R65.reuse, R191 ;  /* 0x0000004142b47223 */ /* 0x080fe200000000bf */
[----:B------:R-:W-:Y:S01]  /*5640*/  FFMA R178, R33, R65, R178 ;  /* 0x0000004121b27223 */ /* 0x000fe200000000b2 */
[----:B------:R-:W4:Y:S01]  /*5650*/  LDS.64 R20, [R112+0xf10] ;  /* 0x000f100070147984 */ /* 0x000f220000000a00 */
[----:B0-----:R-:W-:Y:S01]  /*5660*/  FFMA R28, R22, R79, R225 ;  /* 0x0000004f161c7223 */ /* 0x001fe200000000e1 */
[-C--:B------:R-:W-:Y:S01]  /*5670*/  FFMA R229, R78, R22.reuse, R229 ;  /* 0x000000164ee57223 */ /* 0x080fe200000000e5 */
[----:B------:R-:W-:Y:S01]  /*5680*/  FFMA R225, R76, R22, R227 ;  /* 0x000000164ce17223 */ /* 0x000fe200000000e3 */
[----:B------:R-:W-:Y:S01]  /*5690*/  FFMA R174, R22, R77, R174 ;  /* 0x0000004d16ae7223 */ /* 0x000fe200000000ae */
[-C--:B--2---:R-:W-:Y:S01]  /*56a0*/  FFMA R221, R76, R82.reuse, R221 ;  /* 0x000000524cdd7223 */ /* 0x084fe200000000dd */
[----:B------:R-:W-:Y:S01]  /*56b0*/  FFMA R22, R82, R79, R219 ;  /* 0x0000004f52167223 */ /* 0x000fe200000000db */
[----:B------:R-:W-:Y:S01]  /*56c0*/  FFMA R184, R67, R65, R108 ;  /* 0x0000004143b87223 */ /* 0x000fe2000000006c */
[C---:B-----5:R-:W-:Y:S01]  /*56d0*/  FFMA R225, R72.reuse, R23, R225 ;  /* 0x0000001748e17223 */ /* 0x060fe200000000e1 */
[----:B------:R-:W-:Y:S01]  /*56e0*/  FFMA R219, R72, R83, R221 ;  /* 0x0000005348db7223 */ /* 0x000fe200000000dd */
[----:B------:R-:W-:Y:S01]  /*56f0*/  FFMA R124, R73, R23, R174 ;  /* 0x00000017497c7223 */ /* 0x000fe200000000ae */
[----:B------:R-:W-:Y:S01]  /*5700*/  FFMA R223, R78, R82, R223 ;  /* 0x000000524edf7223 */ /* 0x000fe200000000df */
[C---:B------:R-:W-:Y:S01]  /*5710*/  FFMA R221, R75.reuse, R83, R22 ;  /* 0x000000534bdd7223 */ /* 0x040fe20000000016 */
[CC--:B------:R-:W-:Y:S01]  /*5720*/  FFMA R227, R75.reuse, R23.reuse, R28 ;  /* 0x000000174be37223 */ /* 0x0c0fe2000000001c */
[----:B------:R-:W-:Y:S01]  /*5730*/  FFMA R229, R74, R23, R229 ;  /* 0x000000174ae57223 */ /* 0x000fe200000000e5 */
[----:B------:R-:W0:Y:S01]  /*5740*/  LDS.64 R28, [R112+0x1510] ;  /* 0x00151000701c7984 */ /* 0x000e220000000a00 */
[-C--:B------:R-:W-:Y:S01]  /*5750*/  FFMA R215, R76, R26.reuse, R215 ;  /* 0x0000001a4cd77223 */ /* 0x080fe200000000d7 */
[----:B------:R-:W-:Y:S01]  /*5760*/  FFMA R22, R26, R79, R213 ;  /* 0x0000004f1a167223 */ /* 0x000fe200000000d5 */
[----:B------:R-:W-:Y:S01]  /*5770*/  FFMA R217, R78, R26, R217 ;  /* 0x0000001a4ed97223 */ /* 0x000fe200000000d9 */
[----:B------:R-:W-:Y:S01]  /*5780*/  FFMA R120, R26, R77, R120 ;  /* 0x0000004d1a787223 */ /* 0x000fe20000000078 */
[-C--:B------:R-:W-:Y:S01]  /*5790*/  FFMA R213, R72, R27.reuse, R215 ;  /* 0x0000001b48d57223 */ /* 0x080fe200000000d7 */
[----:B------:R-:W-:Y:S01]  /*57a0*/  FFMA R215, R75, R27, R22 ;  /* 0x0000001b4bd77223 */ /* 0x000fe20000000016 */
[----:B------:R-:W-:Y:S01]  /*57b0*/  FFMA R209, R76, R90, R209 ;  /* 0x0000005a4cd17223 */ /* 0x000fe200000000d1 */
[----:B------:R-:W-:Y:S01]  /*57c0*/  FFMA R22, R90, R79, R207 ;  /* 0x0000004f5a167223 */ /* 0x000fe200000000cf */
[-C--:B------:R-:W-:Y:S01]  /*57d0*/  FFMA R217, R74, R27.reuse, R217 ;  /* 0x0000001b4ad97223 */ /* 0x080fe200000000d9 */
[----:B------:R-:W-:Y:S01]  /*57e0*/  FFMA R120, R73, R27, R120 ;  /* 0x0000001b49787223 */ /* 0x000fe20000000078 */
[-C--:B------:R-:W-:Y:S01]  /*57f0*/  FFMA R207, R72, R91.reuse, R209 ;  /* 0x0000005b48cf7223 */ /* 0x080fe200000000d1 */
[----:B------:R-:W2:Y:S01]  /*5800*/  LDS.64 R26, [R112+0x70] ;  /* 0x00007000701a7984 */ /* 0x000ea20000000a00 */
[C---:B------:R-:W-:Y:S01]  /*5810*/  FFMA R209, R75.reuse, R91, R22 ;  /* 0x0000005b4bd17223 */ /* 0x040fe20000000016 */
[----:B------:R-:W-:Y:S01]  /*5820*/  FFMA R122, R82, R77, R122 ;  /* 0x0000004d527a7223 */ /* 0x000fe2000000007a */
[-C--:B-1----:R-:W-:Y:S01]  /*5830*/  FFMA R203, R76, R24.reuse, R203 ;  /* 0x000000184ccb7223 */ /* 0x082fe200000000cb */
[----:B------:R-:W1:Y:S01]  /*5840*/  LDS.64 R22, [R112+0x370] ;  /* 0x0003700070167984 */ /* 0x000e620000000a00 */
[----:B------:R-:W-:Y:S01]  /*5850*/  FFMA R32, R24, R79, R201 ;  /* 0x0000004f18207223 */ /* 0x000fe200000000c9 */
[----:B------:R-:W-:Y:S01]  /*5860*/  FFMA R205, R78, R24, R205 ;  /* 0x000000184ecd7223 */ /* 0x000fe200000000cd */
[----:B------:R-:W-:Y:S01]  /*5870*/  FFMA R201, R72, R25, R203 ;  /* 0x0000001948c97223 */ /* 0x000fe200000000cb */
[----:B------:R-:W-:Y:S01]  /*5880*/  FFMA R114, R24, R77, R114 ;  /* 0x0000004d18727223 */ /* 0x000fe20000000072 */
[----:B------:R-:W-:Y:S01]  /*5890*/  FFMA R203, R75, R25, R32 ;  /* 0x000000194bcb7223 */ /* 0x000fe20000000020 */
[----:B---3--:R-:W-:Y:S01]  /*58a0*/  FFMA R170, R30, R77, R170 ;  /* 0x0000004d1eaa7223 */ /* 0x008fe200000000aa */
[-C--:B------:R-:W-:Y:S01]  /*58b0*/  FFMA R205, R74, R25.reuse, R205 ;  /* 0x000000194acd7223 */ /* 0x080fe200000000cd */
[----:B------:R-:W-:Y:S01]  /*58c0*/  FFMA R114, R73, R25, R114 ;  /* 0x0000001949727223 */ /* 0x000fe20000000072 */
[-C--:B----4-:R-:W-:Y:S01]  /*58d0*/  FFMA R33, R78, R20.reuse, R98 ;  /* 0x000000144e217223 */ /* 0x090fe20000000062 */
[----:B------:R-:W-:Y:S01]  /*58e0*/  FFMA R65, R76, R20, R155 ;  /* 0x000000144c417223 */ /* 0x000fe2000000009b */
[C---:B------:R-:W-:Y:S01]  /*58f0*/  FFMA R32, R20.reuse, R79, R153 ;  /* 0x0000004f14207223 */ /* 0x040fe20000000099 */
[----:B------:R-:W-:Y:S01]  /*5900*/  FFMA R172, R20, R77, R172 ;  /* 0x0000004d14ac7223 */ /* 0x000fe200000000ac */
[-C--:B------:R-:W-:Y:S01]  /*5910*/  FFMA R155, R74, R21.reuse, R33 ;  /* 0x000000154a9b7223 */ /* 0x080fe20000000021 */
[-C--:B------:R-:W-:Y:S01]  /*5920*/  FFMA R153, R72, R21.reuse, R65 ;  /* 0x0000001548997223 */ /* 0x080fe20000000041 */
[----:B------:R-:W-:Y:S01]  /*5930*/  FFMA R151, R75, R21, R32 ;  /* 0x000000154b977223 */ /* 0x000fe20000000020 */
[-C--:B------:R-:W-:Y:S01]  /*5940*/  FFMA R33, R78, R30.reuse, R146 ;  /* 0x0000001e4e217223 */ /* 0x080fe20000000092 */
[----:B------:R-:W-:Y:S01]  /*5950*/  FFMA R65, R76, R30, R149 ;  /* 0x0000001e4c417223 */ /* 0x000fe20000000095 */
[----:B------:R-:W-:Y:S01]  /*5960*/  FFMA R32, R30, R79, R147 ;  /* 0x0000004f1e207223 */ /* 0x000fe20000000093 */
[----:B------:R-:W3:Y:S01]  /*5970*/  LDS.64 R24, [R112+0x670] ;  /* 0x0006700070187984 */ /* 0x000ee20000000a00 */
[----:B------:R-:W-:Y:S01]  /*5980*/  FFMA R98, R73, R21, R172 ;  /* 0x0000001549627223 */ /* 0x000fe200000000ac */
[-C--:B------:R-:W-:Y:S01]  /*5990*/  FFMA R149, R74, R31.reuse, R33 ;  /* 0x0000001f4a957223 */ /* 0x080fe20000000021 */
[-C--:B------:R-:W-:Y:S01]  /*59a0*/  FFMA R147, R72, R31.reuse, R65 ;  /* 0x0000001f48937223 */ /* 0x080fe20000000041 */
[----:B------:R-:W4:Y:S01]  /*59b0*/  LDS.64 R20, [R112+0x970] ;  /* 0x0009700070147984 */ /* 0x000f220000000a00 */
        /* <DEDUP_REMOVED lines=29> */
[C---:B------:R-:W-:Y:S01]  /*5b90*/  FFMA R88, R73.reuse, R23, R164 ;  /* 0x0000001749587223 */ /* 0x040fe200000000a4 */
[----:B------:R-:W-:Y:S01]  /*5ba0*/  LDS.64 R64, [R112+0xd0] ;  /* 0x0000d00070407984 */ /* 0x000fe20000000a00 */
[----:B------:R-:W-:Y:S01]  /*5bb0*/  FFMA R122, R73, R83, R122 ;  /* 0x00000053497a7223 */ /* 0x000fe2000000007a */
[----:B------:R-:W-:Y:S01]  /*5bc0*/  FFMA R211, R78, R90, R211 ;  /* 0x0000005a4ed37223 */ /* 0x000fe200000000d3 */
[----:B------:R-:W-:Y:S01]  /*5bd0*/  FFMA R116, R90, R77, R116 ;  /* 0x0000004d5a747223 */ /* 0x000fe20000000074 */
[----:B------:R-:W5:Y:S01]  /*5be0*/  LDS.64 R22, [R112+0x1570] ;  /* 0x0015700070167984 */ /* 0x000f620000000a00 */
[-C--:B---3--:R-:W-:Y:S01]  /*5bf0*/  FFMA R111, R78, R24.reuse, R111 ;  /* 0x000000184e6f7223 */ /* 0x088fe2000000006f */
[----:B------:R-:W-:Y:S01]  /*5c00*/  FFMA R33, R76, R24, R109 ;  /* 0x000000184c217223 */ /* 0x000fe2000000006d */
[C---:B------:R-:W-:Y:S01]  /*5c10*/  FFMA R32, R24.reuse, R79, R107 ;  /* 0x0000004f18207223 */ /* 0x040fe2000000006b */
[----:B------:R-:W3:Y:S01]  /*5c20*/  LDS.64 R82, [R112+0x3d0] ;  /* 0x0003d00070527984 */ /* 0x000ee20000000a00 */
[----:B------:R-:W-:Y:S01]  /*5c30*/  FFMA R70, R24, R77, R70 ;  /* 0x0000004d18467223 */ /* 0x000fe20000000046 */
[-C--:B----4-:R-:W-:Y:S01]  /*5c40*/  FFMA R97, R78, R20.reuse, R136 ;  /* 0x000000144e617223 */ /* 0x090fe20000000088 */
[----:B------:R-:W-:Y:S01]  /*5c50*/  FFMA R99, R76, R20, R99 ;  /* 0x000000144c637223 */ /* 0x000fe20000000063 */
[----:B------:R-:W4:Y:S01]  /*5c60*/  LDS.64 R80, [R112+0x6d0] ;  /* 0x0006d00070507984 */ /* 0x000f220000000a00 */
[C---:B------:R-:W-:Y:S01]  /*5c70*/  FFMA R24, R20.reuse, R79, R85 ;  /* 0x0000004f14187223 */ /* 0x040fe20000000055 */
[----:B------:R-:W-:Y:S01]  /*5c80*/  FFMA R162, R20, R77, R162 ;  /* 0x0000004d14a27223 */ /* 0x000fe200000000a2 */
[----:B------:R-:W-:Y:S01]  /*5c90*/  FFMA R109, R74, R25, R111 ;  /* 0x000000194a6d7223 */ /* 0x000fe2000000006f */
[----:B0-----:R-:W-:Y:S01]  /*5ca0*/  FFMA R20, R30, R79, R45 ;  /* 0x0000004f1e147223 */ /* 0x001fe2000000002d */
[-C--:B------:R-:W-:Y:S01]  /*5cb0*/  FFMA R107, R72, R25.reuse, R33 ;  /* 0x00000019486b7223 */ /* 0x080fe20000000021 */
[-C--:B------:R-:W-:Y:S01]  /*5cc0*/  FFMA R111, R75, R25.reuse, R32 ;  /* 0x000000194b6f7223 */ /* 0x080fe20000000020 */
[----:B------:R-:W-:Y:S01]  /*5cd0*/  FFMA R70, R73, R25, R70 ;  /* 0x0000001949467223 */ /* 0x000fe20000000046 */
[C---:B------:R-:W-:Y:S01]  /*5ce0*/  FFMA R45, R75.reuse, R31, R20 ;  /* 0x0000001f4b2d7223 */ /* 0x040fe20000000014 */
[-C--:B------:R-:W-:Y:S01]  /*5cf0*/  FFMA R25, R78, R30.reuse, R134 ;  /* 0x0000001e4e197223 */ /* 0x080fe20000000086 */
[----:B------:R-:W-:Y:S01]  /*5d00*/  FFMA R251, R76, R30, R251 ;  /* 0x0000001e4cfb7223 */ /* 0x000fe200000000fb */
[----:B------:R-:W-:Y:S01]  /*5d10*/  FFMA R160, R30, R77, R160 ;  /* 0x0000004d1ea07223 */ /* 0x000fe200000000a0 */
[-C--:B------:R-:W-:Y:S01]  /*5d20*/  FFMA R95, R72, R21.reuse, R99 ;  /* 0x00000015485f7223 */ /* 0x080fe20000000063 */
[----:B------:R-:W-:Y:S01]  /*5d30*/  FFMA R97, R74, R21, R97 ;  /* 0x000000154a617223 */ /* 0x000fe20000000061 */
[-C--:B--2---:R-:W-:Y:S01]  /*5d40*/  FFMA R67, R78, R28.reuse, R130 ;  /* 0x0000001c4e437223 */ /* 0x084fe20000000082 */
[----:B------:R-:W-:Y:S01]  /*5d50*/  FFMA R63, R76, R28, R63 ;  /* 0x0000001c4c3f7223 */ /* 0x000fe2000000003f */
[C---:B------:R-:W-:Y:S01]  /*5d60*/  FFMA R20, R28.reuse, R79, R39 ;  /* 0x0000004f1c147223 */ /* 0x040fe20000000027 */
[----:B------:R-:W-:Y:S01]  /*5d70*/  FFMA R158, R28, R77, R158 ;  /* 0x0000004d1c9e7223 */ /* 0x000fe2000000009e */
[-C--:B------:R-:W-:Y:S01]  /*5d80*/  FFMA R99, R75, R21.reuse, R24 ;  /* 0x000000154b637223 */ /* 0x080fe20000000018 */
[C---:B------:R-:W-:Y:S01]  /*5d90*/  FFMA R66, R73.reuse, R21, R162 ;  /* 0x0000001549427223 */ /* 0x040fe200000000a2 */
[-C--:B------:R-:W-:Y:S01]  /*5da0*/  FFMA R25, R74, R31.reuse, R25 ;  /* 0x0000001f4a197223 */ /* 0x080fe20000000019 */
[-C--:B------:R-:W-:Y:S01]  /*5db0*/  FFMA R21, R72, R31.reuse, R251 ;  /* 0x0000001f48157223 */ /* 0x080fe200000000fb */
[----:B------:R-:W-:Y:S01]  /*5dc0*/  FFMA R32, R73, R31, R160 ;  /* 0x0000001f49207223 */ /* 0x000fe200000000a0 */
        /* <DEDUP_REMOVED lines=24> */
[-C--:B------:R-:W-:Y:S01]  /*5f50*/  FFMA R47, R74, R65.reuse, R43 ;  /* 0x000000414a2f7223 */ /* 0x080fe2000000002b */
[-C--:B------:R-:W-:Y:S01]  /*5f60*/  FFMA R43, R72, R65.reuse, R23 ;  /* 0x00000041482b7223 */ /* 0x080fe20000000017 */
[----:B------:R-:W-:Y:S01]  /*5f70*/  FFMA R23, R75, R65, R20 ;  /* 0x000000414b177223 */ /* 0x000fe20000000014 */
[-C--:B---3--:R-:W-:Y:S01]  /*5f80*/  FFMA R163, R78, R82.reuse, R163 ;  /* 0x000000524ea37223 */ /* 0x088fe200000000a3 */
[----:B------:R-:W-:Y:S01]  /*5f90*/  FFMA R37, R76, R82, R37 ;  /* 0x000000524c257223 */ /* 0x000fe20000000025 */
[C---:B------:R-:W-:Y:S01]  /*5fa0*/  FFMA R20, R82.reuse, R79, R41 ;  /* 0x0000004f52147223 */ /* 0x040fe20000000029 */
[----:B------:R-:W-:Y:S01]  /*5fb0*/  FFMA R150, R82, R77, R150 ;  /* 0x0000004d52967223 */ /* 0x000fe20000000096 */
[----:B------:R-:W0:Y:S01]  /*5fc0*/  LDS.64 R84, [R112+0x9d0] ;  /* 0x0009d00070547984 */ /* 0x000e220000000a00 */
[----:B------:R-:W-:Y:S01]  /*5fd0*/  FFMA R24, R73, R65, R152 ;  /* 0x0000004149187223 */ /* 0x000fe20000000098 */
[-C--:B------:R-:W-:Y:S01]  /*5fe0*/  FFMA R41, R74, R83.reuse, R163 ;  /* 0x000000534a297223 */ /* 0x080fe200000000a3 */
[-C--:B------:R-:W-:Y:S01]  /*5ff0*/  FFMA R37, R72, R83.reuse, R37 ;  /* 0x0000005348257223 */ /* 0x080fe20000000025 */
[-C--:B------:R-:W-:Y:S01]  /*6000*/  FFMA R65, R75, R83.reuse, R20 ;  /* 0x000000534b417223 */ /* 0x080fe20000000014 */
[C---:B------:R-:W-:Y:S01]  /*6010*/  FFMA R22, R73.reuse, R83, R150 ;  /* 0x0000005349167223 */ /* 0x040fe20000000096 */
[-C--:B------:R-:W-:Y:S01]  /*6020*/  FFMA R211, R74, R91.reuse, R211 ;  /* 0x0000005b4ad37223 */ /* 0x080fe200000000d3 */
[----:B------:R-:W-:Y:S01]  /*6030*/  FFMA R116, R73, R91, R116 ;  /* 0x0000005b49747223 */ /* 0x000fe20000000074 */
[----:B----4-:R-:W-:Y:S01]  /*6040*/  FFMA R20, R80, R79, R59 ;  /* 0x0000004f50147223 */ /* 0x010fe2000000003b */
[----:B------:R-:W1:Y:S01]  /*6050*/  LDS.64 R82, [R112+0x15d0] ;  /* 0x0015d00070527984 */ /* 0x000e620000000a00 */
[-C--:B------:R-:W-:Y:S01]  /*6060*/  FFMA R161, R78, R80.reuse, R161 ;  /* 0x000000504ea17223 */ /* 0x080fe200000000a1 */
[----:B------:R-:W-:Y:S01]  /*6070*/  FFMA R31, R76, R80, R35 ;  /* 0x000000504c1f7223 */ /* 0x000fe20000000023 */
[----:B------:R-:W-:Y:S01]  /*6080*/  FFMA R148, R80, R77, R148 ;  /* 0x0000004d50947223 */ /* 0x000fe20000000094 */
[----:B------:R-:W2:Y:S01]  /*6090*/  LDS.64 R90, [R112+0xcd0] ;  /* 0x000cd000705a7984 */ /* 0x000ea20000000a00 */
[-C--:B------:R-:W-:Y:S01]  /*60a0*/  FFMA R59, R75, R81.reuse, R20 ;  /* 0x000000514b3b7223 */ /* 0x080fe20000000014 */
[-C--:B------:R-:W-:Y:S01]  /*60b0*/  FFMA R35, R74, R81.reuse, R161 ;  /* 0x000000514a237223 */ /* 0x080fe200000000a1 */
[-C--:B------:R-:W-:Y:S01]  /*60c0*/  FFMA R31, R72, R81.reuse, R31 ;  /* 0x00000051481f7223 */ /* 0x080fe2000000001f */
[----:B------:R-:W3:Y:S01]  /*60d0*/  LDS.64 R100, [R112+0xfd0] ;  /* 0x000fd00070647984 */ /* 0x000ee20000000a00 */
[----:B------:R-:W-:-:S03]  /*60e0*/  FFMA R20, R73, R81, R148 ;  /* 0x0000005149147223 */ /* 0x000fc60000000094 */
[----:B------:R-:W4:Y:S04]  /*60f0*/  LDS.64 R118, [R112+0x12d0] ;  /* 0x0012d00070767984 */ /* 0x000f280000000a00 */
[----:B------:R-:W5:Y:S04]  /*6100*/  LDS.64 R80, [R112+0x130] ;  /* 0x0001300070507984 */ /* 0x000f680000000a00 */
[----:B------:R-:W5:Y:S04]  /*6110*/  LDS.64 R162, [R112+0x430] ;  /* 0x0004300070a27984 */ /* 0x000f680000000a00 */
[----:B------:R-:W5:Y:S01]  /*6120*/  LDS.64 R160, [R112+0x730] ;  /* 0x0007300070a07984 */ /* 0x000f620000000a00 */
[----:B0-----:R-:W-:Y:S01]  /*6130*/  FFMA R64, R84, R79, R51 ;  /* 0x0000004f54407223 */ /* 0x001fe20000000033 */
[-C--:B------:R-:W-:Y:S01]  /*6140*/  FFMA R55, R78, R84.reuse, R55 ;  /* 0x000000544e377223 */ /* 0x080fe20000000037 */
[----:B------:R-:W-:Y:S01]  /*6150*/  FFMA R241, R76, R84, R241 ;  /* 0x000000544cf17223 */ /* 0x000fe200000000f1 */
[----:B------:R-:W-:Y:S01]  /*6160*/  FFMA R18, R84, R77, R18 ;  /* 0x0000004d54127223 */ /* 0x000fe20000000012 */
[-C--:B------:R-:W-:Y:S01]  /*6170*/  FFMA R51, R75, R85.reuse, R64 ;  /* 0x000000554b337223 */ /* 0x080fe20000000040 */
[-C--:B------:R-:W-:Y:S01]  /*6180*/  FFMA R29, R74, R85.reuse, R55 ;  /* 0x000000554a1d7223 */ /* 0x080fe20000000037 */
[-C--:B------:R-:W-:Y:S01]  /*6190*/  FFMA R55, R72, R85.reuse, R241 ;  /* 0x0000005548377223 */ /* 0x080fe200000000f1 */
[----:B------:R-:W-:Y:S01]  /*61a0*/  FFMA R18, R73, R85, R18 ;  /* 0x0000005549127223 */ /* 0x000fe20000000012 */
[-C--:B-1----:R-:W-:Y:S01]  /*61b0*/  FFMA R113, R78, R82.reuse, R113 ;  /* 0x000000524e717223 */ /* 0x082fe20000000071 */
[----:B------:R-:W-:Y:S01]  /*61c0*/  FFMA R115, R76, R82, R115 ;  /* 0x000000524c737223 */ /* 0x000fe20000000073 */
[----:B------:R-:W-:Y:S01]  /*61d0*/  FFMA R86, R82, R77, R86 ;  /* 0x0000004d52567223 */ /* 0x000fe20000000056 */
[-C--:B--2---:R-:W-:Y:S01]  /*61e0*/  FFMA R87, R78, R90.reuse, R87 ;  /* 0x0000005a4e577223 */ /* 0x084fe20000000057 */
[----:B------:R-:W-:Y:S01]  /*61f0*/  FFMA R239, R76, R90, R239 ;  /* 0x0000005a4cef7223 */ /* 0x000fe200000000ef */
[C---:B------:R-:W-:Y:S01]  /*6200*/  FFMA R64, R90.reuse, R79, R71 ;  /* 0x0000004f5a407223 */ /* 0x040fe20000000047 */
[----:B------:R-:W-:Y:S01]  /*6210*/  FFMA R140, R90, R77, R140 ;  /* 0x0000004d5a8c7223 */ /* 0x000fe2000000008c */
[-C--:B---3--:R-:W-:Y:S01]  /*6220*/  FFMA R84, R100, R79.reuse, R89 ;  /* 0x0000004f64547223 */ /* 0x088fe20000000059 */
[-C--:B------:R-:W-:Y:S01]  /*6230*/  FFMA R159, R76, R100.reuse, R159 ;  /* 0x000000644c9f7223 */ /* 0x080fe2000000009f */
[----:B------:R-:W-:Y:S01]  /*6240*/  FFMA R90, R82, R79, R117 ;  /* 0x0000004f525a7223 */ /* 0x000fe20000000075 */
[----:B------:R-:W-:Y:S01]  /*6250*/  FFMA R117, R74, R83, R113 ;  /* 0x000000534a757223 */ /* 0x000fe20000000071 */
[C---:B------:R-:W-:Y:S01]  /*6260*/  FFMA R71, R75.reuse, R91, R64 ;  /* 0x0000005b4b477223 */ /* 0x040fe20000000040 */
[----:B------:R-:W-:Y:S01]  /*6270*/  FFMA R93, R78, R100, R93 ;  /* 0x000000644e5d7223 */ /* 0x000fe2000000005d */
[----:B------:R-:W-:Y:S01]  /*6280*/  FFMA R68, R100, R77, R68 ;  /* 0x0000004d64447223 */ /* 0x000fe20000000044 */
[----:B------:R-:W-:Y:S01]  /*6290*/  FFMA R89, R75, R101, R84 ;  /* 0x000000654b597223 */ /* 0x000fe20000000054 */
[----:B------:R-:W-:Y:S01]  /*62a0*/  FFMA R113, R72, R83, R115 ;  /* 0x0000005348717223 */ /* 0x000fe20000000073 */
[-C--:B------:R-:W-:Y:S01]  /*62b0*/  FFMA R87, R74, R91.reuse, R87 ;  /* 0x0000005b4a577223 */ /* 0x080fe20000000057 */
[-C--:B------:R-:W-:Y:S01]  /*62c0*/  FFMA R85, R72, R91.reuse, R239 ;  /* 0x0000005b48557223 */ /* 0x080fe200000000ef */
[----:B------:R-:W-:Y:S01]  /*62d0*/  FFMA R64, R73, R91, R140 ;  /* 0x0000005b49407223 */ /* 0x000fe2000000008c */
[-C--:B----4-:R-:W-:Y:S01]  /*62e0*/  FFMA R105, R78, R118.reuse, R105 ;  /* 0x000000764e697223 */ /* 0x090fe20000000069 */
[----:B------:R-:W-:Y:S01]  /*62f0*/  FFMA R157, R76, R118, R157 ;  /* 0x000000764c9d7223 */ /* 0x000fe2000000009d */
[----:B------:R-:W-:Y:S01]  /*6300*/  FFMA R84, R118, R79, R103 ;  /* 0x0000004f76547223 */ /* 0x000fe20000000067 */
[----:B------:R-:W-:Y:S01]  /*6310*/  FFMA R115, R75, R83, R90 ;  /* 0x000000534b737223 */ /* 0x000fe2000000005a */
[C---:B-----5:R-:W-:Y:S01]  /*6320*/  FFMA R121, R76.reuse, R80, R121 ;  /* 0x000000504c797223 */ /* 0x060fe20000000079 */
[----:B------:R-:W-:Y:S01]  /*6330*/  FFMA R165, R76, R162, R165 ;  /* 0x000000a24ca57223 */ /* 0x000fe200000000a5 */
[----:B------:R-:W-:Y:S01]  /*6340*/  FFMA R91, R72, R101, R159 ;  /* 0x00000065485b7223 */ /* 0x000fe2000000009f */
[----:B------:R-:W-:Y:S01]  /*6350*/  FFMA R138, R118, R77, R138 ;  /* 0x0000004d768a7223 */ /* 0x000fe2000000008a */
[-C--:B------:R-:W-:Y:S01]  /*6360*/  FFMA R90, R80, R79.reuse, R123 ;  /* 0x0000004f505a7223 */ /* 0x080fe2000000007b */
[----:B------:R-:W-:Y:S01]  /*6370*/  FFMA R100, R162, R79, R167 ;  /* 0x0000004fa2647223 */ /* 0x000fe200000000a7 */
[----:B------:R-:W0:Y:S01]  /*6380*/  LDS.64 R158, [R112+0xa30] ;  /* 0x000a3000709e7984 */ /* 0x000e220000000a00 */
[----:B------:R-:W-:Y:S01]  /*6390*/  FFMA R235, R78, R80, R235 ;  /* 0x000000504eeb7223 */ /* 0x000fe200000000eb */
[-C--:B------:R-:W-:Y:S01]  /*63a0*/  FFMA R128, R80, R77.reuse, R128 ;  /* 0x0000004d50807223 */ /* 0x080fe20000000080 */
[----:B------:R-:W-:Y:S01]  /*63b0*/  FFMA R131, R78, R162, R131 ;  /* 0x000000a24e837223 */ /* 0x000fe20000000083 */
[----:B------:R-:W-:Y:S01]  /*63c0*/  FFMA R110, R162, R77, R110 ;  /* 0x0000004da26e7223 */ /* 0x000fe2000000006e */
[CC--:B------:R-:W-:Y:S01]  /*63d0*/  FFMA R93, R74.reuse, R101.reuse, R93 ;  /* 0x000000654a5d7223 */ /* 0x0c0fe2000000005d */
[----:B------:R-:W-:Y:S01]  /*63e0*/  FFMA R68, R73, R101, R68 ;  /* 0x0000006549447223 */ /* 0x000fe20000000044 */
[-C--:B------:R-:W-:Y:S01]  /*63f0*/  FFMA R103, R74, R119.reuse, R105 ;  /* 0x000000774a677223 */ /* 0x080fe20000000069 */
[----:B------:R-:W-:Y:S01]  /*6400*/  FFMA R101, R75, R119, R84 ;  /* 0x000000774b657223 */ /* 0x000fe20000000054 */
[C---:B------:R-:W-:Y:S01]  /*6410*/  FFMA R123, R72.reuse, R81, R121 ;  /* 0x00000051487b7223 */ /* 0x040fe20000000079 */
[C---:B------:R-:W-:Y:S01]  /*6420*/  FFMA R167, R72.reuse, R163, R165 ;  /* 0x000000a348a77223 */ /* 0x040fe200000000a5 */
[-C--:B------:R-:W-:Y:S01]  /*6430*/  FFMA R105, R72, R119.reuse, R157 ;  /* 0x0000007748697223 */ /* 0x080fe2000000009d */
[C---:B------:R-:W-:Y:S01]  /*6440*/  FFMA R84, R73.reuse, R119, R138 ;  /* 0x0000007749547223 */ /* 0x040fe2000000008a */
[----:B------:R-:W-:Y:S01]  /*6450*/  FFMA R86, R73, R83, R86 ;  /* 0x0000005349567223 */ /* 0x000fe20000000056 */
[C---:B------:R-:W-:Y:S01]  /*6460*/  FFMA R121, R75.reuse, R81, R90 ;  /* 0x000000514b797223 */ /* 0x040fe2000000005a */
[----:B------:R-:W-:Y:S01]  /*6470*/  FFMA R165, R75, R163, R100 ;  /* 0x000000a34ba57223 */ /* 0x000fe20000000064 */
[----:B------:R-:W1:Y:S01]  /*6480*/  LDS.64 R156, [R112+0xd30] ;  /* 0x000d3000709c7984 */ /* 0x000e620000000a00 */
[CC--:B------:R-:W-:Y:S01]  /*6490*/  FFMA R119, R74.reuse, R81.reuse, R235 ;  /* 0x000000514a777223 */ /* 0x0c0fe200000000eb */
[C---:B------:R-:W-:Y:S01]  /*64a0*/  FFMA R90, R73.reuse, R81, R128 ;  /* 0x00000051495a7223 */ /* 0x040fe20000000080 */
[-C--:B------:R-:W-:Y:S01]  /*64b0*/  FFMA R131, R74, R163.reuse, R131 ;  /* 0x000000a34a837223 */ /* 0x080fe20000000083 */
[----:B------:R-:W2:Y:S01]  /*64c0*/  LDS.64 R82, [R112+0x1030] ;  /* 0x0010300070527984 */ /* 0x000ea20000000a00 */
[----:B------:R-:W-:Y:S01]  /*64d0*/  FFMA R100, R73, R163, R110 ;  /* 0x000000a349647223 */ /* 0x000fe2000000006e */
[-C--:B------:R-:W-:Y:S01]  /*64e0*/  FFMA R169, R78, R160.reuse, R169 ;  /* 0x000000a04ea97223 */ /* 0x080fe200000000a9 */
[----:B------:R-:W-:Y:S01]  /*64f0*/  FFMA R175, R76, R160, R171 ;  /* 0x000000a04caf7223 */ /* 0x000fe200000000ab */
[----:B------:R-:W3:Y:S01]  /*6500*/  LDS.64 R80, [R112+0x1330] ;  /* 0x0013300070507984 */ /* 0x000ee20000000a00 */
[----:B------:R-:W-:Y:S01]  /*6510*/  FFMA R104, R160, R79, R173 ;  /* 0x0000004fa0687223 */ /* 0x000fe200000000ad */
[-C--:B------:R-:W-:Y:S01]  /*6520*/  FFMA R171, R74, R161.reuse, R169 ;  /* 0x000000a14aab7223 */ /* 0x080fe200000000a9 */
[-C--:B------:R-:W-:Y:S01]  /*6530*/  FFMA R173, R72, R161.reuse, R175 ;  /* 0x000000a148ad7223 */ /* 0x080fe200000000af */
[----:B------:R-:W4:Y:S01]  /*6540*/  LDS.64 R162, [R112+0x1630] ;  /* 0x0016300070a27984 */ /* 0x000f220000000a00 */
[----:B------:R-:W-:Y:S01]  /*6550*/  FFMA R169, R75, R161, R104 ;  /* 0x000000a14ba97223 */ /* 0x000fe20000000068 */
[----:B------:R-:W-:-:S04]  /*6560*/  FFMA R102, R160, R77, R102 ;  /* 0x0000004da0667223 */ /* 0x000fc80000000066 */
[----:B------:R-:W-:Y:S01]  /*6570*/  FFMA R102, R73, R161, R102 ;  /* 0x000000a149667223 */ /* 0x000fe20000000066 */
        /* <DEDUP_REMOVED lines=12> */
[----:B--2---:R-:W-:Y:S01]  /*6640*/  FFMA R108, R82, R79, R249 ;  /* 0x0000004f526c7223 */ /* 0x004fe200000000f9 */
[-C--:B------:R-:W-:Y:S01]  /*6650*/  FFMA R189, R78, R82.reuse, R144 ;  /* 0x000000524ebd7223 */ /* 0x080fe20000000090 */
[----:B------:R-:W-:Y:S01]  /*6660*/  FFMA R191, R76, R82, R126 ;  /* 0x000000524cbf7223 */ /* 0x000fe2000000007e */
[----:B------:R-:W-:Y:S01]  /*6670*/  FFMA R176, R82, R77, R176 ;  /* 0x0000004d52b07223 */ /* 0x000fe200000000b0 */
[-C--:B---3--:R-:W-:Y:S01]  /*6680*/  FFMA R195, R78, R80.reuse, R182 ;  /* 0x000000504ec37223 */ /* 0x088fe200000000b6 */
[----:B------:R-:W-:Y:S01]  /*6690*/  FFMA R197, R76, R80, R180 ;  /* 0x000000504cc57223 */ /* 0x000fe200000000b4 */
[C---:B------:R-:W-:Y:S01]  /*66a0*/  FFMA R178, R80.reuse, R79, R178 ;  /* 0x0000004f50b27223 */ /* 0x040fe200000000b2 */
[----:B------:R-:W-:Y:S01]  /*66b0*/  FFMA R184, R80, R77, R184 ;  /* 0x0000004d50b87223 */ /* 0x000fe200000000b8 */
[-C--:B----4-:R-:W-:Y:S01]  /*66c0*/  FFMA R231, R78, R162.reuse, R186 ;  /* 0x000000a24ee77223 */ /* 0x090fe200000000ba */
[----:B------:R-:W-:Y:S01]  /*66d0*/  FFMA R233, R76, R162, R188 ;  /* 0x000000a24ce97223 */ /* 0x000fe200000000bc */
[C---:B------:R-:W-:Y:S01]  /*66e0*/  FFMA R190, R162.reuse, R79, R190 ;  /* 0x0000004fa2be7223 */ /* 0x040fe200000000be */
[----:B------:R-:W-:Y:S01]  /*66f0*/  FFMA R192, R162, R77, R192 ;  /* 0x0000004da2c07223 */ /* 0x000fe200000000c0 */
[C---:B------:R-:W-:Y:S01]  /*6700*/  FFMA R183, R75.reuse, R157, R106 ;  /* 0x0000009d4bb77223 */ /* 0x040fe2000000006a */
[----:B------:R-:W-:Y:S01]  /*6710*/  FFMA R187, R75, R83, R108 ;  /* 0x000000534bbb7223 */ /* 0x000fe2000000006c */
[-C--:B------:R-:W-:Y:S01]  /*6720*/  FFMA R185, R74, R157.reuse, R247 ;  /* 0x0000009d4ab97223 */ /* 0x080fe200000000f7 */
        /* <DEDUP_REMOVED lines=9> */
[-C--:B------:R-:W-:Y:S01]  /*67c0*/  FFMA R231, R74, R163.reuse, R231 ;  /* 0x000000a34ae77223 */ /* 0x080fe200000000e7 */
[-C--:B------:R-:W-:Y:S01]  /*67d0*/  FFMA R233, R72, R163.reuse, R233 ;  /* 0x000000a348e97223 */ /* 0x080fe200000000e9 */
[-C--:B------:R-:W-:Y:S01]  /*67e0*/  FFMA R235, R75, R163.reuse, R190 ;  /* 0x000000a34beb7223 */ /* 0x080fe200000000be */
[----:B------:R-:W-:Y:S01]  /*67f0*/  FFMA R118, R73, R163, R192 ;  /* 0x000000a349767223 */ /* 0x000fe200000000c0 */
[----:B------:R-:W-:Y:S06]  /*6800*/  @P5 BRA `(.L_x_195) ;  /* 0xffffffc800285947 */ /* 0x000fec000383ffff */
[----:B------:R-:W-:-:S04]  /*6810*/  UIADD3 UR4, UPT, UPT, UR4, 0x1, URZ ;  /* 0x0000000104047890 */ /* 0x000fc8000fffe0ff */
[----:B------:R-:W-:-:S09]  /*6820*/  UISETP.NE.AND UP0, UPT, UR4, 0x3, UPT ;  /* 0x000000030400788c */ /* 0x000fd2000bf05270 */
[----:B------:R-:W-:Y:S05]  /*6830*/  BRA.U UP0, `(.L_x_196) ;  /* 0xffffffb100b87547 */ /* 0x000fea000b83ffff */
[----:B------:R-:W-:-:S04]  /*6840*/  IADD3 R19, PT, PT, R19, 0x1, RZ ;  /* 0x0000000113137810 */ /* 0x000fc80007ffe0ff */
[----:B------:R-:W-:-:S13]  /*6850*/  ISETP.NE.AND P5, PT, R19, 0x8, PT ;  /* 0x000000081300780c */ /* 0x000fda0003fa5270 */
[----:B------:R-:W-:Y:S05]  /*6860*/  @P5 BRA `(.L_x_197) ;  /* 0xffffffb000a85947 */ /* 0x000fea000383ffff */
[----:B------:R-:W0:Y:S01]  /*6870*/  S2R R5, SR_CTAID.Y ;  /* 0x0000000000057919 */ /* 0x000e220000002600 */
[----:B------:R-:W1:Y:S01]  /*6880*/  LDC.64 R2, c[0x0][0x390] ;  /* 0x0000e400ff027b82 */ /* 0x000e620000000a00 */
[----:B0-----:R-:W-:-:S05]  /*6890*/  IMAD R40, R40, 0x1c, R5 ;  /* 0x0000001c28287824 */ /* 0x001fca00078e0205 */
[----:B------:R-:W-:-:S05]  /*68a0*/  LEA R69, R40, R69, 0x4 ;  /* 0x0000004528457211 */ /* 0x000fca00078e20ff */
[----:B------:R-:W-:-:S05]  /*68b0*/  IMAD R69, R69, 0x7, R36 ;  /* 0x0000000745457824 */ /* 0x000fca00078e0224 */
[----:B------:R-:W-:-:S04]  /*68c0*/  LEA R5, R69, R34, 0x3 ;  /* 0x0000002245057211 */ /* 0x000fc800078e18ff */
[----:B------:R-:W-:-:S05]  /*68d0*/  SHF.L.U32 R5, R5, 0x1, RZ ;  /* 0x0000000105057819 */ /* 0x000fca00000006ff */
        /* <DEDUP_REMOVED lines=130> */
.L_x_198:
        /* <DEDUP_REMOVED lines=16> */
.L_x_262:


//--------------------- .text.conv_64_32_112_112  --------------------------
	.section	.text.conv_64_32_112_112,"ax",@progbits
	.align	128
        .global         conv_64_32_112_112
        .type           conv_64_32_112_112,@function
        .size           conv_64_32_112_112,(.L_x_263 - conv_64_32_112_112)
        .other          conv_64_32_112_112,@"STO_CUDA_ENTRY STV_DEFAULT"
conv_64_32_112_112:
.text.conv_64_32_112_112:
[----:B------:R-:W-:Y:S01]  /*0000*/  LDC R1, c[0x0][0x37c] ;  /* 0x0000df00ff017b82 */ /* 0x000fe20000000800 */
[----:B------:R-:W0:Y:S01]  /*0010*/  S2R R0, SR_TID.X ;  /* 0x0000000000007919 */ /* 0x000e220000002100 */
[----:B------:R-:W-:Y:S01]  /*0020*/  HFMA2 R247, -RZ, RZ, 0, 0 ;  /* 0x00000000fff77431 */ /* 0x000fe200000001ff */
[----:B------:R-:W-:Y:S01]  /*0030*/  MOV R239, RZ ;  /* 0x000000ff00ef7202 */ /* 0x000fe20000000f00 */
[----:B------:R-:W-:Y:S01]  /*0040*/  HFMA2 R243, -RZ, RZ, 0, 0 ;  /* 0x00000000fff37431 */ /* 0x000fe200000001ff */
[----:B------:R-:W1:Y:S01]  /*0050*/  S2R R58, SR_TID.Z ;  /* 0x00000000003a7919 */ /* 0x000e620000002300 */
[----:B------:R-:W-:Y:S01]  /*0060*/  HFMA2 R233, -RZ, RZ, 0, 0 ;  /* 0x00000000ffe97431 */ /* 0x000fe200000001ff */
[----:B------:R-:W-:Y:S01]  /*0070*/  MOV R249, RZ ;  /* 0x000000ff00f97202 */ /* 0x000fe20000000f00 */
[----:B------:R-:W-:Y:S01]  /*0080*/  HFMA2 R227, -RZ, RZ, 0, 0 ;  /* 0x00000000ffe37431 */ /* 0x000fe200000001ff */
[----:B------:R-:W2:Y:S01]  /*0090*/  S2R R211, SR_CTAID.Y ;  /* 0x0000000000d37919 */ /* 0x000ea20000002600 */
[----:B------:R-:W-:Y:S01]  /*00a0*/  HFMA2 R229, -RZ, RZ, 0, 0 ;  /* 0x00000000ffe57431 */ /* 0x000fe200000001ff */
[----:B------:R-:W-:Y:S01]  /*00b0*/  MOV R245, RZ ;  /* 0x000000ff00f57202 */ /* 0x000fe20000000f00 */
[----:B------:R-:W-:Y:S01]  /*00c0*/  HFMA2 R215, -RZ, RZ, 0, 0 ;  /* 0x00000000ffd77431 */ /* 0x000fe200000001ff */
[----:B------:R-:W-:Y:S01]  /*00d0*/  MOV R237, RZ ;  /* 0x000000ff00ed7202 */ /* 0x000fe20000000f00 */
[----:B------:R-:W-:Y:S01]  /*00e0*/  HFMA2 R219, -RZ, RZ, 0, 0 ;  /* 0x00000000ffdb7431 */ /* 0x000fe200000001ff */
[----:B------:R-:W-:Y:S01]  /*00f0*/  MOV R231, RZ ;  /* 0x000000ff00e77202 */ /* 0x000fe20000000f00 */
[----:B------:R-:W-:-:S02]  /*0100*/  HFMA2 R225, -RZ, RZ, 0, 0 ;  /* 0x00000000ffe17431 */ /* 0x000fc400000001ff */
[----:B------:R-:W-:Y:S01]  /*0110*/  IMAD.MOV.U32 R241, RZ, RZ, RZ ;  /* 0x000000fffff17224 */ /* 0x000fe200078e00ff */
[----:B------:R-:W-:Y:S01]  /*0120*/  MOV R235, RZ ;  /* 0x000000ff00eb7202 */ /* 0x000fe20000000f00 */
[----:B------:R-:W3:Y:S01]  /*0130*/  LDCU.64 UR6, c[0x0][0x358] ;  /* 0x00006b00ff0677ac */ /* 0x000ee20008000a00 */
[----:B------:R-:W-:Y:S02]  /*0140*/  MOV R221, RZ ;  /* 0x000000ff00dd7202 */ /* 0x000fe40000000f00 */
[----:B------:R-:W-:Y:S02]  /*0150*/  MOV R217, RZ ;  /* 0x000000ff00d97202 */ /* 0x000fe40000000f00 */
[----:B------:R-:W-:Y:S02]  /*0160*/  MOV R213, RZ ;  /* 0x000000ff00d57202 */ /* 0x000fe40000000f00 */
[----:B------:R-:W-:Y:S02]  /*0170*/  MOV R223, RZ ;  /* 0x000000ff00df7202 */ /* 0x000fe40000000f00 */
[----:B0-----:R-:W-:Y:S01]  /*0180*/  PRMT R10, R0, 0x9910, RZ ;  /* 0x00009910000a7816 */ /* 0x001fe200000000ff */
[----:B-1----:R-:W-:-:S04]  /*0190*/  IMAD R58, R58, 0x6200, RZ ;  /* 0x000062003a3a7824 */ /* 0x002fc800078e02ff */
[----:B------:R-:W-:-:S04]  /*01a0*/  IMAD R10, R10, 0x39, RZ ;  /* 0x000000390a0a7824 */ /* 0x000fc800078e02ff */
[C---:B------:R-:W-:Y:S01]  /*01b0*/  VIADD R182, R10.reuse, 0xf ;  /* 0x0000000f0ab67836 */ /* 0x040fe20000000000 */
[C---:B------:R-:W-:Y:S01]  /*01c0*/  IADD3 R160, PT, PT, R10.reuse, 0x1a, RZ ;  /* 0x0000001a0aa07810 */ /* 0x040fe20007ffe0ff */
[C---:B------:R-:W-:Y:S01]  /*01d0*/  VIADD R154, R10.reuse, 0x1d ;  /* 0x0000001d0a9a7836 */ /* 0x040fe20000000000 */
[C---:B------:R-:W-:Y:S01]  /*01e0*/  IADD3 R152, PT, PT, R10.reuse, 0x1e, RZ ;  /* 0x0000001e0a987810 */ /* 0x040fe20007ffe0ff */
[C---:B------:R-:W-:Y:S01]  /*01f0*/  VIADD R126, R10.reuse, 0x2b ;  /* 0x0000002b0a7e7836 */ /* 0x040fe20000000000 */
[C---:B------:R-:W-:Y:S02]  /*0200*/  IADD3 R158, PT, PT, R10.reuse, 0x1b, RZ ;  /* 0x0000001b0a9e7810 */ /* 0x040fe40007ffe0ff */
[C---:B------:R-:W-:Y:S02]  /*0210*/  IADD3 R106, PT, PT, R10.reuse, 0x35, RZ ;  /* 0x000000350a6a7810 */ /* 0x040fe40007ffe0ff */
[C---:B------:R-:W-:Y:S02]  /*0220*/  LOP3.LUT R2, R10.reuse, 0xffff, RZ, 0xc0, !PT ;  /* 0x0000ffff0a027812 */ /* 0x040fe400078ec0ff */
[----:B------:R-:W-:-:S02]  /*0230*/  IADD3 R156, PT, PT, R10, 0x1c, RZ ;  /* 0x0000001c0a9c7810 */ /* 0x000fc40007ffe0ff */
[C---:B------:R-:W-:Y:S02]  /*0240*/  IADD3 R0, PT, PT, R10.reuse, 0x3, RZ ;  /* 0x000000030a007810 */ /* 0x040fe40007ffe0ff */
[C---:B------:R-:W-:Y:S02]  /*0250*/  IADD3 R13, PT, PT, R10.reuse, 0x1, RZ ;  /* 0x000000010a0d7810 */ /* 0x040fe40007ffe0ff */
[C---:B------:R-:W-:Y:S02]  /*0260*/  IADD3 R15, PT, PT, R10.reuse, 0x2, RZ ;  /* 0x000000020a0f7810 */ /* 0x040fe40007ffe0ff */
[C---:B------:R-:W-:Y:S02]  /*0270*/  IADD3 R20, PT, PT, R10.reuse, 0x4, RZ ;  /* 0x000000040a147810 */ /* 0x040fe40007ffe0ff */
[C---:B------:R-:W-:Y:S02]  /*0280*/  IADD3 R21, PT, PT, R10.reuse, 0x5, RZ ;  /* 0x000000050a157810 */ /* 0x040fe40007ffe0ff */
        /* <DEDUP_REMOVED lines=19> */
[----:B------:R-:W-:Y:S02]  /*03c0*/  LOP3.LUT R34, R160, 0xffff, RZ, 0xc0, !PT ;  /* 0x0000ffffa0227812 */ /* 0x000fe400078ec0ff */
        /* <DEDUP_REMOVED lines=23> */
[----:B------:R-:W-:Y:S02]  /*0540*/  IADD3 R100, PT, PT, R10, 0x38, RZ ;  /* 0x000000380a647810 */ /* 0x000fe40007ffe0ff */
[----:B------:R-:W-:Y:S02]  /*0550*/  LOP3.LUT R38, R152, 0xffff, RZ, 0xc0, !PT ;  /* 0x0000ffff98267812 */ /* 0x000fe400078ec0ff */
[----:B------:R-:W-:Y:S02]  /*0560*/  SHF.R.U32.HI R2, RZ, 0x1, R2 ;  /* 0x00000001ff027819 */ /* 0x000fe40000011602 */
        /* <DEDUP_REMOVED lines=55> */
[----:B------:R-:W-:Y:S02]  /*08e0*/  SHF.R.U32.HI R38, RZ, 0x1, R38 ;  /* 0x00000001ff267819 */ /* 0x000fe40000011626 */
[----:B------:R-:W-:-:S02]  /*08f0*/  SHF.R.U32.HI R35, RZ, 0x1, R35 ;  /* 0x00000001ff237819 */ /* 0x000fc40000011623 */
[----:B------:R-:W-:Y:S02]  /*0900*/  SHF.R.U32.HI R62, RZ, 0x1, R62 ;  /* 0x00000001ff3e7819 */ /* 0x000fe4000001163e */
[----:B------:R-:W-:Y:S02]  /*0910*/  LOP3.LUT R65, R2, 0xffff, RZ, 0xc0, !PT ;  /* 0x0000ffff02417812 */ /* 0x000fe400078ec0ff */
[----:B------:R-:W-:Y:S02]  /*0920*/  SHF.R.U32.HI R36, RZ, 0x1, R36 ;  /* 0x00000001ff247819 */ /* 0x000fe40000011624 */
[----:B------:R-:W-:Y:S01]  /*0930*/  SHF.R.U32.HI R5, RZ, 0x1, R5 ;  /* 0x00000001ff057819 */ /* 0x000fe20000011605 */
[----:B------:R-:W-:Y:S01]  /*0940*/  IMAD R65, R65, 0x8fb9, RZ ;  /* 0x00008fb941417824 */ /* 0x000fe200078e02ff */
[----:B------:R-:W-:Y:S02]  /*0950*/  SHF.R.U32.HI R3, RZ, 0x1, R3 ;  /* 0x00000001ff037819 */ /* 0x000fe40000011603 */
[----:B------:R-:W-:-:S02]  /*0960*/  SHF.R.U32.HI R4, RZ, 0x1, R4 ;  /* 0x00000001ff047819 */ /* 0x000fc40000011604 */
[----:B------:R-:W-:Y:S02]  /*0970*/  SHF.R.U32.HI R6, RZ, 0x1, R6 ;  /* 0x00000001ff067819 */ /* 0x000fe40000011606 */
[----:B------:R-:W-:Y:S02]  /*0980*/  SHF.R.U32.HI R7, RZ, 0x1, R7 ;  /* 0x00000001ff077819 */ /* 0x000fe40000011607 */
[----:B------:R-:W-:Y:S02]  /*0990*/  SHF.R.U32.HI R8, RZ, 0x1, R8 ;  /* 0x00000001ff087819 */ /* 0x000fe40000011608 */
[----:B------:R-:W-:Y:S02]  /*09a0*/  SHF.R.U32.HI R9, RZ, 0x1, R9 ;  /* 0x00000001ff097819 */ /* 0x000fe40000011609 */
        /* <DEDUP_REMOVED lines=19> */
[----:B------:R-:W-:-:S02]  /*0ae0*/  LOP3.LUT R34, R34, 0xffff, RZ, 0xc0, !PT ;  /* 0x0000ffff22227812 */ /* 0x000fc400078ec0ff */
[----:B------:R-:W-:Y:S02]  /*0af0*/  SHF.R.U32.HI R39, RZ, 0x1, R39 ;  /* 0x00000001ff277819 */ /* 0x000fe40000011627 */
[----:B------:R-:W-:Y:S01]  /*0b00*/  SHF.R.U32.HI R40, RZ, 0x1, R40 ;  /* 0x00000001ff287819 */ /* 0x000fe20000011628 */
[----:B------:R-:W-:Y:S01]  /*0b10*/  IMAD R34, R34, 0x8fb9, RZ ;  /* 0x00008fb922227824 */ /* 0x000fe200078e02ff */
        /* <DEDUP_REMOVED lines=23> */
[----:B------:R-:W-:Y:S02]  /*0c90*/  LOP3.LUT R38, R38, 0xffff, RZ, 0xc0, !PT ;  /* 0x0000ffff26267812 */ /* 0x000fe400078ec0ff */
[----:B------:R-:W-:Y:S02]  /*0ca0*/  LOP3.LUT R35, R35, 0xffff, RZ, 0xc0, !PT ;  /* 0x0000ffff23237812 */ /* 0x000fe400078ec0ff */
[----:B------:R-:W-:Y:S02]  /*0cb0*/  LOP3.LUT R69, R62, 0xffff, RZ, 0xc0, !PT ;  /* 0x0000ffff3e457812 */ /* 0x000fe400078ec0ff */
[----:B------:R-:W-:Y:S01]  /*0cc0*/  LOP3.LUT R36, R36, 0xffff, RZ, 0xc0, !PT ;  /* 0x0000ffff24247812 */ /* 0x000fe200078ec0ff */
[----:B------:R-:W-:Y:S01]  /*0cd0*/  IMAD R35, R35, 0x8fb9, RZ ;  /* 0x00008fb923237824 */ /* 0x000fe200078e02ff */
        /* <DEDUP_REMOVED lines=54> */
[----:B------:R-:W-:-:S02]  /*1040*/  LOP3.LUT R40, R40, 0xffff, RZ, 0xc0, !PT ;  /* 0x0000ffff28287812 */ /* 0x000fc400078ec0ff */
[----:B------:R-:W-:Y:S01]  /*1050*/  LOP3.LUT R41, R41, 0xffff, RZ, 0xc0, !PT ;  /* 0x0000ffff29297812 */ /* 0x000fe200078ec0ff */
[----:B------:R-:W-:Y:S01]  /*1060*/  IMAD R62, R39, 0x8fb9, RZ ;  /* 0x00008fb9273e7824 */ /* 0x000fe200078e02ff */
        /* <DEDUP_REMOVED lines=47> */
[----:B------:R-:W-:Y:S01]  /*1360*/  SHF.R.U32.HI R34, RZ, 0x15, R60 ;  /* 0x00000015ff227819 */ /* 0x000fe2000001163c */
[----:B------:R-:W-:Y:S01]  /*1370*/  IMAD R90, R63, 0x8fb9, RZ ;  /* 0x00008fb93f5a7824 */ /* 0x000fe200078e02ff */
[----:B------:R-:W-:Y:S01]  /*1380*/  SHF.R.U32.HI R37, RZ, 0x15, R35 ;  /* 0x00000015ff257819 */ /* 0x000fe20000011623 */
[----:B------:R-:W-:Y:S01]  /*1390*/  IMAD R91, R71, 0x8fb9, RZ ;  /* 0x00008fb9475b7824 */ /* 0x000fe200078e02ff */
[C---:B------:R-:W-:Y:S01]  /*13a0*/  PRMT R60, R69.reuse, 0x9910, RZ ;  /* 0x00009910453c7816 */ /* 0x040fe200000000ff */
[----:B------:R-:W-:Y:S01]  /*13b0*/  IMAD R92, R92, 0x8fb9, RZ ;  /* 0x00008fb95c5c7824 */ /* 0x000fe200078e02ff */
[----:B------:R-:W-:Y:S01]  /*13c0*/  SHF.R.U32.HI R35, RZ, 0x15, R36 ;  /* 0x00000015ff237819 */ /* 0x000fe20000011624 */
[----:B------:R-:W-:Y:S01]  /*13d0*/  IMAD R99, R69, 0x3100, R58 ;  /* 0x0000310045637824 */ /* 0x000fe200078e023a */
[----:B------:R-:W-:Y:S01]  /*13e0*/  SHF.R.U32.HI R71, RZ, 0x15, R5 ;  /* 0x00000015ff477819 */ /* 0x000fe20000011605 */
[----:B------:R-:W-:Y:S01]  /*13f0*/  IMAD.MOV.U32 R69, RZ, RZ, R60 ;  /* 0x000000ffff457224 */ /* 0x000fe200078e003c */
[----:B------:R-:W-:Y:S01]  /*1400*/  SHF.R.U32.HI R63, RZ, 0x15, R3 ;  /* 0x00000015ff3f7819 */ /* 0x000fe20000011603 */
[----:B------:R-:W-:Y:S01]  /*1410*/  IMAD R220, R38, 0x3100, R58 ;  /* 0x0000310026dc7824 */ /* 0x000fe200078e023a */
[----:B------:R-:W-:Y:S01]  /*1420*/  SHF.R.U32.HI R59, RZ, 0x15, R4 ;  /* 0x00000015ff3b7819 */ /* 0x000fe20000011604 */
[----:B------:R-:W-:Y:S01]  /*1430*/  IMAD R105, R71, 0x3100, R58 ;  /* 0x0000310047697824 */ /* 0x000fe200078e023a */
[----:B------:R-:W-:Y:S01]  /*1440*/  SHF.R.U32.HI R61, RZ, 0x15, R6 ;  /* 0x00000015ff3d7819 */ /* 0x000fe20000011606 */
[--C-:B------:R-:W-:Y:S01]  /*1450*/  IMAD R101, R63, 0x3100, R58.reuse ;  /* 0x000031003f657824 */ /* 0x100fe200078e023a */
[----:B------:R-:W-:Y:S01]  /*1460*/  SHF.R.U32.HI R65, RZ, 0x15, R7 ;  /* 0x00000015ff417819 */ /* 0x000fe20000011607 */
[----:B------:R-:W-:Y:S01]  /*1470*/  IMAD R103, R59, 0x3100, R58 ;  /* 0x000031003b677824 */ /* 0x000fe200078e023a */
[----:B------:R-:W-:Y:S01]  /*1480*/  SHF.R.U32.HI R67, RZ, 0x15, R8 ;  /* 0x00000015ff437819 */ /* 0x000fe20000011608 */
[--C-:B------:R-:W-:Y:S01]  /*1490*/  IMAD R107, R61, 0x3100, R58.reuse ;  /* 0x000031003d6b7824 */ /* 0x100fe200078e023a */
[----:B------:R-:W-:Y:S01]  /*14a0*/  SHF.R.U32.HI R57, RZ, 0x15, R9 ;  /* 0x00000015ff397819 */ /* 0x000fe20000011609 */
[--C-:B------:R-:W-:Y:S01]  /*14b0*/  IMAD R109, R65, 0x3100, R58.reuse ;  /* 0x00003100416d7824 */ /* 0x100fe200078e023a */
        /* <DEDUP_REMOVED lines=67> */
[C---:B--2---:R-:W-:Y:S01]  /*18f0*/  IMAD R99, R211.reuse, 0x70, R99 ;  /* 0x00000070d3637824 */ /* 0x044fe200078e0263 */
        /* <DEDUP_REMOVED lines=22> */
[----:B------:R-:W-:Y:S01]  /*1a60*/  PRMT R73, R71, 0x9910, RZ ;  /* 0x0000991047497816 */ /* 0x000fe200000000ff */
[--C-:B------:R-:W-:Y:S01]  /*1a70*/  IMAD R60, R11, 0x3100, R58.reuse ;  /* 0x000031000b3c7824 */ /* 0x100fe200078e023a */
[----:B------:R-:W-:Y:S01]  /*1a80*/  PRMT R59, R59, 0x9910, RZ ;  /* 0x000099103b3b7816 */ /* 0x000fe200000000ff */
[--C-:B------:R-:W-:Y:S01]  /*1a90*/  IMAD R72, R9, 0x3100, R58.reuse ;  /* 0x0000310009487824 */ /* 0x100fe200078e023a */
[----:B------:R-:W-:Y:S01]  /*1aa0*/  MOV R71, R73 ;  /* 0x0000004900477202 */ /* 0x000fe20000000f00 */
[--C-:B------:R-:W-:Y:S01]  /*1ab0*/  IMAD R70, R6, 0x3100, R58.reuse ;  /* 0x0000310006467824 */ /* 0x100fe200078e023a */
[----:B------:R-:W-:Y:S01]  /*1ac0*/  PRMT R52, R52, 0x9910, RZ ;  /* 0x0000991034347816 */ /* 0x000fe200000000ff */
[--C-:B------:R-:W-:Y:S01]  /*1ad0*/  IMAD R68, R5, 0x3100, R58.reuse ;  /* 0x0000310005447824 */ /* 0x100fe200078e023a */
[----:B------:R-:W-:Y:S01]  /*1ae0*/  PRMT R47, R47, 0x9910, RZ ;  /* 0x000099102f2f7816 */ /* 0x000fe200000000ff */
[--C-:B------:R-:W-:Y:S01]  /*1af0*/  IMAD R66, R2, 0x3100, R58.reuse ;  /* 0x0000310002427824 */ /* 0x100fe200078e023a */
[----:B------:R-:W-:Y:S01]  /*1b00*/  PRMT R46, R46, 0x9910, RZ ;  /* 0x000099102e2e7816 */ /* 0x000fe200000000ff */
[--C-:B------:R-:W-:Y:S01]  /*1b10*/  IMAD R64, R4, 0x3100, R58.reuse ;  /* 0x0000310004407824 */ /* 0x100fe200078e023a */
[----:B------:R-:W-:Y:S01]  /*1b20*/  PRMT R42, R42, 0x9910, RZ ;  /* 0x000099102a2a7816 */ /* 0x000fe200000000ff */
[----:B------:R-:W-:Y:S01]  /*1b30*/  IMAD R62, R3, 0x3100, R58 ;  /* 0x00003100033e7824 */ /* 0x000fe200078e023a */
[----:B------:R-:W-:Y:S01]  /*1b40*/  PRMT R35, R35, 0x9910, RZ ;  /* 0x0000991023237816 */ /* 0x000fe200000000ff */
[----:B------:R-:W-:Y:S01]  /*1b50*/  IMAD R58, R69, 0x72, RZ ;  /* 0x00000072453a7824 */ /* 0x000fe200078e02ff */
[----:B------:R-:W-:Y:S01]  /*1b60*/  PRMT R36, R36, 0x9910, RZ ;  /* 0x0000991024247816 */ /* 0x000fe200000000ff */
[----:B------:R-:W-:Y:S01]  /*1b70*/  IMAD R199, R211, 0x70, R60 ;  /* 0x00000070d3c77824 */ /* 0x000fe200078e023c */
[----:B------:R-:W-:Y:S01]  /*1b80*/  PRMT R32, R32, 0x9910, RZ ;  /* 0x0000991020207816 */ /* 0x000fe200000000ff */
[----:B------:R-:W-:Y:S01]  /*1b90*/  IMAD R60, R71, 0x72, RZ ;  /* 0x00000072473c7824 */ /* 0x000fe200078e02ff */
[----:B------:R-:W-:Y:S01]  /*1ba0*/  IADD3 R58, PT, PT, RZ, -R58, RZ ;  /* 0x8000003aff3a7210 */ /* 0x000fe20007ffe0ff */
[----:B------:R-:W-:Y:S01]  /*1bb0*/  IMAD R101, R211, 0x70, R101 ;  /* 0x00000070d3657824 */ /* 0x000fe200078e0265 */
[----:B------:R-:W-:Y:S01]  /*1bc0*/  PRMT R31, R31, 0x9910, RZ ;  /* 0x000099101f1f7816 */ /* 0x000fe200000000ff */
[C---:B------:R-:W-:Y:S01]  /*1bd0*/  IMAD R103, R211.reuse, 0x70, R103 ;  /* 0x00000070d3677824 */ /* 0x040fe200078e0267 */
[----:B------:R-:W-:Y:S01]  /*1be0*/  PRMT R69, R58, 0x7710, RZ ;  /* 0x000077103a457816 */ /* 0x000fe200000000ff */
[----:B------:R-:W-:Y:S01]  /*1bf0*/  IMAD R107, R211, 0x70, R107 ;  /* 0x00000070d36b7824 */ /* 0x000fe200078e026b */
[----:B------:R-:W-:Y:S01]  /*1c00*/  PRMT R58, R63, 0x9910, RZ ;  /* 0x000099103f3a7816 */ /* 0x000fe200000000ff */
[C---:B------:R-:W-:Y:S01]  /*1c10*/  IMAD R109, R211.reuse, 0x70, R109 ;  /* 0x00000070d36d7824 */ /* 0x040fe200078e026d */
[----:B------:R-:W-:Y:S01]  /*1c20*/  IADD3 R60, PT, PT, RZ, -R60, RZ ;  /* 0x8000003cff3c7210 */ /* 0x000fe20007ffe0ff */
[----:B------:R-:W-:Y:S01]  /*1c30*/  IMAD R111, R211, 0x70, R111 ;  /* 0x00000070d36f7824 */ /* 0x000fe200078e026f */
[----:B------:R-:W-:Y:S01]  /*1c40*/  PRMT R63, R67, 0x9910, RZ ;  /* 0x00009910433f7816 */ /* 0x000fe200000000ff */
[----:B------:R-:W-:Y:S01]  /*1c50*/  IMAD R58, R58, 0x72, RZ ;  /* 0x000000723a3a7824 */ /* 0x000fe200078e02ff */
[----:B------:R-:W-:Y:S01]  /*1c60*/  PRMT R71, R60, 0x7710, RZ ;  /* 0x000077103c477816 */ /* 0x000fe200000000ff */
[----:B------:R-:W-:Y:S01]  /*1c70*/  IMAD R113, R211, 0x70, R113 ;  /* 0x00000070d3717824 */ /* 0x000fe200078e0271 */
[----:B------:R-:W-:Y:S01]  /*1c80*/  PRMT R60, R61, 0x9910, RZ ;  /* 0x000099103d3c7816 */ /* 0x000fe200000000ff */
[----:B------:R-:W-:Y:S01]  /*1c90*/  IMAD R115, R211, 0x70, R115 ;  /* 0x00000070d3737824 */ /* 0x000fe200078e0273 */
[----:B------:R-:W-:Y:S01]  /*1ca0*/  PRMT R61, R65, 0x9910, RZ ;  /* 0x00009910413d7816 */ /* 0x000fe200000000ff */
[C---:B------:R-:W-:Y:S01]  /*1cb0*/  IMAD R117, R211.reuse, 0x70, R117 ;  /* 0x00000070d3757824 */ /* 0x040fe200078e0275 */
        /* <DEDUP_REMOVED lines=9> */
[C---:B------:R-:W-:Y:S01]  /*1d50*/  IMAD R127, R211.reuse, 0x70, R244 ;  /* 0x00000070d37f7824 */ /* 0x040fe200078e02f4 */
[----:B------:R-:W-:Y:S01]  /*1d60*/  IADD3 R0, PT, PT, R0, R71, RZ ;  /* 0x0000004700007210 */ /* 0x000fe20007ffe0ff */
[C---:B------:R-:W-:Y:S01]  /*1d70*/  IMAD R129, R211.reuse, 0x70, R242 ;  /* 0x00000070d3817824 */ /* 0x040fe200078e02f2 */
[----:B------:R-:W-:Y:S01]  /*1d80*/  IADD3 R10, PT, PT, R10, R69, RZ ;  /* 0x000000450a0a7210 */ /* 0x000fe20007ffe0ff */
[----:B------:R-:W-:-:S02]  /*1d90*/  IMAD R131, R211, 0x70, R240 ;  /* 0x00000070d3837824 */ /* 0x000fc400078e02f0 */
[C---:B------:R-:W-:Y:S01]  /*1da0*/  IMAD R133, R211.reuse, 0x70, R238 ;  /* 0x00000070d3857824 */ /* 0x040fe200078e02ee */
[----:B------:R-:W-:Y:S01]  /*1db0*/  LOP3.LUT R10, R10, 0xffff, RZ, 0xc0, !PT ;  /* 0x0000ffff0a0a7812 */ /* 0x000fe200078ec0ff */
[C---:B------:R-:W-:Y:S02]  /*1dc0*/  IMAD R135, R211.reuse, 0x70, R236 ;  /* 0x00000070d3877824 */ /* 0x040fe400078e02ec */
[C---:B------:R-:W-:Y:S01]  /*1dd0*/  IMAD R137, R211.reuse, 0x70, R234 ;  /* 0x00000070d3897824 */ /* 0x040fe200078e02ea */
[----:B------:R-:W-:Y:S01]  /*1de0*/  IADD3 R99, PT, PT, R10, R99, RZ ;  /* 0x000000630a637210 */ /* 0x000fe20007ffe0ff */
[C---:B------:R-:W-:Y:S02]  /*1df0*/  IMAD R139, R211.reuse, 0x70, R232 ;  /* 0x00000070d38b7824 */ /* 0x040fe400078e02e8 */
[C---:B------:R-:W-:Y:S02]  /*1e00*/  IMAD R141, R211.reuse, 0x70, R230 ;  /* 0x00000070d38d7824 */ /* 0x040fe400078e02e6 */
[----:B------:R-:W-:-:S02]  /*1e10*/  IMAD R143, R211, 0x70, R228 ;  /* 0x00000070d38f7824 */ /* 0x000fc400078e02e4 */
[C---:B------:R-:W-:Y:S02]  /*1e20*/  IMAD R145, R211.reuse, 0x70, R226 ;  /* 0x00000070d3917824 */ /* 0x040fe400078e02e2 */
[C---:B------:R-:W-:Y:S02]  /*1e30*/  IMAD R147, R211.reuse, 0x70, R224 ;  /* 0x00000070d3937824 */ /* 0x040fe400078e02e0 */
[C---:B------:R-:W-:Y:S02]  /*1e40*/  IMAD R149, R211.reuse, 0x70, R222 ;  /* 0x00000070d3957824 */ /* 0x040fe400078e02de */
[C---:B------:R-:W-:Y:S02]  /*1e50*/  IMAD R151, R211.reuse, 0x70, R220 ;  /* 0x00000070d3977824 */ /* 0x040fe400078e02dc */
[C---:B------:R-:W-:Y:S02]  /*1e60*/  IMAD R153, R211.reuse, 0x70, R218 ;  /* 0x00000070d3997824 */ /* 0x040fe400078e02da */
[----:B------:R-:W-:-:S02]  /*1e70*/  IMAD R155, R211, 0x70, R216 ;  /* 0x00000070d39b7824 */ /* 0x000fc400078e02d8 */
[C---:B------:R-:W-:Y:S02]  /*1e80*/  IMAD R157, R211.reuse, 0x70, R214 ;  /* 0x00000070d39d7824 */ /* 0x040fe400078e02d6 */
[C---:B------:R-:W-:Y:S02]  /*1e90*/  IMAD R159, R211.reuse, 0x70, R212 ;  /* 0x00000070d39f7824 */ /* 0x040fe400078e02d4 */
[C---:B------:R-:W-:Y:S02]  /*1ea0*/  IMAD R161, R211.reuse, 0x70, R210 ;  /* 0x00000070d3a17824 */ /* 0x040fe400078e02d2 */
[----:B------:R-:W-:Y:S02]  /*1eb0*/  HFMA2 R210, -RZ, RZ, 0, 0 ;  /* 0x00000000ffd27431 */ /* 0x000fe400000001ff */
[----:B------:R-:W-:Y:S02]  /*1ec0*/  IMAD R163, R211, 0x70, R208 ;  /* 0x00000070d3a37824 */ /* 0x000fe400078e02d0 */
[----:B------:R-:W-:-:S02]  /*1ed0*/  HFMA2 R208, -RZ, RZ, 0, 0 ;  /* 0x00000000ffd07431 */ /* 0x000fc400000001ff */
[C---:B------:R-:W-:Y:S01]  /*1ee0*/  IMAD R165, R211.reuse, 0x70, R206 ;  /* 0x00000070d3a57824 */ /* 0x040fe200078e02ce */
[----:B------:R-:W-:Y:S01]  /*1ef0*/  MOV R206, RZ ;  /* 0x000000ff00ce7202 */ /* 0x000fe20000000f00 */
[C---:B------:R-:W-:Y:S02]  /*1f00*/  IMAD R167, R211.reuse, 0x70, R204 ;  /* 0x00000070d3a77824 */ /* 0x040fe400078e02cc */
[----:B------:R-:W-:Y:S02]  /*1f10*/  HFMA2 R204, -RZ, RZ, 0, 0 ;  /* 0x00000000ffcc7431 */ /* 0x000fe400000001ff */
[C---:B------:R-:W-:Y:S02]  /*1f20*/  IMAD R169, R211.reuse, 0x70, R202 ;  /* 0x00000070d3a97824 */ /* 0x040fe400078e02ca */
[C---:B------:R-:W-:Y:S02]  /*1f30*/  IMAD R171, R211.reuse, 0x70, R200 ;  /* 0x00000070d3ab7824 */ /* 0x040fe400078e02c8 */
[----:B------:R-:W-:-:S02]  /*1f40*/  IMAD R173, R211, 0x70, R98 ;  /* 0x00000070d3ad7824 */ /* 0x000fc400078e0262 */
[----:B------:R-:W-:Y:S02]  /*1f50*/  HFMA2 R98, -RZ, RZ, 0, 0 ;  /* 0x00000000ff627431 */ /* 0x000fe400000001ff */
[C---:B------:R-:W-:Y:S02]  /*1f60*/  IMAD R175, R211.reuse, 0x70, R96 ;  /* 0x00000070d3af7824 */ /* 0x040fe400078e0260 */
[C---:B------:R-:W-:Y:S02]  /*1f70*/  IMAD R177, R211.reuse, 0x70, R94 ;  /* 0x00000070d3b17824 */ /* 0x040fe400078e025e */
[C---:B------:R-:W-:Y:S02]  /*1f80*/  IMAD R179, R211.reuse, 0x70, R92 ;  /* 0x00000070d3b37824 */ /* 0x040fe400078e025c */
[C---:B------:R-:W-:Y:S02]  /*1f90*/  IMAD R181, R211.reuse, 0x70, R90 ;  /* 0x00000070d3b57824 */ /* 0x040fe400078e025a */
[----:B------:R-:W-:-:S02]  /*1fa0*/  IMAD R183, R211, 0x70, R88 ;  /* 0x00000070d3b77824 */ /* 0x000fc400078e0258 */
[C---:B------:R-:W-:Y:S01]  /*1fb0*/  IMAD R185, R211.reuse, 0x70, R86 ;  /* 0x00000070d3b97824 */ /* 0x040fe200078e0256 */
[----:B------:R-:W-:Y:S01]  /*1fc0*/  MOV R86, RZ ;  /* 0x000000ff00567202 */ /* 0x000fe20000000f00 */
[C---:B------:R-:W-:Y:S01]  /*1fd0*/  IMAD R187, R211.reuse, 0x70, R84 ;  /* 0x00000070d3bb7824 */ /* 0x040fe200078e0254 */
[----:B------:R-:W-:Y:S01]  /*1fe0*/  CS2R R84, SRZ ;  /* 0x0000000000547805 */ /* 0x000fe2000001ff00 */
[C---:B------:R-:W-:Y:S02]  /*1ff0*/  IMAD R189, R211.reuse, 0x70, R82 ;  /* 0x00000070d3bd7824 */ /* 0x040fe400078e0252 */
[C---:B------:R-:W-:Y:S02]  /*2000*/  IMAD R191, R211.reuse, 0x70, R80 ;  /* 0x00000070d3bf7824 */ /* 0x040fe400078e0250 */
[C---:B------:R-:W-:Y:S01]  /*2010*/  IMAD R193, R211.reuse, 0x70, R78 ;  /* 0x00000070d3c17824 */ /* 0x040fe200078e024e */
[----:B------:R-:W-:Y:S01]  /*2020*/  CS2R R78, SRZ ;  /* 0x00000000004e7805 */ /* 0x000fe2000001ff00 */
[----:B------:R-:W-:-:S02]  /*2030*/  IMAD R195, R211, 0x70, R76 ;  /* 0x00000070d3c37824 */ /* 0x000fc400078e024c */
[C---:B------:R-:W-:Y:S02]  /*2040*/  IMAD R197, R211.reuse, 0x70, R74 ;  /* 0x00000070d3c57824 */ /* 0x040fe400078e024a */
[C---:B------:R-:W-:Y:S02]  /*2050*/  IMAD R201, R211.reuse, 0x70, R72 ;  /* 0x00000070d3c97824 */ /* 0x040fe400078e0248 */
[C---:B------:R-:W-:Y:S02]  /*2060*/  IMAD R203, R211.reuse, 0x70, R70 ;  /* 0x00000070d3cb7824 */ /* 0x040fe400078e0246 */
[C---:B------:R-:W-:Y:S02]  /*2070*/  IMAD R205, R211.reuse, 0x70, R68 ;  /* 0x00000070d3cd7824 */ /* 0x040fe400078e0244 */
[C---:B------:R-:W-:Y:S02]  /*2080*/  IMAD R207, R211.reuse, 0x70, R66 ;  /* 0x00000070d3cf7824 */ /* 0x040fe400078e0242 */
[----:B------:R-:W-:-:S02]  /*2090*/  IMAD R209, R211, 0x70, R64 ;  /* 0x00000070d3d17824 */ /* 0x000fc400078e0240 */
[----:B------:R-:W-:Y:S02]  /*20a0*/  IMAD R59, R59, 0x72, RZ ;  /* 0x000000723b3b7824 */ /* 0x000fe400078e02ff */
[----:B------:R-:W-:Y:S01]  /*20b0*/  IMAD R211, R211, 0x70, R62 ;  /* 0x00000070d3d37824 */ /* 0x000fe200078e023e */
[----:B------:R-:W-:Y:S01]  /*20c0*/  IADD3 R62, PT, PT, RZ, -R58, RZ ;  /* 0x8000003aff3e7210 */ /* 0x000fe20007ffe0ff */
[----:B------:R-:W-:Y:S02]  /*20d0*/  IMAD R58, R60, 0x72, RZ ;  /* 0x000000723c3a7824 */ /* 0x000fe400078e02ff */
[----:B------:R-:W-:Y:S01]  /*20e0*/  IMAD R60, R61, 0x72, RZ ;  /* 0x000000723d3c7824 */ /* 0x000fe200078e02ff */
[----:B------:R-:W-:Y:S01]  /*20f0*/  IADD3 R61, PT, PT, RZ, -R59, RZ ;  /* 0x8000003bff3d7210 */ /* 0x000fe20007ffe0ff */
[----:B------:R-:W-:Y:S01]  /*2100*/  IMAD R59, R63, 0x72, RZ ;  /* 0x000000723f3b7824 */ /* 0x000fe200078e02ff */
[----:B------:R-:W-:Y:S02]  /*2110*/  IADD3 R63, PT, PT, RZ, -R58, RZ ;  /* 0x8000003aff3f7210 */ /* 0x000fe40007ffe0ff */
[----:B------:R-:W-:-:S02]  /*2120*/  PRMT R58, R61, 0x7710, RZ ;  /* 0x000077103d3a7816 */ /* 0x000fc400000000ff */
[----:B------:R-:W-:Y:S02]  /*2130*/  IADD3 R60, PT, PT, RZ, -R60, RZ ;  /* 0x8000003cff3c7210 */ /* 0x000fe40007ffe0ff */
[----:B------:R-:W-:Y:S02]  /*2140*/  IADD3 R15, PT, PT, R15, R58, RZ ;  /* 0x0000003a0f0f7210 */ /* 0x000fe40007ffe0ff */
[----:B------:R-:W-:Y:S02]  /*2150*/  PRMT R58, R60, 0x7710, RZ ;  /* 0x000077103c3a7816 */ /* 0x000fe400000000ff */
[----:B------:R-:W-:Y:S02]  /*2160*/  IADD3 R59, PT, PT, RZ, -R59, RZ ;  /* 0x8000003bff3b7210 */ /* 0x000fe40007ffe0ff */
[----:B------:R-:W-:Y:S01]  /*2170*/  PRMT R60, R57, 0x9910, RZ ;  /* 0x00009910393c7816 */ /* 0x000fe200000000ff */
[----:B------:R-:W-:Y:S01]  /*2180*/  IMAD.IADD R21, R21, 0x1, R58 ;  /* 0x0000000115157824 */ /* 0x000fe200078e023a */
[----:B------:R-:W-:-:S02]  /*2190*/  PRMT R57, R59, 0x7710, RZ ;  /* 0x000077103b397816 */ /* 0x000fc400000000ff */
[----:B------:R-:W-:Y:S02]  /*21a0*/  PRMT R58, R56, 0x9910, RZ ;  /* 0x00009910383a7816 */ /* 0x000fe400000000ff */
[----:B------:R-:W-:Y:S02]  /*21b0*/  MOV R56, R60 ;  /* 0x0000003c00387202 */ /* 0x000fe40000000f00 */
[----:B------:R-:W-:Y:S02]  /*21c0*/  IADD3 R14, PT, PT, R14, R57, RZ ;  /* 0x000000390e0e7210 */ /* 0x000fe40007ffe0ff */
[----:B------:R-:W-:Y:S01]  /*21d0*/  PRMT R59, R54, 0x9910, RZ ;  /* 0x00009910363b7816 */ /* 0x000fe200000000ff */
[----:B------:R-:W-:Y:S01]  /*21e0*/  IMAD R54, R56, 0x72, RZ ;  /* 0x0000007238367824 */ /* 0x000fe200078e02ff */
[----:B------:R-:W-:Y:S02]  /*21f0*/  MOV R57, R58 ;  /* 0x0000003a00397202 */ /* 0x000fe40000000f00 */
[----:B------:R-:W-:-:S02]  /*2200*/  PRMT R58, R55, 0x9910, RZ ;  /* 0x00009910373a7816 */ /* 0x000fc400000000ff */
[----:B------:R-:W-:Y:S02]  /*2210*/  MOV R55, R59 ;  /* 0x0000003b00377202 */ /* 0x000fe40000000f00 */
[----:B------:R-:W-:Y:S01]  /*2220*/  PRMT R60, R53, 0x9910, RZ ;  /* 0x00009910353c7816 */ /* 0x000fe200000000ff */
[----:B------:R-:W-:Y:S01]  /*2230*/  IMAD R53, R57, 0x72, RZ ;  /* 0x0000007239357824 */ /* 0x000fe200078e02ff */
[----:B------:R-:W-:Y:S02]  /*2240*/  MOV R56, R58 ;  /* 0x0000003a00387202 */ /* 0x000fe40000000f00 */
[----:B------:R-:W-:Y:S01]  /*2250*/  IADD3 R57, PT, PT, RZ, -R54, RZ ;  /* 0x80000036ff397210 */ /* 0x000fe20007ffe0ff */
[----:B------:R-:W-:Y:S01]  /*2260*/  IMAD R54, R55, 0x72, RZ ;  /* 0x0000007237367824 */ /* 0x000fe200078e02ff */
[----:B------:R-:W-:Y:S01]  /*2270*/  IADD3 R59, PT, PT, RZ, -R53, RZ ;  /* 0x80000035ff3b7210 */ /* 0x000fe20007ffe0ff */
[----:B------:R-:W-:Y:S01]  /*2280*/  IMAD R53, R56, 0x72, RZ ;  /* 0x0000007238357824 */ /* 0x000fe200078e02ff */
[----:B------:R-:W-:-:S02]  /*2290*/  MOV R58, R60 ;  /* 0x0000003c003a7202 */ /* 0x000fc40000000f00 */
[----:B------:R-:W-:Y:S02]  /*22a0*/  IADD3 R54, PT, PT, RZ, -R54, RZ ;  /* 0x80000036ff367210 */ /* 0x000fe40007ffe0ff */
[----:B------:R-:W-:Y:S01]  /*22b0*/  PRMT R57, R57, 0x7710, RZ ;  /* 0x0000771039397816 */ /* 0x000fe200000000ff */
[----:B------:R-:W-:Y:S01]  /*22c0*/  IMAD R55, R58, 0x72, RZ ;  /* 0x000000723a377824 */ /* 0x000fe200078e02ff */
[----:B------:R-:W-:Y:S02]  /*22d0*/  IADD3 R56, PT, PT, RZ, -R53, RZ ;  /* 0x80000035ff387210 */ /* 0x000fe40007ffe0ff */
[----:B------:R-:W-:Y:S02]  /*22e0*/  PRMT R53, R54, 0x7710, RZ ;  /* 0x0000771036357816 */ /* 0x000fe400000000ff */
[----:B------:R-:W-:Y:S02]  /*22f0*/  IADD3 R198, PT, PT, R198, R57, RZ ;  /* 0x00000039c6c67210 */ /* 0x000fe40007ffe0ff */
[----:B------:R-:W-:Y:S01]  /*2300*/  IADD3 R57, PT, PT, RZ, -R55, RZ ;  /* 0x80000037ff397210 */ /* 0x000fe20007ffe0ff */
[----:B------:R-:W-:Y:S01]  /*2310*/  IMAD.IADD R194, R194, 0x1, R53 ;  /* 0x00000001c2c27824 */ /* 0x000fe200078e0235 */
[----:B------:R-:W-:-:S02]  /*2320*/  PRMT R55, R56, 0x7710, RZ ;  /* 0x0000771038377816 */ /* 0x000fc400000000ff */
[----:B------:R-:W-:Y:S01]  /*2330*/  PRMT R53, R49, 0x9910, RZ ;  /* 0x0000991031357816 */ /* 0x000fe200000000ff */
[----:B------:R-:W-:Y:S01]  /*2340*/  IMAD R49, R52, 0x72, RZ ;  /* 0x0000007234317824 */ /* 0x000fe200078e02ff */
[----:B------:R-:W-:Y:S02]  /*2350*/  IADD3 R192, PT, PT, R192, R55, RZ ;  /* 0x00000037c0c07210 */ /* 0x000fe40007ffe0ff */
[----:B------:R-:W-:Y:S02]  /*2360*/  PRMT R54, R50, 0x9910, RZ ;  /* 0x0000991032367816 */ /* 0x000fe400000000ff */
[----:B------:R-:W-:Y:S02]  /*2370*/  PRMT R55, R51, 0x9910, RZ ;  /* 0x0000991033377816 */ /* 0x000fe400000000ff */
[----:B------:R-:W-:Y:S02]  /*2380*/  MOV R50, R53 ;  /* 0x0000003500327202 */ /* 0x000fe40000000f00 */
[----:B------:R-:W-:-:S02]  /*2390*/  PRMT R53, R48, 0x9910, RZ ;  /* 0x0000991030357816 */ /* 0x000fc400000000ff */
[----:B------:R-:W-:Y:S01]  /*23a0*/  MOV R52, R55 ;  /* 0x0000003700347202 */ /* 0x000fe20000000f00 */
[----:B------:R-:W-:Y:S01]  /*23b0*/  IMAD R48, R50, 0x72, RZ ;  /* 0x0000007232307824 */ /* 0x000fe200078e02ff */
[----:B------:R-:W-:Y:S02]  /*23c0*/  MOV R51, R54 ;  /* 0x0000003600337202 */ /* 0x000fe40000000f00 */
[----:B------:R-:W-:Y:S01]  /*23d0*/  IADD3 R54, PT, PT, RZ, -R49, RZ ;  /* 0x80000031ff367210 */ /* 0x000fe20007ffe0ff */
[----:B------:R-:W-:Y:S01]  /*23e0*/  IMAD R50, R52, 0x72, RZ ;  /* 0x0000007234327824 */ /* 0x000fe200078e02ff */
[----:B------:R-:W-:Y:S01]  /*23f0*/  IADD3 R52, PT, PT, RZ, -R48, RZ ;  /* 0x80000030ff347210 */ /* 0x000fe20007ffe0ff */
[----:B------:R-:W-:Y:S01]  /*2400*/  IMAD R48, R53, 0x72, RZ ;  /* 0x0000007235307824 */ /* 0x000fe200078e02ff */
[----:B------:R-:W-:Y:S01]  /*2410*/  PRMT R62, R62, 0x7710, RZ ;  /* 0x000077103e3e7816 */ /* 0x000fe200000000ff */
[----:B------:R-:W-:Y:S01]  /*2420*/  IMAD R49, R51, 0x72, RZ ;  /* 0x0000007233317824 */ /* 0x000fe200078e02ff */
[----:B------:R-:W-:-:S02]  /*2430*/  PRMT R51, R54, 0x7710, RZ ;  /* 0x0000771036337816 */ /* 0x000fc400000000ff */
[----:B------:R-:W-:Y:S02]  /*2440*/  IADD3 R48, PT, PT, RZ, -R48, RZ ;  /* 0x80000030ff307210 */ /* 0x000fe40007ffe0ff */
[----:B------:R-:W-:Y:S02]  /*2450*/  IADD3 R13, PT, PT, R13, R62, RZ ;  /* 0x0000003e0d0d7210 */ /* 0x000fe40007ffe0ff */
[----:B------:R-:W-:Y:S02]  /*2460*/  PRMT R53, R48, 0x7710, RZ ;  /* 0x0000771030357816 */ /* 0x000fe400000000ff */
[----:B------:R-:W-:Y:S02]  /*2470*/  PRMT R48, R43, 0x9910, RZ ;  /* 0x000099102b307816 */ /* 0x000fe400000000ff */
[----:B------:R-:W-:Y:S02]  /*2480*/  MOV R43, R47 ;  /* 0x0000002f002b7202 */ /* 0x000fe40000000f00 */
[----:B------:R-:W-:-:S02]  /*2490*/  PRMT R47, R44, 0x9910, RZ ;  /* 0x000099102c2f7816 */ /* 0x000fc400000000ff */
[----:B------:R-:W-:Y:S01]  /*24a0*/  MOV R44, R48 ;  /* 0x00000030002c7202 */ /* 0x000fe20000000f00 */
[----:B------:R-:W-:Y:S01]  /*24b0*/  IMAD R43, R43, 0x72, RZ ;  /* 0x000000722b2b7824 */ /* 0x000fe200078e02ff */
[----:B------:R-:W-:Y:S02]  /*24c0*/  PRMT R48, R45, 0x9910, RZ ;  /* 0x000099102d307816 */ /* 0x000fe400000000ff */
[----:B------:R-:W-:Y:S01]  /*24d0*/  MOV R45, R47 ;  /* 0x0000002f002d7202 */ /* 0x000fe20000000f00 */
[----:B------:R-:W-:Y:S01]  /*24e0*/  IMAD R44, R44, 0x72, RZ ;  /* 0x000000722c2c7824 */ /* 0x000fe200078e02ff */
[----:B------:R-:W-:Y:S02]  /*24f0*/  IADD3 R47, PT, PT, RZ, -R43, RZ ;  /* 0x8000002bff2f7210 */ /* 0x000fe40007ffe0ff */
[----:B------:R-:W-:Y:S01]  /*2500*/  PRMT R59, R59, 0x7710, RZ ;  /* 0x000077103b3b7816 */ /* 0x000fe200000000ff */
[----:B------:R-:W-:Y:S01]  /*2510*/  IMAD R43, R45, 0x72, RZ ;  /* 0x000000722d2b7824 */ /* 0x000fe200078e02ff */
[----:B------:R-:W-:Y:S01]  /*2520*/  IADD3 R188, PT, PT, R188, R51, RZ ;  /* 0x00000033bcbc7210 */ /* 0x000fe20007ffe0ff */
[----:B------:R-:W-:Y:S01]  /*2530*/  IMAD R45, R46, 0x72, RZ ;  /* 0x000000722e2d7824 */ /* 0x000fe200078e02ff */
[----:B------:R-:W-:Y:S01]  /*2540*/  IADD3 R46, PT, PT, RZ, -R44, RZ ;  /* 0x8000002cff2e7210 */ /* 0x000fe20007ffe0ff */
[----:B------:R-:W-:Y:S01]  /*2550*/  IMAD R44, R48, 0x72, RZ ;  /* 0x00000072302c7824 */ /* 0x000fe200078e02ff */
[----:B------:R-:W-:-:S02]  /*2560*/  IADD3 R48, PT, PT, RZ, -R43, RZ ;  /* 0x8000002bff307210 */ /* 0x000fc40007ffe0ff */
[----:B------:R-:W-:Y:S02]  /*2570*/  PRMT R43, R46, 0x7710, RZ ;  /* 0x000077102e2b7816 */ /* 0x000fe400000000ff */
[----:B------:R-:W-:Y:S02]  /*2580*/  IADD3 R46, PT, PT, RZ, -R45, RZ ;  /* 0x8000002dff2e7210 */ /* 0x000fe40007ffe0ff */
[----:B------:R-:W-:Y:S02]  /*2590*/  IADD3 R176, PT, PT, R176, R43, RZ ;  /* 0x0000002bb0b07210 */ /* 0x000fe40007ffe0ff */
[----:B------:R-:W-:Y:S02]  /*25a0*/  PRMT R43, R46, 0x7710, RZ ;  /* 0x000077102e2b7816 */ /* 0x000fe400000000ff */
[----:B------:R-:W-:Y:S02]  /*25b0*/  PRMT R45, R48, 0x7710, RZ ;  /* 0x00007710302d7816 */ /* 0x000fe400000000ff */
[----:B------:R-:W-:-:S02]  /*25c0*/  IADD3 R44, PT, PT, RZ, -R44, RZ ;  /* 0x8000002cff2c7210 */ /* 0x000fc40007ffe0ff */
[----:B------:R-:W-:Y:S02]  /*25d0*/  IADD3 R172, PT, PT, R172, R43, RZ ;  /* 0x0000002bacac7210 */ /* 0x000fe40007ffe0ff */
[----:B------:R-:W-:Y:S01]  /*25e0*/  PRMT R43, R41, 0x9910, RZ ;  /* 0x00009910292b7816 */ /* 0x000fe200000000ff */
[----:B------:R-:W-:Y:S01]  /*25f0*/  IMAD.MOV.U32 R41, RZ, RZ, R42 ;  /* 0x000000ffff297224 */ /* 0x000fe200078e002a */
[----:B------:R-:W-:Y:S02]  /*2600*/  IADD3 R174, PT, PT, R174, R45, RZ ;  /* 0x0000002daeae7210 */ /* 0x000fe40007ffe0ff */
[----:B------:R-:W-:Y:S02]  /*2610*/  PRMT R45, R44, 0x7710, RZ ;  /* 0x000077102c2d7816 */ /* 0x000fe400000000ff */
[----:B------:R-:W-:Y:S02]  /*2620*/  MOV R42, R43 ;  /* 0x0000002b002a7202 */ /* 0x000fe40000000f00 */
[----:B------:R-:W-:-:S02]  /*2630*/  PRMT R43, R40, 0x9910, RZ ;  /* 0x00009910282b7816 */ /* 0x000fc400000000ff */
[----:B------:R-:W-:Y:S02]  /*2640*/  IADD3 R170, PT, PT, R170, R45, RZ ;  /* 0x0000002daaaa7210 */ /* 0x000fe40007ffe0ff */
[----:B------:R-:W-:Y:S01]  /*2650*/  PRMT R44, R39, 0x9910, RZ ;  /* 0x00009910272c7816 */ /* 0x000fe200000000ff */
[----:B------:R-:W-:Y:S01]  /*2660*/  IMAD R39, R41, 0x72, RZ ;  /* 0x0000007229277824 */ /* 0x000fe200078e02ff */
[----:B------:R-:W-:Y:S01]  /*2670*/  PRMT R45, R38, 0x9910, RZ ;  /* 0x00009910262d7816 */ /* 0x000fe200000000ff */
[----:B------:R-:W-:Y:S01]  /*2680*/  IMAD R38, R42, 0x72, RZ ;  /* 0x000000722a267824 */ /* 0x000fe200078e02ff */
[----:B------:R-:W-:Y:S02]  /*2690*/  MOV R42, R43 ;  /* 0x0000002b002a7202 */ /* 0x000fe40000000f00 */
[----:B------:R-:W-:Y:S02]  /*26a0*/  MOV R40, R44 ;  /* 0x0000002c00287202 */ /* 0x000fe40000000f00 */
[----:B------:R-:W-:-:S02]  /*26b0*/  MOV R43, R45 ;  /* 0x0000002d002b7202 */ /* 0x000fc40000000f00 */
[----:B------:R-:W-:Y:S01]  /*26c0*/  IADD3 R44, PT, PT, RZ, -R38, RZ ;  /* 0x80000026ff2c7210 */ /* 0x000fe20007ffe0ff */
[----:B------:R-:W-:Y:S01]  /*26d0*/  IMAD R38, R42, 0x72, RZ ;  /* 0x000000722a267824 */ /* 0x000fe200078e02ff */
[----:B------:R-:W-:Y:S01]  /*26e0*/  IADD3 R41, PT, PT, RZ, -R39, RZ ;  /* 0x80000027ff297210 */ /* 0x000fe20007ffe0ff */
[----:B------:R-:W-:Y:S01]  /*26f0*/  IMAD R39, R40, 0x72, RZ ;  /* 0x0000007228277824 */ /* 0x000fe200078e02ff */
[----:B------:R-:W-:Y:S01]  /*2700*/  IADD3 R51, PT, PT, RZ, -R49, RZ ;  /* 0x80000031ff337210 */ /* 0x000fe20007ffe0ff */
[----:B------:R-:W-:Y:S01]  /*2710*/  IMAD R40, R43, 0x72, RZ ;  /* 0x000000722b287824 */ /* 0x000fe200078e02ff */
[----:B------:R-:W-:Y:S02]  /*2720*/  PRMT R41, R41, 0x7710, RZ ;  /* 0x0000771029297816 */ /* 0x000fe400000000ff */
[----:B------:R-:W-:Y:S02]  /*2730*/  IADD3 R38, PT, PT, RZ, -R38, RZ ;  /* 0x80000026ff267210 */ /* 0x000fe40007ffe0ff */
[----:B------:R-:W-:-:S02]  /*2740*/  IADD3 R40, PT, PT, RZ, -R40, RZ ;  /* 0x80000028ff287210 */ /* 0x000fc40007ffe0ff */
[----:B------:R-:W-:Y:S02]  /*2750*/  IADD3 R168, PT, PT, R168, R41, RZ ;  /* 0x00000029a8a87210 */ /* 0x000fe40007ffe0ff */
[----:B------:R-:W-:Y:S02]  /*2760*/  PRMT R41, R38, 0x7710, RZ ;  /* 0x0000771026297816 */ /* 0x000fe400000000ff */
[----:B------:R-:W-:Y:S02]  /*2770*/  PRMT R38, R37, 0x9910, RZ ;  /* 0x0000991025267816 */ /* 0x000fe400000000ff */
[----:B------:R-:W-:Y:S02]  /*2780*/  PRMT R37, R40, 0x7710, RZ ;  /* 0x0000771028257816 */ /* 0x000fe400000000ff */
[----:B------:R-:W-:Y:S02]  /*2790*/  IADD3 R39, PT, PT, RZ, -R39, RZ ;  /* 0x80000027ff277210 */ /* 0x000fe40007ffe0ff */
[----:B------:R-:W-:Y:S01]  /*27a0*/  IADD3 R196, PT, PT, R196, R59, RZ ;  /* 0x0000003bc4c47210 */ /* 0x000fe20007ffe0ff */
[----:B------:R-:W-:Y:S01]  /*27b0*/  IMAD.IADD R160, R160, 0x1, R37 ;  /* 0x00000001a0a07824 */ /* 0x000fe200078e0225 */
[----:B------:R-:W-:-:S02]  /*27c0*/  PRMT R39, R39, 0x7710, RZ ;  /* 0x0000771027277816 */ /* 0x000fc400000000ff */
[----:B------:R-:W-:Y:S01]  /*27d0*/  PRMT R37, R34, 0x9910, RZ ;  /* 0x0000991022257816 */ /* 0x000fe200000000ff */
[----:B------:R-:W-:Y:S01]  /*27e0*/  IMAD R34, R38, 0x72, RZ ;  /* 0x0000007226227824 */ /* 0x000fe200078e02ff */
[----:B------:R-:W-:Y:S02]  /*27f0*/  IADD3 R164, PT, PT, R164, R39, RZ ;  /* 0x00000027a4a47210 */ /* 0x000fe40007ffe0ff */
[----:B------:R-:W-:Y:S01]  /*2800*/  PRMT R39, R33, 0x9910, RZ ;  /* 0x0000991021277816 */ /* 0x000fe200000000ff */
        /* <DEDUP_REMOVED lines=8> */
[----:B------:R-:W-:-:S02]  /*2890*/  IADD3 R34, PT, PT, RZ, -R34, RZ ;  /* 0x80000022ff227210 */ /* 0x000fc40007ffe0ff */
[----:B------:R-:W-:Y:S02]  /*28a0*/  IADD3 R158, PT, PT, R158, R37, RZ ;  /* 0x000000259e9e7210 */ /* 0x000fe40007ffe0ff */
[----:B------:R-:W-:Y:S02]  /*28b0*/  PRMT R37, R36, 0x7710, RZ ;  /* 0x0000771024257816 */ /* 0x000fe400000000ff */
[----:B------:R-:W-:Y:S02]  /*28c0*/  IADD3 R36, PT, PT, RZ, -R33, RZ ;  /* 0x80000021ff247210 */ /* 0x000fe40007ffe0ff */
[----:B------:R-:W-:Y:S02]  /*28d0*/  PRMT R33, R34, 0x7710, RZ ;  /* 0x0000771022217816 */ /* 0x000fe400000000ff */
[----:B------:R-:W-:Y:S02]  /*28e0*/  PRMT R49, R52, 0x7710, RZ ;  /* 0x0000771034317816 */ /* 0x000fe400000000ff */
[----:B------:R-:W-:-:S02]  /*28f0*/  IADD3 R154, PT, PT, R154, R33, RZ ;  /* 0x000000219a9a7210 */ /* 0x000fc40007ffe0ff */
[----:B------:R-:W-:Y:S02]  /*2900*/  PRMT R33, R28, 0x9910, RZ ;  /* 0x000099101c217816 */ /* 0x000fe400000000ff */
[----:B------:R-:W-:Y:S02]  /*2910*/  MOV R28, R32 ;  /* 0x00000020001c7202 */ /* 0x000fe40000000f00 */
[----:B------:R-:W-:Y:S02]  /*2920*/  PRMT R32, R29, 0x9910, RZ ;  /* 0x000099101d207816 */ /* 0x000fe400000000ff */
[----:B------:R-:W-:Y:S01]  /*2930*/  MOV R29, R33 ;  /* 0x00000021001d7202 */ /* 0x000fe20000000f00 */
[----:B------:R-:W-:Y:S01]  /*2940*/  IMAD R28, R28, 0x72, RZ ;  /* 0x000000721c1c7824 */ /* 0x000fe200078e02ff */
[----:B------:R-:W-:Y:S02]  /*2950*/  PRMT R33, R30, 0x9910, RZ ;  /* 0x000099101e217816 */ /* 0x000fe400000000ff */
[----:B------:R-:W-:Y:S01]  /*2960*/  MOV R30, R32 ;  /* 0x00000020001e7202 */ /* 0x000fe20000000f00 */
[----:B------:R-:W-:Y:S01]  /*2970*/  IMAD R29, R29, 0x72, RZ ;  /* 0x000000721d1d7824 */ /* 0x000fe200078e02ff */
[----:B------:R-:W-:Y:S01]  /*2980*/  IADD3 R50, PT, PT, RZ, -R50, RZ ;  /* 0x80000032ff327210 */ /* 0x000fe20007ffe0ff */
[----:B------:R-:W-:Y:S01]  /*2990*/  IMAD.MOV.U32 R32, RZ, RZ, R33 ;  /* 0x000000ffff207224 */ /* 0x000fe200078e0021 */
        /* <DEDUP_REMOVED lines=8> */
[----:B------:R-:W-:Y:S02]  /*2a20*/  IADD3 R30, PT, PT, RZ, -R30, RZ ;  /* 0x8000001eff1e7210 */ /* 0x000fe40007ffe0ff */
[----:B------:R-:W-:Y:S02]  /*2a30*/  PRMT R31, R28, 0x7710, RZ ;  /* 0x000077101c1f7816 */ /* 0x000fe400000000ff */
[----:B------:R-:W-:Y:S02]  /*2a40*/  IADD3 R28, PT, PT, RZ, -R29, RZ ;  /* 0x8000001dff1c7210 */ /* 0x000fe40007ffe0ff */
[----:B------:R-:W-:Y:S02]  /*2a50*/  PRMT R29, R30, 0x7710, RZ ;  /* 0x000077101e1d7816 */ /* 0x000fe400000000ff */
[----:B------:R-:W-:-:S02]  /*2a60*/  PRMT R30, R27, 0x9910, RZ ;  /* 0x000099101b1e7816 */ /* 0x000fc400000000ff */
[----:B------:R-:W-:Y:S02]  /*2a70*/  PRMT R27, R28, 0x7710, RZ ;  /* 0x000077101c1b7816 */ /* 0x000fe400000000ff */
[----:B------:R-:W-:Y:S02]  /*2a80*/  PRMT R28, R26, 0x9910, RZ ;  /* 0x000099101a1c7816 */ /* 0x000fe400000000ff */
[----:B------:R-:W-:Y:S02]  /*2a90*/  IADD3 R142, PT, PT, R142, R29, RZ ;  /* 0x0000001d8e8e7210 */ /* 0x000fe40007ffe0ff */
[----:B------:R-:W-:Y:S02]  /*2aa0*/  MOV R26, R30 ;  /* 0x0000001e001a7202 */ /* 0x000fe40000000f00 */
[----:B------:R-:W-:Y:S02]  /*2ab0*/  IADD3 R140, PT, PT, R140, R27, RZ ;  /* 0x0000001b8c8c7210 */ /* 0x000fe40007ffe0ff */
[----:B------:R-:W-:Y:S01]  /*2ac0*/  PRMT R29, R24, 0x9910, RZ ;  /* 0x00009910181d7816 */ /* 0x000fe200000000ff */
[----:B------:R-:W-:Y:S01]  /*2ad0*/  IMAD R24, R26, 0x72, RZ ;  /* 0x000000721a187824 */ /* 0x000fe200078e02ff */
[----:B------:R-:W-:-:S02]  /*2ae0*/  MOV R27, R28 ;  /* 0x0000001c001b7202 */ /* 0x000fc40000000f00 */
[----:B------:R-:W-:Y:S02]  /*2af0*/  PRMT R28, R25, 0x9910, RZ ;  /* 0x00009910191c7816 */ /* 0x000fe400000000ff */
[----:B------:R-:W-:Y:S02]  /*2b00*/  MOV R25, R29 ;  /* 0x0000001d00197202 */ /* 0x000fe40000000f00 */
[----:B------:R-:W-:Y:S01]  /*2b10*/  PRMT R30, R23, 0x9910, RZ ;  /* 0x00009910171e7816 */ /* 0x000fe200000000ff */
[----:B------:R-:W-:Y:S01]  /*2b20*/  IMAD R23, R27, 0x72, RZ ;  /* 0x000000721b177824 */ /* 0x000fe200078e02ff */
[----:B------:R-:W-:Y:S01]  /*2b30*/  MOV R26, R28 ;  /* 0x0000001c001a7202 */ /* 0x000fe20000000f00 */
[----:B------:R-:W-:Y:S01]  /*2b40*/  IMAD.MOV R27, RZ, RZ, -R24 ;  /* 0x000000ffff1b7224 */ /* 0x000fe200078e0a18 */
        /* <DEDUP_REMOVED lines=8> */
[----:B------:R-:W-:Y:S02]  /*2bd0*/  PRMT R24, R18, 0x9910, RZ ;  /* 0x0000991012187816 */ /* 0x000fe400000000ff */
[----:B------:R-:W-:Y:S02]  /*2be0*/  IADD3 R134, PT, PT, R134, R23, RZ ;  /* 0x0000001786867210 */ /* 0x000fe40007ffe0ff */
[----:B------:R-:W-:Y:S01]  /*2bf0*/  PRMT R23, R16, 0x9910, RZ ;  /* 0x0000991010177816 */ /* 0x000fe200000000ff */
[----:B------:R-:W-:Y:S01]  /*2c00*/  IMAD R16, R22, 0x72, RZ ;  /* 0x0000007216107824 */ /* 0x000fe200078e02ff */
[----:B------:R-:W-:-:S02]  /*2c10*/  MOV R22, R19 ;  /* 0x0000001300167202 */ /* 0x000fc40000000f00 */
[----:B------:R-:W-:Y:S02]  /*2c20*/  MOV R18, R23 ;  /* 0x0000001700127202 */ /* 0x000fe40000000f00 */
[----:B------:R-:W-:Y:S02]  /*2c30*/  IADD3 R19, PT, PT, RZ, -R16, RZ ;  /* 0x80000010ff137210 */ /* 0x000fe40007ffe0ff */
[----:B------:R-:W-:Y:S01]  /*2c40*/  PRMT R23, R17, 0x9910, RZ ;  /* 0x0000991011177816 */ /* 0x000fe200000000ff */
[----:B------:R-:W-:Y:S01]  /*2c50*/  IMAD R16, R18, 0x72, RZ ;  /* 0x0000007212107824 */ /* 0x000fe200078e02ff */
[----:B------:R-:W-:Y:S01]  /*2c60*/  MOV R17, R24 ;  /* 0x0000001800117202 */ /* 0x000fe20000000f00 */
[----:B------:R-:W-:Y:S01]  /*2c70*/  IMAD R18, R22, 0x72, RZ ;  /* 0x0000007216127824 */ /* 0x000fe200078e02ff */
[----:B------:R-:W-:Y:S01]  /*2c80*/  PRMT R19, R19, 0x7710, RZ ;  /* 0x0000771013137816 */ /* 0x000fe200000000ff */
[----:B------:R-:W-:Y:S01]  /*2c90*/  IMAD.MOV R22, RZ, RZ, -R16 ;  /* 0x000000ffff167224 */ /* 0x000fe200078e0a10 */
[----:B------:R-:W-:Y:S01]  /*2ca0*/  PRMT R49, R50, 0x7710, RZ ;  /* 0x0000771032317816 */ /* 0x000fe200000000ff */
[----:B------:R-:W-:Y:S01]  /*2cb0*/  IMAD R16, R23, 0x72, RZ ;  /* 0x0000007217107824 */ /* 0x000fe200078e02ff */
[----:B------:R-:W-:Y:S01]  /*2cc0*/  IADD3 R128, PT, PT, R128, R19, RZ ;  /* 0x0000001380807210 */ /* 0x000fe20007ffe0ff */
[----:B------:R-:W-:Y:S01]  /*2cd0*/  IMAD R17, R17, 0x72, RZ ;  /* 0x0000007211117824 */ /* 0x000fe200078e02ff */
[----:B------:R-:W-:Y:S01]  /*2ce0*/  IADD3 R18, PT, PT, RZ, -R18, RZ ;  /* 0x80000012ff127210 */ /* 0x000fe20007ffe0ff */
[----:B------:R-:W-:Y:S01]  /*2cf0*/  IMAD.IADD R182, R182, 0x1, R49 ;  /* 0x00000001b6b67824 */ /* 0x000fe200078e0231 */
[----:B------:R-:W-:-:S02]  /*2d00*/  IADD3 R16, PT, PT, RZ, -R16, RZ ;  /* 0x80000010ff107210 */ /* 0x000fc40007ffe0ff */
[----:B------:R-:W-:Y:S02]  /*2d10*/  IADD3 R19, PT, PT, RZ, -R17, RZ ;  /* 0x80000011ff137210 */ /* 0x000fe40007ffe0ff */
[----:B------:R-:W-:Y:S02]  /*2d20*/  PRMT R23, R16, 0x7710, RZ ;  /* 0x0000771010177816 */ /* 0x000fe400000000ff */
[----:B------:R-:W-:Y:S02]  /*2d30*/  PRMT R16, R7, 0x9910, RZ ;  /* 0x0000991007107816 */ /* 0x000fe400000000ff */
[----:B------:R-:W-:Y:S02]  /*2d40*/  MOV R7, R12 ;  /* 0x0000000c00077202 */ /* 0x000fe40000000f00 */
[----:B------:R-:W-:Y:S02]  /*2d50*/  PRMT R12, R8, 0x9910, RZ ;  /* 0x00009910080c7816 */ /* 0x000fe400000000ff */
[----:B------:R-:W-:Y:S01]  /*2d60*/  PRMT R17, R22, 0x7710, RZ ;  /* 0x0000771016117816 */ /* 0x000fe200000000ff */
[----:B------:R-:W-:Y:S01]  /*2d70*/  IMAD R7, R7, 0x72, RZ ;  /* 0x0000007207077824 */ /* 0x000fe200078e02ff */
[----:B------:R-:W-:-:S02]  /*2d80*/  MOV R8, R16 ;  /* 0x0000001000087202 */ /* 0x000fc40000000f00 */
[----:B------:R-:W-:Y:S02]  /*2d90*/  PRMT R16, R9, 0x9910, RZ ;  /* 0x0000991009107816 */ /* 0x000fe400000000ff */
[----:B------:R-:W-:Y:S01]  /*2da0*/  MOV R9, R12 ;  /* 0x0000000c00097202 */ /* 0x000fe20000000f00 */
[----:B------:R-:W-:Y:S01]  /*2db0*/  IMAD R8, R8, 0x72, RZ ;  /* 0x0000007208087824 */ /* 0x000fe200078e02ff */
[----:B------:R-:W-:Y:S02]  /*2dc0*/  IADD3 R126, PT, PT, R126, R17, RZ ;  /* 0x000000117e7e7210 */ /* 0x000fe40007ffe0ff */
[----:B------:R-:W-:Y:S02]  /*2dd0*/  PRMT R17, R18, 0x7710, RZ ;  /* 0x0000771012117816 */ /* 0x000fe400000000ff */
[----:B------:R-:W-:Y:S02]  /*2de0*/  MOV R12, R16 ;  /* 0x00000010000c7202 */ /* 0x000fe40000000f00 */
[----:B------:R-:W-:Y:S01]  /*2df0*/  IADD3 R16, PT, PT, RZ, -R7, RZ ;  /* 0x80000007ff107210 */ /* 0x000fe20007ffe0ff */
[----:B------:R-:W-:Y:S01]  /*2e00*/  IMAD R7, R9, 0x72, RZ ;  /* 0x0000007209077824 */ /* 0x000fe200078e02ff */
[----:B------:R-:W-:Y:S01]  /*2e10*/  IADD3 R122, PT, PT, R122, R17, RZ ;  /* 0x000000117a7a7210 */ /* 0x000fe20007ffe0ff */
[----:B------:R-:W-:Y:S01]  /*2e20*/  IMAD R9, R11, 0x72, RZ ;  /* 0x000000720b097824 */ /* 0x000fe200078e02ff */
[----:B------:R-:W-:Y:S01]  /*2e30*/  IADD3 R17, PT, PT, RZ, -R8, RZ ;  /* 0x80000008ff117210 */ /* 0x000fe20007ffe0ff */
[----:B------:R-:W-:Y:S01]  /*2e40*/  IMAD R8, R12, 0x72, RZ ;  /* 0x000000720c087824 */ /* 0x000fe200078e02ff */
[----:B------:R-:W-:Y:S01]  /*2e50*/  PRMT R11, R16, 0x7710, RZ ;  /* 0x00007710100b7816 */ /* 0x000fe200000000ff */
[----:B------:R-:W-:Y:S01]  /*2e60*/  IMAD.MOV R12, RZ, RZ, -R7 ;  /* 0x000000ffff0c7224 */ /* 0x000fe200078e0a07 */
[----:B------:R-:W-:-:S02]  /*2e70*/  PRMT R7, R17, 0x7710, RZ ;  /* 0x0000771011077816 */ /* 0x000fc400000000ff */
[----:B------:R-:W-:Y:S02]  /*2e80*/  IADD3 R118, PT, PT, R118, R11, RZ ;  /* 0x0000000b76767210 */ /* 0x000fe40007ffe0ff */
[----:B------:R-:W-:Y:S02]  /*2e90*/  IADD3 R11, PT, PT, RZ, -R9, RZ ;  /* 0x80000009ff0b7210 */ /* 0x000fe40007ffe0ff */
[----:B------:R-:W-:Y:S02]  /*2ea0*/  IADD3 R116, PT, PT, R116, R7, RZ ;  /* 0x0000000774747210 */ /* 0x000fe40007ffe0ff */
[----:B------:R-:W-:Y:S02]  /*2eb0*/  PRMT R7, R11, 0x7710, RZ ;  /* 0x000077100b077816 */ /* 0x000fe400000000ff */
[----:B------:R-:W-:Y:S02]  /*2ec0*/  PRMT R9, R12, 0x7710, RZ ;  /* 0x000077100c097816 */ /* 0x000fe400000000ff */
[----:B------:R-:W-:-:S02]  /*2ed0*/  IADD3 R112, PT, PT, R112, R7, RZ ;  /* 0x0000000770707210 */ /* 0x000fc40007ffe0ff */
[----:B------:R-:W-:Y:S02]  /*2ee0*/  PRMT R7, R5, 0x9910, RZ ;  /* 0x0000991005077816 */ /* 0x000fe400000000ff */
[----:B------:R-:W-:Y:S02]  /*2ef0*/  IADD3 R8, PT, PT, RZ, -R8, RZ ;  /* 0x80000008ff087210 */ /* 0x000fe40007ffe0ff */
[----:B------:R-:W-:Y:S02]  /*2f00*/  MOV R5, R6 ;  /* 0x0000000600057202 */ /* 0x000fe40000000f00 */
[----:B------:R-:W-:Y:S02]  /*2f10*/  PRMT R6, R2, 0x9910, RZ ;  /* 0x0000991002067816 */ /* 0x000fe400000000ff */
[----:B------:R-:W-:Y:S01]  /*2f20*/  IADD3 R114, PT, PT, R114, R9, RZ ;  /* 0x0000000972727210 */ /* 0x000fe20007ffe0ff */
[----:B------:R-:W-:Y:S01]  /*2f30*/  IMAD R2, R5, 0x72, RZ ;  /* 0x0000007205027824 */ /* 0x000fe200078e02ff */
[----:B------:R-:W-:-:S02]  /*2f40*/  PRMT R9, R8, 0x7710, RZ ;  /* 0x0000771008097816 */ /* 0x000fc400000000ff */
[----:B------:R-:W-:Y:S02]  /*2f50*/  PRMT R8, R4, 0x9910, RZ ;  /* 0x0000991004087816 */ /* 0x000fe400000000ff */
[----:B------:R-:W-:Y:S02]  /*2f60*/  MOV R5, R6 ;  /* 0x0000000600057202 */ /* 0x000fe40000000f00 */
[----:B------:R-:W-:Y:S02]  /*2f70*/  MOV R4, R7 ;  /* 0x0000000700047202 */ /* 0x000fe40000000f00 */
[----:B------:R-:W-:Y:S02]  /*2f80*/  MOV R6, R8 ;  /* 0x0000000800067202 */ /* 0x000fe40000000f00 */
        /* <DEDUP_REMOVED lines=9> */
[----:B------:R-:W-:Y:S01]  /*3020*/  IMAD.IADD R108, R108, 0x1, R5 ;  /* 0x000000016c6c7824 */ /* 0x000fe200078e0205 */
[----:B------:R-:W-:-:S02]  /*3030*/  PRMT R5, R6, 0x7710, RZ ;  /* 0x0000771006057816 */ /* 0x000fc400000000ff */
[----:B------:R-:W-:Y:S02]  /*3040*/  IADD3 R2, PT, PT, RZ, -R2, RZ ;  /* 0x80000002ff027210 */ /* 0x000fe40007ffe0ff */
[----:B------:R-:W-:Y:S02]  /*3050*/  PRMT R3, R3, 0x7710, RZ ;  /* 0x0000771003037816 */ /* 0x000fe400000000ff */
[----:B------:R-:W-:Y:S02]  /*3060*/  IADD3 R104, PT, PT, R104, R5, RZ ;  /* 0x0000000568687210 */ /* 0x000fe40007ffe0ff */
[----:B------:R-:W-:Y:S02]  /*3070*/  IADD3 R4, PT, PT, RZ, -R4, RZ ;  /* 0x80000004ff047210 */ /* 0x000fe40007ffe0ff */
[----:B------:R-:W-:Y:S02]  /*3080*/  PRMT R5, R2, 0x7710, RZ ;  /* 0x0000771002057816 */ /* 0x000fe400000000ff */
[----:B------:R-:W-:-:S02]  /*3090*/  LOP3.LUT R2, R0, 0xffff, RZ, 0xc0, !PT ;  /* 0x0000ffff00027812 */ /* 0x000fc400078ec0ff */
[----:B------:R-:W-:Y:S02]  /*30a0*/  IADD3 R106, PT, PT, R106, R3, RZ ;  /* 0x000000036a6a7210 */ /* 0x000fe40007ffe0ff */
[----:B------:R-:W-:Y:S02]  /*30b0*/  PRMT R3, R4, 0x7710, RZ ;  /* 0x0000771004037816 */ /* 0x000fe400000000ff */
[----:B------:R-:W-:Y:S02]  /*30c0*/  IADD3 R105, PT, PT, R2, R105, RZ ;  /* 0x0000006902697210 */ /* 0x000fe40007ffe0ff */
[----:B------:R-:W-:Y:S02]  /*30d0*/  LOP3.LUT R4, R15, 0xffff, RZ, 0xc0, !PT ;  /* 0x0000ffff0f047812 */ /* 0x000fe400078ec0ff */
[----:B------:R-:W-:Y:S02]  /*30e0*/  LOP3.LUT R2, R13, 0xffff, RZ, 0xc0, !PT ;  /* 0x0000ffff0d027812 */ /* 0x000fe400078ec0ff */
[----:B------:R-:W-:-:S02]  /*30f0*/  LOP3.LUT R6, R21, 0xffff, RZ, 0xc0, !PT ;  /* 0x0000ffff15067812 */ /* 0x000fc400078ec0ff */
[----:B------:R-:W-:Y:S02]  /*3100*/  IADD3 R103, PT, PT, R4, R103, RZ ;  /* 0x0000006704677210 */ /* 0x000fe40007ffe0ff */
[----:B------:R-:W-:Y:S02]  /*3110*/  IADD3 R101, PT, PT, R2, R101, RZ ;  /* 0x0000006502657210 */ /* 0x000fe40007ffe0ff */
[----:B------:R-:W-:Y:S02]  /*3120*/  LOP3.LUT R4, R196, 0xffff, RZ, 0xc0, !PT ;  /* 0x0000ffffc4047812 */ /* 0x000fe400078ec0ff */
[----:B------:R-:W-:Y:S02]  /*3130*/  IADD3 R109, PT, PT, R6, R109, RZ ;  /* 0x0000006d066d7210 */ /* 0x000fe40007ffe0ff */
[----:B------:R-:W-:Y:S01]  /*3140*/  LOP3.LUT R2, R198, 0xffff, RZ, 0xc0, !PT ;  /* 0x0000ffffc6027812 */ /* 0x000fe200078ec0ff */
[----:B------:R-:W-:Y:S01]  /*3150*/  IMAD.IADD R115, R4, 0x1, R115 ;  /* 0x0000000104737824 */ /* 0x000fe200078e0273 */
[----:B------:R-:W-:Y:S01]  /*3160*/  IADD3 R190, PT, PT, R190, R57, RZ ;  /* 0x00000039bebe7210 */ /* 0x000fe20007ffe0ff */
[----:B------:R-:W-:Y:S01]  /*3170*/  VIADD R198, R198, 0xffffff8f ;  /* 0xffffff8fc6c67836 */ /* 0x000fe20000000000 */
[----:B------:R-:W-:-:S02]  /*3180*/  LOP3.LUT R6, R194, 0xffff, RZ, 0xc0, !PT ;  /* 0x0000ffffc2067812 */ /* 0x000fc400078ec0ff */
[----:B------:R-:W-:Y:S02]  /*3190*/  PRMT R51, R51, 0x7710, RZ ;  /* 0x0000771033337816 */ /* 0x000fe400000000ff */
[----:B------:R-:W-:Y:S02]  /*31a0*/  IADD3 R113, PT, PT, R2, R113, RZ ;  /* 0x0000007102717210 */ /* 0x000fe40007ffe0ff */
[----:B------:R-:W-:Y:S02]  /*31b0*/  IADD3 R117, PT, PT, R6, R117, RZ ;  /* 0x0000007506757210 */ /* 0x000fe40007ffe0ff */
[----:B------:R-:W-:Y:S02]  /*31c0*/  LOP3.LUT R2, R192, 0xffff, RZ, 0xc0, !PT ;  /* 0x0000ffffc0027812 */ /* 0x000fe400078ec0ff */
[----:B------:R-:W-:Y:S02]  /*31d0*/  LOP3.LUT R4, R190, 0xffff, RZ, 0xc0, !PT ;  /* 0x0000ffffbe047812 */ /* 0x000fe400078ec0ff */
[----:B------:R-:W-:-:S02]  /*31e0*/  IADD3 R184, PT, PT, R184, R51, RZ ;  /* 0x00000033b8b87210 */ /* 0x000fc40007ffe0ff */
[----:B------:R-:W-:Y:S02]  /*31f0*/  LOP3.LUT R6, R188, 0xffff, RZ, 0xc0, !PT ;  /* 0x0000ffffbc067812 */ /* 0x000fe400078ec0ff */
[----:B------:R-:W-:Y:S02]  /*3200*/  IADD3 R180, PT, PT, R180, R53, RZ ;  /* 0x00000035b4b47210 */ /* 0x000fe40007ffe0ff */
[----:B------:R-:W-:Y:S02]  /*3210*/  PRMT R47, R47, 0x7710, RZ ;  /* 0x000077102f2f7816 */ /* 0x000fe400000000ff */
[----:B------:R-:W-:Y:S02]  /*3220*/  IADD3 R119, PT, PT, R2, R119, RZ ;  /* 0x0000007702777210 */ /* 0x000fe40007ffe0ff */
[----:B------:R-:W-:Y:S02]  /*3230*/  IADD3 R121, PT, PT, R4, R121, RZ ;  /* 0x0000007904797210 */ /* 0x000fe40007ffe0ff */
[----:B------:R-:W-:-:S02]  /*3240*/  LOP3.LUT R8, R186, 0xffff, RZ, 0xc0, !PT ;  /* 0x0000ffffba087812 */ /* 0x000fc400078ec0ff */
[----:B------:R-:W-:Y:S02]  /*3250*/  IADD3 R123, PT, PT, R6, R123, RZ ;  /* 0x0000007b067b7210 */ /* 0x000fe40007ffe0ff */
[----:B------:R-:W-:Y:S02]  /*3260*/  LOP3.LUT R2, R184, 0xffff, RZ, 0xc0, !PT ;  /* 0x0000ffffb8027812 */ /* 0x000fe400078ec0ff */
[----:B------:R-:W-:Y:S02]  /*3270*/  LOP3.LUT R4, R182, 0xffff, RZ, 0xc0, !PT ;  /* 0x0000ffffb6047812 */ /* 0x000fe400078ec0ff */
[----:B------:R-:W-:Y:S02]  /*3280*/  IADD3 R178, PT, PT, R178, R47, RZ ;  /* 0x0000002fb2b27210 */ /* 0x000fe40007ffe0ff */
[----:B------:R-:W-:Y:S02]  /*3290*/  LOP3.LUT R6, R180, 0xffff, RZ, 0xc0, !PT ;  /* 0x0000ffffb4067812 */ /* 0x000fe400078ec0ff */
[----:B------:R-:W-:-:S02]  /*32a0*/  PRMT R43, R44, 0x7710, RZ ;  /* 0x000077102c2b7816 */ /* 0x000fc400000000ff */
[----:B------:R-:W-:Y:S02]  /*32b0*/  IADD3 R125, PT, PT, R8, R125, RZ ;  /* 0x0000007d087d7210 */ /* 0x000fe40007ffe0ff */
[----:B------:R-:W-:Y:S02]  /*32c0*/  IADD3 R127, PT, PT, R2, R127, RZ ;  /* 0x0000007f027f7210 */ /* 0x000fe40007ffe0ff */
[----:B------:R-:W-:Y:S02]  /*32d0*/  IADD3 R129, PT, PT, R4, R129, RZ ;  /* 0x0000008104817210 */ /* 0x000fe40007ffe0ff */
[----:B------:R-:W-:Y:S02]  /*32e0*/  LOP3.LUT R8, R178, 0xffff, RZ, 0xc0, !PT ;  /* 0x0000ffffb2087812 */ /* 0x000fe400078ec0ff */
[----:B------:R-:W-:Y:S02]  /*32f0*/  IADD3 R131, PT, PT, R6, R131, RZ ;  /* 0x0000008306837210 */ /* 0x000fe40007ffe0ff */
[----:B------:R-:W-:-:S02]  /*3300*/  LOP3.LUT R2, R176, 0xffff, RZ, 0xc0, !PT ;  /* 0x0000ffffb0027812 */ /* 0x000fc400078ec0ff */
[----:B------:R-:W-:Y:S02]  /*3310*/  LOP3.LUT R4, R174, 0xffff, RZ, 0xc0, !PT ;  /* 0x0000ffffae047812 */ /* 0x000fe400078ec0ff */
[----:B------:R-:W-:Y:S02]  /*3320*/  IADD3 R166, PT, PT, R166, R43, RZ ;  /* 0x0000002ba6a67210 */ /* 0x000fe40007ffe0ff */
[----:B------:R-:W-:Y:S02]  /*3330*/  LOP3.LUT R6, R172, 0xffff, RZ, 0xc0, !PT ;  /* 0x0000ffffac067812 */ /* 0x000fe400078ec0ff */
[----:B------:R-:W-:Y:S02]  /*3340*/  IADD3 R35, PT, PT, RZ, -R35, RZ ;  /* 0x80000023ff237210 */ /* 0x000fe40007ffe0ff */
[----:B------:R-:W-:Y:S02]  /*3350*/  IADD3 R133, PT, PT, R8, R133, RZ ;  /* 0x0000008508857210 */ /* 0x000fe40007ffe0ff */
[----:B------:R-:W-:-:S02]  /*3360*/  IADD3 R135, PT, PT, R2, R135, RZ ;  /* 0x0000008702877210 */ /* 0x000fc40007ffe0ff */
[----:B------:R-:W-:Y:S02]  /*3370*/  IADD3 R137, PT, PT, R4, R137, RZ ;  /* 0x0000008904897210 */ /* 0x000fe40007ffe0ff */
[----:B------:R-:W-:Y:S02]  /*3380*/  LOP3.LUT R8, R170, 0xffff, RZ, 0xc0, !PT ;  /* 0x0000ffffaa087812 */ /* 0x000fe400078ec0ff */
[----:B------:R-:W-:Y:S02]  /*3390*/  IADD3 R139, PT, PT, R6, R139, RZ ;  /* 0x0000008b068b7210 */ /* 0x000fe40007ffe0ff */
[C---:B------:R-:W-:Y:S01]  /*33a0*/  LOP3.LUT R2, R168.reuse, 0xffff, RZ, 0xc0, !PT ;  /* 0x0000ffffa8027812 */ /* 0x040fe200078ec0ff */
[----:B------:R-:W-:Y:S01]  /*33b0*/  VIADD R168, R168, 0xffffff8f ;  /* 0xffffff8fa8a87836 */ /* 0x000fe20000000000 */
[----:B------:R-:W-:Y:S02]  /*33c0*/  LOP3.LUT R4, R166, 0xffff, RZ, 0xc0, !PT ;  /* 0x0000ffffa6047812 */ /* 0x000fe400078ec0ff */
[----:B------:R-:W-:-:S02]  /*33d0*/  IADD3 R162, PT, PT, R162, R41, RZ ;  /* 0x00000029a2a27210 */ /* 0x000fc40007ffe0ff */
[----:B------:R-:W-:Y:S01]  /*33e0*/  LOP3.LUT R6, R164, 0xffff, RZ, 0xc0, !PT ;  /* 0x0000ffffa4067812 */ /* 0x000fe200078ec0ff */
[----:B------:R-:W-:Y:S01]  /*33f0*/  IMAD.IADD R145, R4, 0x1, R145 ;  /* 0x0000000104917824 */ /* 0x000fe200078e0291 */
[----:B------:R-:W-:Y:S02]  /*3400*/  IADD3 R156, PT, PT, R156, R37, RZ ;  /* 0x000000259c9c7210 */ /* 0x000fe40007ffe0ff */
[----:B------:R-:W-:Y:S02]  /*3410*/  PRMT R35, R35, 0x7710, RZ ;  /* 0x0000771023237816 */ /* 0x000fe400000000ff */
[----:B------:R-:W-:Y:S02]  /*3420*/  MOV R28, R30 ;  /* 0x0000001e001c7202 */ /* 0x000fe40000000f00 */
[----:B------:R-:W-:Y:S02]  /*3430*/  PRMT R37, R36, 0x7710, RZ ;  /* 0x0000771024257816 */ /* 0x000fe400000000ff */
[----:B------:R-:W-:Y:S01]  /*3440*/  IADD3 R141, PT, PT, R8, R141, RZ ;  /* 0x0000008d088d7210 */ /* 0x000fe20007ffe0ff */
[----:B------:R-:W-:Y:S01]  /*3450*/  IMAD R25, R28, 0x72, RZ ;  /* 0x000000721c197824 */ /* 0x000fe200078e02ff */
[----:B------:R-:W-:-:S02]  /*3460*/  IADD3 R143, PT, PT, R2, R143, RZ ;  /* 0x0000008f028f7210 */ /* 0x000fc40007ffe0ff */
[----:B------:R-:W-:Y:S02]  /*3470*/  LOP3.LUT R8, R162, 0xffff, RZ, 0xc0, !PT ;  /* 0x0000ffffa2087812 */ /* 0x000fe400078ec0ff */
[----:B------:R-:W-:Y:S02]  /*3480*/  IADD3 R147, PT, PT, R6, R147, RZ ;  /* 0x0000009306937210 */ /* 0x000fe40007ffe0ff */
[----:B------:R-:W-:Y:S02]  /*3490*/  LOP3.LUT R2, R160, 0xffff, RZ, 0xc0, !PT ;  /* 0x0000ffffa0027812 */ /* 0x000fe400078ec0ff */
[----:B------:R-:W-:Y:S02]  /*34a0*/  IADD3 R152, PT, PT, R152, R35, RZ ;  /* 0x0000002398987210 */ /* 0x000fe40007ffe0ff */
[----:B------:R-:W-:Y:S02]  /*34b0*/  LOP3.LUT R4, R158, 0xffff, RZ, 0xc0, !PT ;  /* 0x0000ffff9e047812 */ /* 0x000fe400078ec0ff */
[----:B------:R-:W-:-:S02]  /*34c0*/  LOP3.LUT R6, R156, 0xffff, RZ, 0xc0, !PT ;  /* 0x0000ffff9c067812 */ /* 0x000fc400078ec0ff */
[----:B------:R-:W-:Y:S02]  /*34d0*/  IADD3 R150, PT, PT, R150, R37, RZ ;  /* 0x0000002596967210 */ /* 0x000fe40007ffe0ff */
[----:B------:R-:W-:Y:S02]  /*34e0*/  PRMT R33, R34, 0x7710, RZ ;  /* 0x0000771022217816 */ /* 0x000fe400000000ff */
[----:B------:R-:W-:Y:S02]  /*34f0*/  PRMT R27, R27, 0x7710, RZ ;  /* 0x000077101b1b7816 */ /* 0x000fe400000000ff */
[----:B------:R-:W-:Y:S02]  /*3500*/  IADD3 R149, PT, PT, R8, R149, RZ ;  /* 0x0000009508957210 */ /* 0x000fe40007ffe0ff */
[----:B------:R-:W-:Y:S02]  /*3510*/  IADD3 R151, PT, PT, R2, R151, RZ ;  /* 0x0000009702977210 */ /* 0x000fe40007ffe0ff */
[----:B------:R-:W-:-:S02]  /*3520*/  LOP3.LUT R8, R154, 0xffff, RZ, 0xc0, !PT ;  /* 0x0000ffff9a087812 */ /* 0x000fc400078ec0ff */
[----:B------:R-:W-:Y:S02]  /*3530*/  IADD3 R153, PT, PT, R4, R153, RZ ;  /* 0x0000009904997210 */ /* 0x000fe40007ffe0ff */
[----:B------:R-:W-:Y:S02]  /*3540*/  IADD3 R155, PT, PT, R6, R155, RZ ;  /* 0x0000009b069b7210 */ /* 0x000fe40007ffe0ff */
[----:B------:R-:W-:Y:S02]  /*3550*/  LOP3.LUT R2, R152, 0xffff, RZ, 0xc0, !PT ;  /* 0x0000ffff98027812 */ /* 0x000fe400078ec0ff */
[----:B------:R-:W-:Y:S02]  /*3560*/  IADD3 R146, PT, PT, R146, R33, RZ ;  /* 0x0000002192927210 */ /* 0x000fe40007ffe0ff */
[----:B------:R-:W-:Y:S02]  /*3570*/  IADD3 R144, PT, PT, R144, R31, RZ ;  /* 0x0000001f90907210 */ /* 0x000fe40007ffe0ff */
[----:B------:R-:W-:-:S02]  /*3580*/  IADD3 R138, PT, PT, R138, R27, RZ ;  /* 0x0000001b8a8a7210 */ /* 0x000fc40007ffe0ff */
[----:B------:R-:W-:Y:S02]  /*3590*/  LOP3.LUT R4, R150, 0xffff, RZ, 0xc0, !PT ;  /* 0x0000ffff96047812 */ /* 0x000fe400078ec0ff */
[----:B------:R-:W-:Y:S02]  /*35a0*/  LOP3.LUT R6, R148, 0xffff, RZ, 0xc0, !PT ;  /* 0x0000ffff94067812 */ /* 0x000fe400078ec0ff */
[----:B------:R-:W-:Y:S02]  /*35b0*/  PRMT R29, R29, 0x7710, RZ ;  /* 0x000077101d1d7816 */ /* 0x000fe400000000ff */
[----:B------:R-:W-:Y:S02]  /*35c0*/  IADD3 R27, PT, PT, RZ, -R25, RZ ;  /* 0x80000019ff1b7210 */ /* 0x000fe40007ffe0ff */
[----:B------:R-:W-:Y:S02]  /*35d0*/  PRMT R25, R26, 0x7710, RZ ;  /* 0x000077101a197816 */ /* 0x000fe400000000ff */
[----:B------:R-:W-:-:S02]  /*35e0*/  IADD3 R157, PT, PT, R8, R157, RZ ;  /* 0x0000009d089d7210 */ /* 0x000fc40007ffe0ff */
[----:B------:R-:W-:Y:S02]  /*35f0*/  IADD3 R159, PT, PT, R2, R159, RZ ;  /* 0x0000009f029f7210 */ /* 0x000fe40007ffe0ff */
[----:B------:R-:W-:Y:S02]  /*3600*/  LOP3.LUT R8, R146, 0xffff, RZ, 0xc0, !PT ;  /* 0x0000ffff92087812 */ /* 0x000fe400078ec0ff */
[----:B------:R-:W-:Y:S02]  /*3610*/  IADD3 R161, PT, PT, R4, R161, RZ ;  /* 0x000000a104a17210 */ /* 0x000fe40007ffe0ff */
[----:B------:R-:W-:Y:S02]  /*3620*/  IADD3 R163, PT, PT, R6, R163, RZ ;  /* 0x000000a306a37210 */ /* 0x000fe40007ffe0ff */
[----:B------:R-:W-:Y:S02]  /*3630*/  LOP3.LUT R2, R144, 0xffff, RZ, 0xc0, !PT ;  /* 0x0000ffff90027812 */ /* 0x000fe400078ec0ff */
[----:B------:R-:W-:-:S02]  /*3640*/  IADD3 R136, PT, PT, R136, R29, RZ ;  /* 0x0000001d88887210 */ /* 0x000fc40007ffe0ff */
[----:B------:R-:W-:Y:S02]  /*3650*/  LOP3.LUT R4, R142, 0xffff, RZ, 0xc0, !PT ;  /* 0x0000ffff8e047812 */ /* 0x000fe400078ec0ff */
[----:B------:R-:W-:Y:S02]  /*3660*/  LOP3.LUT R6, R140, 0xffff, RZ, 0xc0, !PT ;  /* 0x0000ffff8c067812 */ /* 0x000fe400078ec0ff */
[----:B------:R-:W-:Y:S02]  /*3670*/  PRMT R27, R27, 0x7710, RZ ;  /* 0x000077101b1b7816 */ /* 0x000fe400000000ff */
[----:B------:R-:W-:Y:S02]  /*3680*/  IADD3 R132, PT, PT, R132, R25, RZ ;  /* 0x0000001984847210 */ /* 0x000fe40007ffe0ff */
[----:B------:R-:W-:Y:S02]  /*3690*/  PRMT R19, R19, 0x7710, RZ ;  /* 0x0000771013137816 */ /* 0x000fe400000000ff */
[----:B------:R-:W-:-:S02]  /*36a0*/  IADD3 R165, PT, PT, R8, R165, RZ ;  /* 0x000000a508a57210 */ /* 0x000fc40007ffe0ff */
[----:B------:R-:W-:Y:S02]  /*36b0*/  IADD3 R167, PT, PT, R2, R167, RZ ;  /* 0x000000a702a77210 */ /* 0x000fe40007ffe0ff */
[C---:B------:R-:W-:Y:S01]  /*36c0*/  LOP3.LUT R8, R138.reuse, 0xffff, RZ, 0xc0, !PT ;  /* 0x0000ffff8a087812 */ /* 0x040fe200078ec0ff */
[----:B------:R-:W-:Y:S01]  /*36d0*/  VIADD R138, R138, 0xffffff8f ;  /* 0xffffff8f8a8a7836 */ /* 0x000fe20000000000 */
[----:B------:R-:W-:Y:S02]  /*36e0*/  IADD3 R169, PT, PT, R4, R169, RZ ;  /* 0x000000a904a97210 */ /* 0x000fe40007ffe0ff */
[----:B------:R-:W-:Y:S02]  /*36f0*/  IADD3 R171, PT, PT, R6, R171, RZ ;  /* 0x000000ab06ab7210 */ /* 0x000fe40007ffe0ff */
[----:B------:R-:W-:Y:S02]  /*3700*/  LOP3.LUT R2, R136, 0xffff, RZ, 0xc0, !PT ;  /* 0x0000ffff88027812 */ /* 0x000fe400078ec0ff */
[----:B------:R-:W-:-:S02]  /*3710*/  IADD3 R130, PT, PT, R130, R27, RZ ;  /* 0x0000001b82827210 */ /* 0x000fc40007ffe0ff */
[----:B------:R-:W-:Y:S01]  /*3720*/  LOP3.LUT R4, R134, 0xffff, RZ, 0xc0, !PT ;  /* 0x0000ffff86047812 */ /* 0x000fe200078ec0ff */
[----:B------:R-:W-:Y:S01]  /*3730*/  IMAD.IADD R175, R2, 0x1, R175 ;  /* 0x0000000102af7824 */ /* 0x000fe200078e02af */
[----:B------:R-:W-:Y:S02]  /*3740*/  LOP3.LUT R6, R132, 0xffff, RZ, 0xc0, !PT ;  /* 0x0000ffff84067812 */ /* 0x000fe400078ec0ff */
[----:B------:R-:W-:Y:S02]  /*3750*/  IADD3 R124, PT, PT, R124, R19, RZ ;  /* 0x000000137c7c7210 */ /* 0x000fe40007ffe0ff */
[----:B------:R-:W-:Y:S02]  /*3760*/  IADD3 R173, PT, PT, R8, R173, RZ ;  /* 0x000000ad08ad7210 */ /* 0x000fe40007ffe0ff */
[----:B------:R-:W-:Y:S02]  /*3770*/  LOP3.LUT R8, R130, 0xffff, RZ, 0xc0, !PT ;  /* 0x0000ffff82087812 */ /* 0x000fe400078ec0ff */
[----:B------:R-:W-:-:S02]  /*3780*/  IADD3 R177, PT, PT, R4, R177, RZ ;  /* 0x000000b104b17210 */ /* 0x000fc40007ffe0ff */
[----:B------:R-:W-:Y:S02]  /*3790*/  IADD3 R179, PT, PT, R6, R179, RZ ;  /* 0x000000b306b37210 */ /* 0x000fe40007ffe0ff */
[----:B------:R-:W-:Y:S02]  /*37a0*/  LOP3.LUT R2, R128, 0xffff, RZ, 0xc0, !PT ;  /* 0x0000ffff80027812 */ /* 0x000fe400078ec0ff */
[----:B------:R-:W-:Y:S02]  /*37b0*/  LOP3.LUT R4, R126, 0xffff, RZ, 0xc0, !PT ;  /* 0x0000ffff7e047812 */ /* 0x000fe400078ec0ff */
[----:B------:R-:W-:Y:S02]  /*37c0*/  LOP3.LUT R6, R124, 0xffff, RZ, 0xc0, !PT ;  /* 0x0000ffff7c067812 */ /* 0x000fe400078ec0ff */
[----:B------:R-:W-:Y:S02]  /*37d0*/  IADD3 R120, PT, PT, R120, R23, RZ ;  /* 0x0000001778787210 */ /* 0x000fe40007ffe0ff */
[----:B------:R-:W-:-:S02]  /*37e0*/  IADD3 R181, PT, PT, R8, R181, RZ ;  /* 0x000000b508b57210 */ /* 0x000fc40007ffe0ff */
[----:B------:R-:W-:Y:S02]  /*37f0*/  LOP3.LUT R8, R122, 0xffff, RZ, 0xc0, !PT ;  /* 0x0000ffff7a087812 */ /* 0x000fe400078ec0ff */
[----:B------:R-:W-:Y:S02]  /*3800*/  IADD3 R183, PT, PT, R2, R183, RZ ;  /* 0x000000b702b77210 */ /* 0x000fe40007ffe0ff */
[----:B------:R-:W-:Y:S02]  /*3810*/  IADD3 R185, PT, PT, R4, R185, RZ ;  /* 0x000000b904b97210 */ /* 0x000fe40007ffe0ff */
[----:B------:R-:W-:Y:S02]  /*3820*/  IADD3 R187, PT, PT, R6, R187, RZ ;  /* 0x000000bb06bb7210 */ /* 0x000fe40007ffe0ff */
[----:B------:R-:W-:Y:S02]  /*3830*/  LOP3.LUT R2, R120, 0xffff, RZ, 0xc0, !PT ;  /* 0x0000ffff78027812 */ /* 0x000fe400078ec0ff */
[----:B------:R-:W-:-:S02]  /*3840*/  LOP3.LUT R4, R118, 0xffff, RZ, 0xc0, !PT ;  /* 0x0000ffff76047812 */ /* 0x000fc400078ec0ff */
[----:B------:R-:W-:Y:S02]  /*3850*/  LOP3.LUT R6, R116, 0xffff, RZ, 0xc0, !PT ;  /* 0x0000ffff74067812 */ /* 0x000fe400078ec0ff */
[----:B------:R-:W-:Y:S02]  /*3860*/  IADD3 R110, PT, PT, R110, R9, RZ ;  /* 0x000000096e6e7210 */ /* 0x000fe40007ffe0ff */
[----:B------:R-:W-:Y:S02]  /*3870*/  PRMT R61, R63, 0x7710, RZ ;  /* 0x000077103f3d7816 */ /* 0x000fe400000000ff */
[----:B------:R-:W-:Y:S02]  /*3880*/  IADD3 R189, PT, PT, R8, R189, RZ ;  /* 0x000000bd08bd7210 */ /* 0x000fe40007ffe0ff */
[----:B------:R-:W-:Y:S02]  /*3890*/  LOP3.LUT R8, R114, 0xffff, RZ, 0xc0, !PT ;  /* 0x0000ffff72087812 */ /* 0x000fe400078ec0ff */
[----:B------:R-:W-:-:S02]  /*38a0*/  IADD3 R191, PT, PT, R2, R191, RZ ;  /* 0x000000bf02bf7210 */ /* 0x000fc40007ffe0ff */
[----:B------:R-:W-:Y:S02]  /*38b0*/  IADD3 R193, PT, PT, R4, R193, RZ ;  /* 0x000000c104c17210 */ /* 0x000fe40007ffe0ff */
[----:B------:R-:W-:Y:S02]  /*38c0*/  IADD3 R195, PT, PT, R6, R195, RZ ;  /* 0x000000c306c37210 */ /* 0x000fe40007ffe0ff */
[----:B------:R-:W-:Y:S02]  /*38d0*/  LOP3.LUT R2, R112, 0xffff, RZ, 0xc0, !PT ;  /* 0x0000ffff70027812 */ /* 0x000fe400078ec0ff */
[----:B------:R-:W-:Y:S02]  /*38e0*/  LOP3.LUT R4, R110, 0xffff, RZ, 0xc0, !PT ;  /* 0x0000ffff6e047812 */ /* 0x000fe400078ec0ff */
[C---:B------:R-:W-:Y:S01]  /*38f0*/  LOP3.LUT R6, R108.reuse, 0xffff, RZ, 0xc0, !PT ;  /* 0x0000ffff6c067812 */ /* 0x040fe200078ec0ff */
[----:B------:R-:W-:Y:S01]  /*3900*/  VIADD R108, R108, 0xffffff8f ;  /* 0xffffff8f6c6c7836 */ /* 0x000fe20000000000 */
[----:B------:R-:W-:-:S02]  /*3910*/  IADD3 R20, PT, PT, R20, R61, RZ ;  /* 0x0000003d14147210 */ /* 0x000fc40007ffe0ff */
[----:B------:R-:W-:Y:S02]  /*3920*/  IADD3 R102, PT, PT, R102, R3, RZ ;  /* 0x0000000366667210 */ /* 0x000fe40007ffe0ff */
[----:B------:R-:W-:Y:S02]  /*3930*/  IADD3 R100, PT, PT, R100, R5, RZ ;  /* 0x0000000564647210 */ /* 0x000fe40007ffe0ff */
[----:B------:R-:W-:Y:S02]  /*3940*/  IADD3 R0, PT, PT, R0, -0x71, RZ ;  /* 0xffffff8f00007810 */ /* 0x000fe40007ffe0ff */
[----:B------:R-:W-:Y:S02]  /*3950*/  IADD3 R197, PT, PT, R8, R197, RZ ;  /* 0x000000c508c57210 */ /* 0x000fe40007ffe0ff */
[----:B------:R-:W-:Y:S02]  /*3960*/  LOP3.LUT R8, R106, 0xffff, RZ, 0xc0, !PT ;  /* 0x0000ffff6a087812 */ /* 0x000fe400078ec0ff */
[----:B------:R-:W-:-:S02]  /*3970*/  IADD3 R199, PT, PT, R2, R199, RZ ;  /* 0x000000c702c77210 */ /* 0x000fc40007ffe0ff */
[----:B------:R-:W-:Y:S01]  /*3980*/  IADD3 R201, PT, PT, R4, R201, RZ ;  /* 0x000000c904c97210 */ /* 0x000fe20007ffe0ff */
[----:B------:R-:W-:Y:S01]  /*3990*/  IMAD.IADD R205, R8, 0x1, R205 ;  /* 0x0000000108cd7824 */ /* 0x000fe200078e02cd */
[----:B------:R-:W-:Y:S02]  /*39a0*/  IADD3 R203, PT, PT, R6, R203, RZ ;  /* 0x000000cb06cb7210 */ /* 0x000fe40007ffe0ff */
[----:B------:R-:W-:Y:S02]  /*39b0*/  LOP3.LUT R20, R20, 0xffff, RZ, 0xc0, !PT ;  /* 0x0000ffff14147812 */ /* 0x000fe400078ec0ff */
[----:B------:R-:W-:Y:S02]  /*39c0*/  LOP3.LUT R14, R14, 0xffff, RZ, 0xc0, !PT ;  /* 0x0000ffff0e0e7812 */ /* 0x000fe400078ec0ff */
[----:B------:R-:W-:Y:S02]  /*39d0*/  LOP3.LUT R2, R104, 0xffff, RZ, 0xc0, !PT ;  /* 0x0000ffff68027812 */ /* 0x000fe400078ec0ff */
[----:B------:R-:W-:-:S02]  /*39e0*/  LOP3.LUT R4, R102, 0xffff, RZ, 0xc0, !PT ;  /* 0x0000ffff66047812 */ /* 0x000fc400078ec0ff */
[----:B------:R-:W-:Y:S02]  /*39f0*/  LOP3.LUT R6, R100, 0xffff, RZ, 0xc0, !PT ;  /* 0x0000ffff64067812 */ /* 0x000fe400078ec0ff */
[----:B------:R-:W-:Y:S02]  /*3a00*/  LOP3.LUT R0, R0, 0xffff, RZ, 0xc0, !PT ;  /* 0x0000ffff00007812 */ /* 0x000fe400078ec0ff */
[----:B------:R-:W-:Y:S02]  /*3a10*/  IADD3 R107, PT, PT, R20, R107, RZ ;  /* 0x0000006b146b7210 */ /* 0x000fe40007ffe0ff */
[----:B------:R-:W-:Y:S02]  /*3a20*/  IADD3 R111, PT, PT, R14, R111, RZ ;  /* 0x0000006f0e6f7210 */ /* 0x000fe40007ffe0ff */
[----:B------:R-:W-:Y:S02]  /*3a30*/  IADD3 R207, PT, PT, R2, R207, RZ ;  /* 0x000000cf02cf7210 */ /* 0x000fe40007ffe0ff */
[----:B------:R-:W-:-:S02]  /*3a40*/  IADD3 R209, PT, PT, R4, R209, RZ ;  /* 0x000000d104d17210 */ /* 0x000fc40007ffe0ff */
[----:B------:R-:W-:Y:S02]  /*3a50*/  IADD3 R211, PT, PT, R6, R211, RZ ;  /* 0x000000d306d37210 */ /* 0x000fe40007ffe0ff */
[----:B------:R-:W-:Y:S02]  /*3a60*/  ISETP.LT.U32.AND P1, PT, R0, 0xff90, PT ;  /* 0x0000ff900000780c */ /* 0x000fe40003f21070 */
[----:B------:R-:W-:Y:S02]  /*3a70*/  IADD3 R196, PT, PT, R196, -0x71, RZ ;  /* 0xffffff8fc4c47810 */ /* 0x000fe40007ffe0ff */
[----:B------:R-:W-:Y:S02]  /*3a80*/  IADD3 R194, PT, PT, R194, -0x71, RZ ;  /* 0xffffff8fc2c27810 */ /* 0x000fe40007ffe0ff */
[----:B------:R-:W-:Y:S02]  /*3a90*/  IADD3 R192, PT, PT, R192, -0x71, RZ ;  /* 0xffffff8fc0c07810 */ /* 0x000fe40007ffe0ff */
[----:B------:R-:W-:-:S02]  /*3aa0*/  IADD3 R190, PT, PT, R190, -0x71, RZ ;  /* 0xffffff8fbebe7810 */ /* 0x000fc40007ffe0ff */
[----:B------:R-:W-:Y:S02]  /*3ab0*/  IADD3 R188, PT, PT, R188, -0x71, RZ ;  /* 0xffffff8fbcbc7810 */ /* 0x000fe40007ffe0ff */
[----:B------:R-:W-:Y:S02]  /*3ac0*/  IADD3 R186, PT, PT, R186, -0x71, RZ ;  /* 0xffffff8fbaba7810 */ /* 0x000fe40007ffe0ff */
        /* <DEDUP_REMOVED lines=39> */
[----:B---3--:R-:W-:-:S07]  /*3d40*/  IADD3 R100, PT, PT, R100, -0x71, RZ ;  /* 0xffffff8f64647810 */ /* 0x008fce0007ffe0ff */
.L_x_201:
[----:B------:R-:W0:Y:S01]  /*3d50*/  S2R R0, SR_TID.X ;  /* 0x0000000000007919 */ /* 0x000e220000002100 */
[----:B------:R-:W1:Y:S01]  /*3d60*/  S2UR UR5, SR_CgaCtaId ;  /* 0x00000000000579c3 */ /* 0x000e620000008800 */
[----:B------:R-:W-:Y:S01]  /*3d70*/  UMOV UR4, 0x400 ;  /* 0x0000040000047882 */ /* 0x000fe20000000000 */
[C---:B------:R-:W-:Y:S01]  /*3d80*/  IMAD R95, R98.reuse, 0x18800, R211 ;  /* 0x00018800625f7824 */ /* 0x040fe200078e02d3 */
[----:B------:R-:W2:Y:S01]  /*3d90*/  S2R R3, SR_TID.Z ;  /* 0x0000000000037919 */ /* 0x000ea20000002300 */
[C---:B------:R-:W-:Y:S02]  /*3da0*/  IMAD R94, R98.reuse, 0x18800, R209 ;  /* 0x00018800625e7824 */ /* 0x040fe400078e02d1 */
[C---:B------:R-:W-:Y:S02]  /*3db0*/  IMAD R93, R98.reuse, 0x18800, R207 ;  /* 0x00018800625d7824 */ /* 0x040fe400078e02cf */
[----:B------:R-:W3:Y:S01]  /*3dc0*/  S2UR UR8, SR_CTAID.Y ;  /* 0x00000000000879c3 */ /* 0x000ee20000002600 */
[----:B------:R-:W-:-:S02]  /*3dd0*/  IMAD R92, R98, 0x18800, R205 ;  /* 0x00018800625c7824 */ /* 0x000fc400078e02cd */
[C---:B------:R-:W-:Y:S02]  /*3de0*/  IMAD R91, R98.reuse, 0x18800, R203 ;  /* 0x00018800625b7824 */ /* 0x040fe400078e02cb */
[C---:B------:R-:W-:Y:S02]  /*3df0*/  IMAD R90, R98.reuse, 0x18800, R201 ;  /* 0x00018800625a7824 */ /* 0x040fe400078e02c9 */
[C---:B------:R-:W-:Y:S02]  /*3e00*/  IMAD R89, R98.reuse, 0x18800, R199 ;  /* 0x0001880062597824 */ /* 0x040fe400078e02c7 */
[C---:B------:R-:W-:Y:S02]  /*3e10*/  IMAD R15, R98.reuse, 0x18800, R171 ;  /* 0x00018800620f7824 */ /* 0x040fe400078e02ab */
[C---:B------:R-:W-:Y:S02]  /*3e20*/  IMAD R16, R98.reuse, 0x18800, R169 ;  /* 0x0001880062107824 */ /* 0x040fe400078e02a9 */
[----:B------:R-:W-:-:S02]  /*3e30*/  IMAD R17, R98, 0x18800, R167 ;  /* 0x0001880062117824 */ /* 0x000fc400078e02a7 */
[C---:B------:R-:W-:Y:S01]  /*3e40*/  IMAD R18, R98.reuse, 0x18800, R165 ;  /* 0x0001880062127824 */ /* 0x040fe200078e02a5 */
[----:B-1----:R-:W-:Y:S01]  /*3e50*/  ULEA UR4, UR5, UR4, 0x18 ;  /* 0x0000000405047291 */ /* 0x002fe2000f8ec0ff */
[C---:B------:R-:W-:Y:S02]  /*3e60*/  IMAD R19, R98.reuse, 0x18800, R163 ;  /* 0x0001880062137824 */ /* 0x040fe400078e02a3 */
[C---:B------:R-:W-:Y:S02]  /*3e70*/  IMAD R20, R98.reuse, 0x18800, R161 ;  /* 0x0001880062147824 */ /* 0x040fe400078e02a1 */
[----:B------:R-:W-:Y:S01]  /*3e80*/  IMAD R21, R98, 0x18800, R159 ;  /* 0x0001880062157824 */ /* 0x000fe200078e029f */
[----:B0-----:R-:W-:Y:S01]  /*3e90*/  PRMT R0, R0, 0x9910, RZ ;  /* 0x0000991000007816 */ /* 0x001fe200000000ff */
[C---:B------:R-:W-:Y:S01]  /*3ea0*/  IMAD R22, R98.reuse, 0x18800, R157 ;  /* 0x0001880062167824 */ /* 0x040fe200078e029d */
[----:B---3--:R-:W-:Y:S01]  /*3eb0*/  MOV R97, UR8 ;  /* 0x0000000800617c02 */ /* 0x008fe20008000f00 */
[----:B------:R-:W-:-:S02]  /*3ec0*/  IMAD R23, R98, 0x18800, R155 ;  /* 0x0001880062177824 */ /* 0x000fc400078e029b */
[----:B------:R-:W-:Y:S02]  /*3ed0*/  IMAD R4, R0, 0x39, RZ ;  /* 0x0000003900047824 */ /* 0x000fe400078e02ff */
[----:B------:R-:W2:Y:S01]  /*3ee0*/  S2R R0, SR_CTAID.Z ;  /* 0x0000000000007919 */ /* 0x000ea20000002700 */
[----:B------:R-:W-:Y:S02]  /*3ef0*/  IMAD R24, R98, 0x18800, R153 ;  /* 0x0001880062187824 */ /* 0x000fe400078e0299 */
[----:B------:R-:W-:Y:S01]  /*3f00*/  LOP3.LUT R2, R4, 0xffff, RZ, 0xc0, !PT ;  /* 0x0000ffff04027812 */ /* 0x000fe200078ec0ff */
[----:B------:R-:W-:Y:S01]  /*3f10*/  IMAD R25, R98, 0x18800, R151 ;  /* 0x0001880062197824 */ /* 0x000fe200078e0297 */
[----:B------:R-:W-:Y:S01]  /*3f20*/  IADD3 R6, PT, PT, R4, 0x1, RZ ;  /* 0x0000000104067810 */ /* 0x000fe20007ffe0ff */
[C---:B------:R-:W-:Y:S01]  /*3f30*/  IMAD R26, R98.reuse, 0x18800, R149 ;  /* 0x00018800621a7824 */ /* 0x040fe200078e0295 */
[----:B------:R-:W-:Y:S01]  /*3f40*/  SHF.R.U32.HI R5, RZ, 0x1, R2 ;  /* 0x00000001ff057819 */ /* 0x000fe20000011602 */
[----:B------:R-:W-:Y:S01]  /*3f50*/  IMAD R27, R98, 0x18800, R147 ;  /* 0x00018800621b7824 */ /* 0x000fe200078e0293 */
[----:B------:R-:W0:Y:S01]  /*3f60*/  S2R R2, SR_TID.X ;  /* 0x0000000000027919 */ /* 0x000e220000002100 */
[----:B------:R-:W-:Y:S01]  /*3f70*/  IADD3 R8, PT, PT, R4, 0x2, RZ ;  /* 0x0000000204087810 */ /* 0x000fe20007ffe0ff */
[C---:B------:R-:W-:Y:S01]  /*3f80*/  IMAD R28, R98.reuse, 0x18800, R145 ;  /* 0x00018800621c7824 */ /* 0x040fe200078e0291 */
[----:B------:R-:W-:Y:S01]  /*3f90*/  LOP3.LUT R5, R5, 0xffff, RZ, 0xc0, !PT ;  /* 0x0000ffff05057812 */ /* 0x000fe200078ec0ff */
[----:B------:R-:W-:Y:S01]  /*3fa0*/  IMAD R29, R98, 0x18800, R143 ;  /* 0x00018800621d7824 */ /* 0x000fe200078e028f */
[----:B------:R-:W-:Y:S01]  /*3fb0*/  IADD3 R10, PT, PT, R4, 0x4, RZ ;  /* 0x00000004040a7810 */ /* 0x000fe20007ffe0ff */
[----:B------:R-:W-:Y:S01]  /*3fc0*/  IMAD R30, R98, 0x18800, R141 ;  /* 0x00018800621e7824 */ /* 0x000fe200078e028d */
[----:B------:R-:W-:Y:S01]  /*3fd0*/  IADD3 R11, PT, PT, R4, 0x5, RZ ;  /* 0x00000005040b7810 */ /* 0x000fe20007ffe0ff */
[----:B------:R-:W-:Y:S01]  /*3fe0*/  IMAD R5, R5, 0x8fb9, RZ ;  /* 0x00008fb905057824 */ /* 0x000fe200078e02ff */
[----:B------:R-:W-:Y:S01]  /*3ff0*/  LOP3.LUT R7, R8, 0xffff, RZ, 0xc0, !PT ;  /* 0x0000ffff08077812 */ /* 0x000fe200078ec0ff */
[----:B------:R-:W-:Y:S01]  /*4000*/  IMAD R31, R98, 0x18800, R139 ;  /* 0x00018800621f7824 */ /* 0x000fe200078e028b */
[----:B------:R-:W-:Y:S01]  /*4010*/  LOP3.LUT R9, R10, 0xffff, RZ, 0xc0, !PT ;  /* 0x0000ffff0a097812 */ /* 0x000fe200078ec0ff */
[C---:B------:R-:W-:Y:S01]  /*4020*/  IMAD R32, R98.reuse, 0x18800, R137 ;  /* 0x0001880062207824 */ /* 0x040fe200078e0289 */
[----:B------:R-:W-:Y:S01]  /*4030*/  SHF.R.U32.HI R5, RZ, 0x15, R5 ;  /* 0x00000015ff057819 */ /* 0x000fe20000011605 */
[C---:B------:R-:W-:Y:S01]  /*4040*/  IMAD R33, R98.reuse, 0x18800, R135 ;  /* 0x0001880062217824 */ /* 0x040fe200078e0287 */
[----:B------:R-:W-:Y:S01]  /*4050*/  SHF.R.U32.HI R7, RZ, 0x1, R7 ;  /* 0x00000001ff077819 */ /* 0x000fe20000011607 */
[C---:B------:R-:W-:Y:S01]  /*4060*/  IMAD R34, R98.reuse, 0x18800, R133 ;  /* 0x0001880062227824 */ /* 0x040fe200078e0285 */
[----:B------:R-:W-:Y:S01]  /*4070*/  PRMT R5, R5, 0x9910, RZ ;  /* 0x0000991005057816 */ /* 0x000fe200000000ff */
[C---:B------:R-:W-:Y:S01]  /*4080*/  IMAD R35, R98.reuse, 0x18800, R131 ;  /* 0x0001880062237824 */ /* 0x040fe200078e0283 */
[----:B------:R-:W-:Y:S01]  /*4090*/  LOP3.LUT R7, R7, 0xffff, RZ, 0xc0, !PT ;  /* 0x0000ffff07077812 */ /* 0x000fe200078ec0ff */
[----:B------:R-:W-:Y:S01]  /*40a0*/  IMAD R36, R98, 0x18800, R129 ;  /* 0x0001880062247824 */ /* 0x000fe200078e0281 */
[----:B------:R-:W-:Y:S01]  /*40b0*/  LOP3.LUT R12, R11, 0xffff, RZ, 0xc0, !PT ;  /* 0x0000ffff0b0c7812 */ /* 0x000fe200078ec0ff */
[----:B------:R-:W-:Y:S01]  /*40c0*/  IMAD R5, R5, 0x72, RZ ;  /* 0x0000007205057824 */ /* 0x000fe200078e02ff */
[----:B--2---:R-:W-:Y:S01]  /*40d0*/  LEA R49, R0, R3, 0x2 ;  /* 0x0000000300317211 */ /* 0x004fe200078e10ff */
[----:B------:R-:W-:Y:S01]  /*40e0*/  IMAD R7, R7, 0x8fb9, RZ ;  /* 0x00008fb907077824 */ /* 0x000fe200078e02ff */
[----:B------:R-:W-:Y:S01]  /*40f0*/  SHF.R.U32.HI R9, RZ, 0x1, R9 ;  /* 0x00000001ff097819 */ /* 0x000fe20000011609 */
[C---:B------:R-:W-:Y:S01]  /*4100*/  IMAD R37, R98.reuse, 0x18800, R127 ;  /* 0x0001880062257824 */ /* 0x040fe200078e027f */
[----:B------:R-:W-:Y:S01]  /*4110*/  IADD3 R5, PT, PT, RZ, -R5, RZ ;  /* 0x80000005ff057210 */ /* 0x000fe20007ffe0ff */
[C---:B------:R-:W-:Y:S01]  /*4120*/  IMAD R38, R98.reuse, 0x18800, R125 ;  /* 0x0001880062267824 */ /* 0x040fe200078e027d */
[----:B------:R-:W-:Y:S01]  /*4130*/  SHF.R.U32.HI R12, RZ, 0x1, R12 ;  /* 0x00000001ff0c7819 */ /* 0x000fe2000001160c */
[C---:B------:R-:W-:Y:S01]  /*4140*/  IMAD R39, R98.reuse, 0x18800, R123 ;  /* 0x0001880062277824 */ /* 0x040fe200078e027b */
[----:B------:R-:W-:Y:S01]  /*4150*/  LOP3.LUT R9, R9, 0xffff, RZ, 0xc0, !PT ;  /* 0x0000ffff09097812 */ /* 0x000fe200078ec0ff */
[C---:B------:R-:W-:Y:S01]  /*4160*/  IMAD R40, R98.reuse, 0x18800, R121 ;  /* 0x0001880062287824 */ /* 0x040fe200078e0279 */
[-C--:B0-----:R-:W-:Y:S01]  /*4170*/  LEA R0, R3, R2.reuse, 0x2 ;  /* 0x0000000203007211 */ /* 0x081fe200078e10ff */
[C---:B------:R-:W-:Y:S01]  /*4180*/  IMAD R41, R98.reuse, 0x18800, R119 ;  /* 0x0001880062297824 */ /* 0x040fe200078e0277 */
[----:B------:R-:W-:Y:S01]  /*4190*/  PRMT R3, R5, 0x7710, RZ ;  /* 0x0000771005037816 */ /* 0x000fe200000000ff */
[----:B------:R-:W-:Y:S01]  /*41a0*/  IMAD R9, R9, 0x8fb9, RZ ;  /* 0x00008fb909097824 */ /* 0x000fe200078e02ff */
[----:B------:R-:W-:Y:S01]  /*41b0*/  LEA R49, R49, R2, 0x4 ;  /* 0x0000000231317211 */ /* 0x000fe200078e20ff */
[----:B------:R-:W-:Y:S01]  /*41c0*/  IMAD R42, R98, 0x18800, R117 ;  /* 0x00018800622a7824 */ /* 0x000fe200078e0275 */
[----:B------:R-:W-:Y:S01]  /*41d0*/  IADD3 R2, PT, PT, R4, 0x6, RZ ;  /* 0x0000000604027810 */ /* 0x000fe20007ffe0ff */
[----:B------:R-:W-:Y:S01]  /*41e0*/  IMAD R43, R98, 0x18800, R115 ;  /* 0x00018800622b7824 */ /* 0x000fe200078e0273 */
[----:B------:R-:W-:Y:S01]  /*41f0*/  IADD3 R5, PT, PT, R4, R3, RZ ;  /* 0x0000000304057210 */ /* 0x000fe20007ffe0ff */
[----:B------:R-:W-:Y:S01]  /*4200*/  IMAD R44, R98, 0x18800, R113 ;  /* 0x00018800622c7824 */ /* 0x000fe200078e0271 */
[----:B------:R-:W-:Y:S01]  /*4210*/  LOP3.LUT R4, R6, 0xffff, RZ, 0xc0, !PT ;  /* 0x0000ffff06047812 */ /* 0x000fe200078ec0ff */
[----:B------:R-:W-:Y:S01]  /*4220*/  IMAD R45, R98, 0x18800, R111 ;  /* 0x00018800622d7824 */ /* 0x000fe200078e026f */
[----:B------:R-:W-:Y:S01]  /*4230*/  LOP3.LUT R3, R2, 0xffff, RZ, 0xc0, !PT ;  /* 0x0000ffff02037812 */ /* 0x000fe200078ec0ff */
[C---:B------:R-:W-:Y:S01]  /*4240*/  IMAD R46, R98.reuse, 0x18800, R109 ;  /* 0x00018800622e7824 */ /* 0x040fe200078e026d */
[----:B------:R-:W-:Y:S01]  /*4250*/  SHF.R.U32.HI R4, RZ, 0x1, R4 ;  /* 0x00000001ff047819 */ /* 0x000fe20000011604 */
[C---:B------:R-:W-:Y:S01]  /*4260*/  IMAD R47, R98.reuse, 0x18800, R107 ;  /* 0x00018800622f7824 */ /* 0x040fe200078e026b */
[----:B------:R-:W-:Y:S01]  /*4270*/  SHF.R.U32.HI R3, RZ, 0x1, R3 ;  /* 0x00000001ff037819 */ /* 0x000fe20000011603 */
[----:B------:R-:W-:Y:S01]  /*4280*/  IMAD R52, R98, 0x18800, R105 ;  /* 0x0001880062347824 */ /* 0x000fe200078e0269 */
[----:B------:R-:W-:Y:S01]  /*4290*/  LOP3.LUT R4, R4, 0xffff, RZ, 0xc0, !PT ;  /* 0x0000ffff04047812 */ /* 0x000fe200078ec0ff */
[C---:B------:R-:W-:Y:S01]  /*42a0*/  IMAD R48, R98.reuse, 0x18800, R103 ;  /* 0x0001880062307824 */ /* 0x040fe200078e0267 */
[----:B------:R-:W-:Y:S01]  /*42b0*/  LOP3.LUT R3, R3, 0xffff, RZ, 0xc0, !PT ;  /* 0x0000ffff03037812 */ /* 0x000fe200078ec0ff */
[----:B------:R-:W-:Y:S01]  /*42c0*/  IMAD R51, R98, 0x18800, R99 ;  /* 0x0001880062337824 */ /* 0x000fe200078e0263 */
        /* <DEDUP_REMOVED lines=9> */
[----:B------:R-:W-:Y:S01]  /*4360*/  IMAD.MOV.U32 R0, RZ, RZ, RZ ;  /* 0x000000ffff007224 */ /* 0x000fe200078e00ff */
[----:B------:R-:W-:-:S02]  /*4370*/  PRMT R4, R4, 0x9910, RZ ;  /* 0x0000991004047816 */ /* 0x000fc400000000ff */
[----:B------:R-:W-:Y:S02]  /*4380*/  PRMT R7, R7, 0x9910, RZ ;  /* 0x0000991007077816 */ /* 0x000fe400000000ff */
[----:B------:R-:W-:Y:S01]  /*4390*/  PRMT R3, R3, 0x9910, RZ ;  /* 0x0000991003037816 */ /* 0x000fe200000000ff */
[----:B------:R-:W-:Y:S01]  /*43a0*/  IMAD R4, R4, 0x72, RZ ;  /* 0x0000007204047824 */ /* 0x000fe200078e02ff */
[----:B------:R-:W-:Y:S01]  /*43b0*/  SHF.R.U32.HI R12, RZ, 0x15, R12 ;  /* 0x00000015ff0c7819 */ /* 0x000fe2000001160c */
[----:B------:R-:W-:Y:S01]  /*43c0*/  IMAD R7, R7, 0x72, RZ ;  /* 0x0000007207077824 */ /* 0x000fe200078e02ff */
[----:B------:R-:W-:Y:S01]  /*43d0*/  PRMT R9, R9, 0x9910, RZ ;  /* 0x0000991009097816 */ /* 0x000fe200000000ff */
[----:B------:R-:W-:Y:S01]  /*43e0*/  IMAD R3, R3, 0x72, RZ ;  /* 0x0000007203037824 */ /* 0x000fe200078e02ff */
[----:B------:R-:W-:Y:S01]  /*43f0*/  PRMT R12, R12, 0x9910, RZ ;  /* 0x000099100c0c7816 */ /* 0x000fe200000000ff */
[----:B------:R-:W-:Y:S01]  /*4400*/  IMAD.MOV R13, RZ, RZ, -R4 ;  /* 0x000000ffff0d7224 */ /* 0x000fe200078e0a04 */
[----:B------:R-:W-:Y:S01]  /*4410*/  IADD3 R14, PT, PT, RZ, -R7, RZ ;  /* 0x80000007ff0e7210 */ /* 0x000fe20007ffe0ff */
[----:B------:R-:W-:Y:S01]  /*4420*/  IMAD R4, R9, 0x72, RZ ;  /* 0x0000007209047824 */ /* 0x000fe200078e02ff */
[----:B------:R-:W-:Y:S01]  /*4430*/  IADD3 R3, PT, PT, RZ, -R3, RZ ;  /* 0x80000003ff037210 */ /* 0x000fe20007ffe0ff */
[----:B------:R-:W-:Y:S01]  /*4440*/  IMAD R12, R12, 0x72, RZ ;  /* 0x000000720c0c7824 */ /* 0x000fe200078e02ff */
[----:B------:R-:W-:Y:S01]  /*4450*/  PRMT R7, R13, 0x7710, RZ ;  /* 0x000077100d077816 */ /* 0x000fe200000000ff */
[----:B------:R-:W-:Y:S01]  /*4460*/  IMAD R13, R98, 0x18800, R175 ;  /* 0x00018800620d7824 */ /* 0x000fe200078e02af */
[----:B------:R-:W-:-:S02]  /*4470*/  PRMT R3, R3, 0x7710, RZ ;  /* 0x0000771003037816 */ /* 0x000fc400000000ff */
[----:B------:R-:W-:Y:S01]  /*4480*/  PRMT R9, R14, 0x7710, RZ ;  /* 0x000077100e097816 */ /* 0x000fe200000000ff */
[----:B------:R-:W-:Y:S01]  /*4490*/  IMAD R14, R98, 0x18800, R173 ;  /* 0x00018800620e7824 */ /* 0x000fe200078e02ad */
[----:B------:R-:W-:Y:S01]  /*44a0*/  IADD3 R7, PT, PT, R6, R7, RZ ;  /* 0x0000000706077210 */ /* 0x000fe20007ffe0ff */
[----:B------:R-:W-:Y:S01]  /*44b0*/  IMAD R6, R98, 0x18800, R189 ;  /* 0x0001880062067824 */ /* 0x000fe200078e02bd */
[----:B------:R-:W-:Y:S02]  /*44c0*/  IADD3 R55, PT, PT, R2, R3, RZ ;  /* 0x0000000302377210 */ /* 0x000fe40007ffe0ff */
[----:B------:R-:W-:Y:S02]  /*44d0*/  IADD3 R4, PT, PT, RZ, -R4, RZ ;  /* 0x80000004ff047210 */ /* 0x000fe40007ffe0ff */
[----:B------:R-:W-:Y:S01]  /*44e0*/  IADD3 R50, PT, PT, R8, R9, RZ ;  /* 0x0000000908327210 */ /* 0x000fe20007ffe0ff */
[C---:B------:R-:W-:Y:S01]  /*44f0*/  IMAD R8, R98.reuse, 0x18800, R185 ;  /* 0x0001880062087824 */ /* 0x040fe200078e02b9 */
[----:B------:R-:W-:Y:S01]  /*4500*/  IADD3 R12, PT, PT, RZ, -R12, RZ ;  /* 0x8000000cff0c7210 */ /* 0x000fe20007ffe0ff */
[----:B------:R-:W-:Y:S01]  /*4510*/  IMAD R9, R98, 0x18800, R183 ;  /* 0x0001880062097824 */ /* 0x000fe200078e02b7 */
[----:B------:R-:W-:-:S02]  /*4520*/  IADD3 R2, PT, PT, R5, -0x1, RZ ;  /* 0xffffffff05027810 */ /* 0x000fc40007ffe0ff */
[----:B------:R-:W-:Y:S01]  /*4530*/  IADD3 R3, PT, PT, R7, -0x1, RZ ;  /* 0xffffffff07037810 */ /* 0x000fe20007ffe0ff */
[----:B------:R-:W-:Y:S01]  /*4540*/  IMAD R7, R98, 0x18800, R187 ;  /* 0x0001880062077824 */ /* 0x000fe200078e02bb */
[----:B------:R-:W-:Y:S02]  /*4550*/  PRMT R5, R4, 0x7710, RZ ;  /* 0x0000771004057816 */ /* 0x000fe400000000ff */
[----:B------:R-:W-:Y:S01]  /*4560*/  PRMT R4, R12, 0x7710, RZ ;  /* 0x000077100c047816 */ /* 0x000fe200000000ff */
[----:B------:R-:W-:Y:S01]  /*4570*/  IMAD R12, R98, 0x18800, R177 ;  /* 0x00018800620c7824 */ /* 0x000fe200078e02b1 */
[----:B------:R-:W-:Y:S02]  /*4580*/  LOP3.LUT R2, R2, 0xffff, RZ, 0xc0, !PT ;  /* 0x0000ffff02027812 */ /* 0x000fe400078ec0ff */
[----:B------:R-:W-:Y:S02]  /*4590*/  LOP3.LUT R3, R3, 0xffff, RZ, 0xc0, !PT ;  /* 0x0000ffff03037812 */ /* 0x000fe400078ec0ff */
[----:B------:R-:W-:Y:S01]  /*45a0*/  IADD3 R54, PT, PT, R50, -0x71, RZ ;  /* 0xffffff8f32367810 */ /* 0x000fe20007ffe0ff */
[----:B------:R-:W-:Y:S01]  /*45b0*/  IMAD R50, R98, 0x18800, R101 ;  /* 0x0001880062327824 */ /* 0x000fe200078e0265 */
[----:B------:R-:W-:Y:S01]  /*45c0*/  IADD3 R56, PT, PT, R10, R5, RZ ;  /* 0x000000050a387210 */ /* 0x000fe20007ffe0ff */
[C---:B------:R-:W-:Y:S01]  /*45d0*/  IMAD R5, R98.reuse, 0x18800, R191 ;  /* 0x0001880062057824 */ /* 0x040fe200078e02bf */
[----:B------:R-:W-:Y:S01]  /*45e0*/  IADD3 R88, PT, PT, R11, R4, RZ ;  /* 0x000000040b587210 */ /* 0x000fe20007ffe0ff */
[----:B------:R-:W-:Y:S01]  /*45f0*/  IMAD R4, R98, 0x18800, R193 ;  /* 0x0001880062047824 */ /* 0x000fe200078e02c1 */
[----:B------:R-:W-:Y:S01]  /*4600*/  ISETP.GT.U32.AND P3, PT, R2, 0x6f, PT ;  /* 0x0000006f0200780c */ /* 0x000fe20003f64070 */
[C---:B------:R-:W-:Y:S01]  /*4610*/  IMAD R2, R98.reuse, 0x18800, R197 ;  /* 0x0001880062027824 */ /* 0x040fe200078e02c5 */
[----:B------:R-:W-:Y:S01]  /*4620*/  ISETP.GT.U32.AND P4, PT, R3, 0x6f, PT ;  /* 0x0000006f0300780c */ /* 0x000fe20003f84070 */
[----:B------:R-:W-:Y:S01]  /*4630*/  IMAD R3, R98, 0x18800, R195 ;  /* 0x0001880062037824 */ /* 0x000fe200078e02c3 */
[----:B------:R-:W-:Y:S01]  /*4640*/  LOP3.LUT R54, R54, 0xffff, RZ, 0xc0, !PT ;  /* 0x0000ffff36367812 */ /* 0x000fe200078ec0ff */
[C---:B------:R-:W-:Y:S01]  /*4650*/  IMAD R10, R98.reuse, 0x18800, R181 ;  /* 0x00018800620a7824 */ /* 0x040fe200078e02b5 */
[C---:B------:R-:W-:Y:S01]  /*4660*/  LEA R49, R98.reuse, R49, 0x2 ;  /* 0x0000003162317211 */ /* 0x040fe200078e10ff */
[C---:B------:R-:W-:Y:S01]  /*4670*/  IMAD R11, R98.reuse, 0x18800, R179 ;  /* 0x00018800620b7824 */ /* 0x040fe200078e02b3 */
[----:B------:R-:W-:-:S02]  /*4680*/  IADD3 R98, PT, PT, R98, 0x1, RZ ;  /* 0x0000000162627810 */ /* 0x000fc40007ffe0ff */
[----:B------:R-:W-:Y:S01]  /*4690*/  ISETP.GE.U32.AND P5, PT, R54, 0xff90, PT ;  /* 0x0000ff903600780c */ /* 0x000fe20003fa6070 */
[----:B------:R-:W-:Y:S01]  /*46a0*/  IMAD R96, R49, 0x12, RZ ;  /* 0x0000001231607824 */ /* 0x000fe200078e02ff */
[----:B------:R-:W-:Y:S02]  /*46b0*/  IADD3 R54, PT, PT, R55, -0x71, RZ ;  /* 0xffffff8f37367810 */ /* 0x000fe40007ffe0ff */
[----:B------:R-:W-:Y:S02]  /*46c0*/  ISETP.NE.AND P6, PT, R98, 0x4, PT ;  /* 0x000000046200780c */ /* 0x000fe40003fc5270 */
[----:B------:R-:W-:Y:S02]  /*46d0*/  LEA R53, R53, UR4, 0x2 ;  /* 0x0000000435357c11 */ /* 0x000fe4000f8e10ff */
[----:B------:R-:W-:Y:S02]  /*46e0*/  IADD3 R55, PT, PT, R56, -0x71, RZ ;  /* 0xffffff8f38377810 */ /* 0x000fe40007ffe0ff */
[----:B------:R-:W-:-:S07]  /*46f0*/  IADD3 R88, PT, PT, R88, -0x71, RZ ;  /* 0xffffff8f58587810 */ /* 0x000fce0007ffe0ff */
.L_x_200:
[----:B------:R-:W-:Y:S01]  /*4700*/  BAR.SYNC.DEFER_BLOCKING 0x0 ;  /* 0x0000000000007b1d */ /* 0x000fe20000010000 */
[----:B------:R-:W-:Y:S01]  /*4710*/  LOP3.LUT P2, RZ, R0, UR8, RZ, 0xfc, !PT ;  /* 0x0000000800ff7c12 */ /* 0x000fe2000f84fcff */
[----:B------:R-:W-:-:S03]  /*4720*/  HFMA2 R250, -RZ, RZ, 0, 0 ;  /* 0x00000000fffa7431 */ /* 0x000fc600000001ff */
[----:B------:R-:W-:-:S13]  /*4730*/  ISETP.GT.U32.OR P2, PT, R97, 0x70, !P2 ;  /* 0x000000706100780c */ /* 0x000fda0005744470 */
[----:B------:R-:W-:Y:S01]  /*4740*/  @P2 PLOP3.LUT P0, PT, PT, PT, PT, 0x80, 0x8 ;  /* 0x000000000008281c */ /* 0x000fe20003f0f070 */
[----:B------:R0:W-:Y:S04]  /*4750*/  @P2 STS [R53], RZ ;  /* 0x000000ff35002388 */ /* 0x0001e80000000800 */
[----:B------:R0:W-:Y:S01]  /*4760*/  @P2 STS [R53+0x4], RZ ;  /* 0x000004ff35002388 */ /* 0x0001e20000000800 */
[----:B------:R-:W-:Y:S07]  /*4770*/  @P2 BRA `(.L_x_199) ;  /* 0x0000000000442947 */ /* 0x000fee0003800000 */
[----:B------:R-:W1:Y:S01]  /*4780*/  @!P4 LDC.64 R58, c[0x0][0x380] ;  /* 0x0000e000ff3acb82 */ /* 0x000e620000000a00 */
[----:B------:R-:W-:Y:S02]  /*4790*/  @!P4 IADD3 R57, PT, PT, R50, -0x71, RZ ;  /* 0xffffff8f3239c810 */ /* 0x000fe40007ffe0ff */
[----:B------:R-:W-:Y:S02]  /*47a0*/  @!P3 IADD3 R49, PT, PT, R51, -0x71, RZ ;  /* 0xffffff8f3331b810 */ /* 0x000fe40007ffe0ff */
[----:B------:R-:W-:Y:S02]  /*47b0*/  MOV R62, RZ ;  /* 0x000000ff003e7202 */ /* 0x000fe40000000f00 */
[----:B------:R-:W-:Y:S01]  /*47c0*/  MOV R64, RZ ;  /* 0x000000ff00407202 */ /* 0x000fe20000000f00 */
[----:B------:R-:W2:Y:S01]  /*47d0*/  @!P3 LDC.64 R60, c[0x0][0x380] ;  /* 0x0000e000ff3cbb82 */ /* 0x000ea20000000a00 */
[----:B-1----:R-:W-:-:S07]  /*47e0*/  @!P4 IMAD.WIDE R58, R57, 0x4, R58 ;  /* 0x00000004393ac825 */ /* 0x002fce00078e023a */
[----:B------:R-:W1:Y:S01]  /*47f0*/  @P5 LDC.64 R56, c[0x0][0x380] ;  /* 0x0000e000ff385b82 */ /* 0x000e620000000a00 */
[----:B------:R-:W3:Y:S01]  /*4800*/  @!P4 LDG.E.CONSTANT R64, desc[UR6][R58.64] ;  /* 0x000000063a40c981 */ /* 0x000ee2000c1e9900 */
[----:B--2---:R-:W-:-:S05]  /*4810*/  @!P3 IMAD.WIDE R60, R49, 0x4, R60 ;  /* 0x00000004313cb825 */ /* 0x004fca00078e023c */
[----:B------:R-:W2:Y:S01]  /*4820*/  @!P3 LDG.E.CONSTANT R62, desc[UR6][R60.64] ;  /* 0x000000063c3eb981 */ /* 0x000ea2000c1e9900 */
[----:B------:R-:W-:-:S05]  /*4830*/  @P5 IADD3 R49, PT, PT, R48, -0x71, RZ ;  /* 0xffffff8f30315810 */ /* 0x000fca0007ffe0ff */
[----:B-1----:R-:W-:-:S05]  /*4840*/  @P5 IMAD.WIDE R56, R49, 0x4, R56 ;  /* 0x0000000431385825 */ /* 0x002fca00078e0238 */
[----:B------:R1:W5:Y:S01]  /*4850*/  @P5 LDG.E.CONSTANT R250, desc[UR6][R56.64] ;  /* 0x0000000638fa5981 */ /* 0x000362000c1e9900 */
[----:B------:R-:W-:-:S03]  /*4860*/  PLOP3.LUT P0, PT, P1, PT, PT, 0x80, 0x8 ;  /* 0x000000000008781c */ /* 0x000fc60000f0f070 */
[----:B---3--:R1:W-:Y:S04]  /*4870*/  STS [R53+0x4], R64 ;  /* 0x0000044035007388 */ /* 0x0083e80000000800 */
[----:B--2---:R1:W-:Y:S06]  /*4880*/  STS [R53], R62 ;  /* 0x0000003e35007388 */ /* 0x0043ec0000000800 */
.L_x_199:
[----:B-1----:R-:W1:Y:S01]  /*4890*/  @!P0 LDC.64 R56, c[0x0][0x380] ;  /* 0x0000e000ff388b82 */ /* 0x002e620000000a00 */
[----:B------:R-:W-:Y:S02]  /*48a0*/  @!P0 IADD3 R61, PT, PT, R52, -0x71, RZ ;  /* 0xffffff8f343d8810 */ /* 0x000fe40007ffe0ff */
[----:B------:R-:W-:Y:S02]  /*48b0*/  MOV R252, RZ ;  /* 0x000000ff00fc7202 */ /* 0x000fe40000000f00 */
[----:B------:R-:W-:Y:S01]  /*48c0*/  LOP3.LUT R49, R55, 0xffff, RZ, 0xc0, !PT ;  /* 0x0000ffff37317812 */ /* 0x000fe200078ec0ff */
[----:B-1----:R-:W-:-:S05]  /*48d0*/  @!P0 IMAD.WIDE R60, R61, 0x4, R56 ;  /* 0x000000043d3c8825 */ /* 0x002fca00078e0238 */
[----:B------:R1:W2:Y:S01]  /*48e0*/  @!P0 LDG.E.CONSTANT R252, desc[UR6][R60.64] ;  /* 0x000000063cfc8981 */ /* 0x0002a2000c1e9900 */
[----:B------:R-:W-:Y:S02]  /*48f0*/  ISETP.LT.U32.OR P0, PT, R49, 0xff90, P2 ;  /* 0x0000ff903100780c */ /* 0x000fe40001701470 */
[----:B------:R-:W-:Y:S02]  /*4900*/  MOV R59, RZ ;  /* 0x000000ff003b7202 */ /* 0x000fe40000000f00 */
[----:B------:R-:W-:-:S09]  /*4910*/  LOP3.LUT R49, R88, 0xffff, RZ, 0xc0, !PT ;  /* 0x0000ffff58317812 */ /* 0x000fd200078ec0ff */
[----:B------:R-:W3:Y:S01]  /*4920*/  @!P0 LDC.64 R56, c[0x0][0x380] ;  /* 0x0000e000ff388b82 */ /* 0x000ee20000000a00 */
[----:B------:R-:W-:-:S05]  /*4930*/  @!P0 IADD3 R63, PT, PT, R47, -0x71, RZ ;  /* 0xffffff8f2f3f8810 */ /* 0x000fca0007ffe0ff */
[----:B---3--:R-:W-:-:S05]  /*4940*/  @!P0 IMAD.WIDE R62, R63, 0x4, R56 ;  /* 0x000000043f3e8825 */ /* 0x008fca00078e0238 */
[----:B------:R3:W4:Y:S01]  /*4950*/  @!P0 LDG.E.CONSTANT R59, desc[UR6][R62.64] ;  /* 0x000000063e3b8981 */ /* 0x000722000c1e9900 */
[----:B------:R-:W-:Y:S02]  /*4960*/  ISETP.LT.U32.OR P0, PT, R49, 0xff90, P2 ;  /* 0x0000ff903100780c */ /* 0x000fe40001701470 */
[----:B-1----:R-:W-:-:S11]  /*4970*/  MOV R61, RZ ;  /* 0x000000ff003d7202 */ /* 0x002fd60000000f00 */
[----:B------:R-:W1:Y:S01]  /*4980*/  @!P0 LDC.64 R64, c[0x0][0x380] ;  /* 0x0000e000ff408b82 */ /* 0x000e620000000a00 */
[----:B------:R-:W-:-:S04]  /*4990*/  @!P0 VIADD R49, R46, 0xffffff8f ;  /* 0xffffff8f2e318836 */ /* 0x000fc80000000000 */
[----:B-1----:R-:W-:Y:S01]  /*49a0*/  @!P0 IMAD.WIDE R64, R49, 0x4, R64 ;  /* 0x0000000431408825 */ /* 0x002fe200078e0240 */
[----:B------:R-:W-:-:S04]  /*49b0*/  LOP3.LUT R49, R54, 0xffff, RZ, 0xc0, !PT ;  /* 0x0000ffff36317812 */ /* 0x000fc800078ec0ff */
[----:B------:R1:W4:Y:S01]  /*49c0*/  @!P0 LDG.E.CONSTANT R61, desc[UR6][R64.64] ;  /* 0x00000006403d8981 */ /* 0x000322000c1e9900 */
[----:B------:R-:W-:Y:S02]  /*49d0*/  ISETP.LT.U32.OR P0, PT, R49, 0xff90, P2 ;  /* 0x0000ff903100780c */ /* 0x000fe40001701470 */
[----:B---3--:R-:W-:-:S11]  /*49e0*/  MOV R63, RZ ;  /* 0x000000ff003f7202 */ /* 0x008fd60000000f00 */
[----:B------:R-:W3:Y:S01]  /*49f0*/  @!P0 LDC.64 R56, c[0x0][0x380] ;  /* 0x0000e000ff388b82 */ /* 0x000ee20000000a00 */
[----:B------:R-:W-:-:S05]  /*4a00*/  @!P0 IADD3 R49, PT, PT, R45, -0x71, RZ ;  /* 0xffffff8f2d318810 */ /* 0x000fca0007ffe0ff */
[----:B---3--:R-:W-:Y:S01]  /*4a10*/  @!P0 IMAD.WIDE R56, R49, 0x4, R56 ;  /* 0x0000000431388825 */ /* 0x008fe200078e0238 */
[----:B------:R-:W-:-:S04]  /*4a20*/  LOP3.LUT R49, R198, 0xffff, RZ, 0xc0, !PT ;  /* 0x0000ffffc6317812 */ /* 0x000fc800078ec0ff */
[----:B------:R-:W3:Y:S01]  /*4a30*/  @!P0 LDG.E.CONSTANT R63, desc[UR6][R56.64] ;  /* 0x00000006383f8981 */ /* 0x000ee2000c1e9900 */
[----:B------:R-:W-:Y:S02]  /*4a40*/  ISETP.LT.U32.OR P0, PT, R49, 0xff90, P2 ;  /* 0x0000ff903100780c */ /* 0x000fe40001701470 */
[----:B-1----:R-:W-:-:S11]  /*4a50*/  MOV R65, RZ ;  /* 0x000000ff00417202 */ /* 0x002fd60000000f00 */
[----:B------:R-:W1:Y:S01]  /*4a60*/  @!P0 LDC.64 R66, c[0x0][0x380] ;  /* 0x0000e000ff428b82 */ /* 0x000e620000000a00 */
[----:B------:R-:W-:-:S05]  /*4a70*/  @!P0 IADD3 R49, PT, PT, R44, -0x71, RZ ;  /* 0xffffff8f2c318810 */ /* 0x000fca0007ffe0ff */
[----:B-1----:R-:W-:Y:S01]  /*4a80*/  @!P0 IMAD.WIDE R66, R49, 0x4, R66 ;  /* 0x0000000431428825 */ /* 0x002fe200078e0242 */
[----:B------:R-:W-:-:S04]  /*4a90*/  LOP3.LUT R49, R196, 0xffff, RZ, 0xc0, !PT ;  /* 0x0000ffffc4317812 */ /* 0x000fc800078ec0ff */
[----:B------:R1:W3:Y:S01]  /*4aa0*/  @!P0 LDG.E.CONSTANT R65, desc[UR6][R66.64] ;  /* 0x0000000642418981 */ /* 0x0002e2000c1e9900 */
[----:B------:R-:W-:Y:S02]  /*4ab0*/  ISETP.LT.U32.OR P0, PT, R49, 0xff90, P2 ;  /* 0x0000ff903100780c */ /* 0x000fe40001701470 */
[----:B------:R-:W-:-:S11]  /*4ac0*/  MOV R212, RZ ;  /* 0x000000ff00d47202 */ /* 0x000fd60000000f00 */
[----:B------:R-:W0:Y:S01]  /*4ad0*/  @!P0 LDC.64 R70, c[0x0][0x380] ;  /* 0x0000e000ff468b82 */ /* 0x000e220000000a00 */
[----:B------:R-:W-:-:S05]  /*4ae0*/  @!P0 IADD3 R49, PT, PT, R43, -0x71, RZ ;  /* 0xffffff8f2b318810 */ /* 0x000fca0007ffe0ff */
[----:B0-----:R-:W-:Y:S01]  /*4af0*/  @!P0 IMAD.WIDE R70, R49, 0x4, R70 ;  /* 0x0000000431468825 */ /* 0x001fe200078e0246 */
[----:B------:R-:W-:-:S04]  /*4b00*/  LOP3.LUT R49, R192, 0xffff, RZ, 0xc0, !PT ;  /* 0x0000ffffc0317812 */ /* 0x000fc800078ec0ff */
[----:B------:R0:W3:Y:S01]  /*4b10*/  @!P0 LDG.E.CONSTANT R212, desc[UR6][R70.64] ;  /* 0x0000000646d48981 */ /* 0x0000e2000c1e9900 */
        /* <DEDUP_REMOVED lines=9> */
[----:B------:R-:W2:Y:S01]  /*4bb0*/  @!P0 LDC.64 R68, c[0x0][0x380] ;  /* 0x0000e000ff448b82 */ /* 0x000ea20000000a00 */
[----:B------:R-:W-:-:S05]  /*4bc0*/  @!P0 IADD3 R49, PT, PT, R40, -0x71, RZ ;  /* 0xffffff8f28318810 */ /* 0x000fca0007ffe0ff */
[----:B--2---:R-:W-:Y:S01]  /*4bd0*/  @!P0 IMAD.WIDE R68, R49, 0x4, R68 ;  /* 0x0000000431448825 */ /* 0x004fe200078e0244 */
[----:B------:R-:W-:-:S04]  /*4be0*/  LOP3.LUT R49, R188, 0xffff, RZ, 0xc0, !PT ;  /* 0x0000ffffbc317812 */ /* 0x000fc800078ec0ff */
[----:B------:R2:W3:Y:S01]  /*4bf0*/  @!P0 LDG.E.CONSTANT R202, desc[UR6][R68.64] ;  /* 0x0000000644ca8981 */ /* 0x0004e2000c1e9900 */
[----:B------:R-:W-:Y:S02]  /*4c00*/  ISETP.LT.U32.OR P0, PT, R49, 0xff90, P2 ;  /* 0x0000ff903100780c */ /* 0x000fe40001701470 */
[----:B------:R-:W-:-:S11]  /*4c10*/  CS2R R74, SRZ ;  /* 0x00000000004a7805 */ /* 0x000fd6000001ff00 */
[----:B0-----:R-:W0:Y:S01]  /*4c20*/  @!P0 LDC.64 R70, c[0x0][0x380] ;  /* 0x0000e000ff468b82 */ /* 0x001e220000000a00 */
[----:B------:R-:W-:-:S05]  /*4c30*/  @!P0 IADD3 R49, PT, PT, R39, -0x71, RZ ;  /* 0xffffff8f27318810 */ /* 0x000fca0007ffe0ff */
[----:B0-----:R-:W-:Y:S01]  /*4c40*/  @!P0 IMAD.WIDE R70, R49, 0x4, R70 ;  /* 0x0000000431468825 */ /* 0x001fe200078e0246 */
[----:B------:R-:W-:-:S04]  /*4c50*/  LOP3.LUT R49, R186, 0xffff, RZ, 0xc0, !PT ;  /* 0x0000ffffba317812 */ /* 0x000fc800078ec0ff */
[----:B------:R0:W3:Y:S01]  /*4c60*/  @!P0 LDG.E.CONSTANT R75, desc[UR6][R70.64] ;  /* 0x00000006464b8981 */ /* 0x0000e2000c1e9900 */
[----:B------:R-:W-:Y:S02]  /*4c70*/  ISETP.LT.U32.OR P0, PT, R49, 0xff90, P2 ;  /* 0x0000ff903100780c */ /* 0x000fe40001701470 */
[----:B------:R-:W-:-:S11]  /*4c80*/  CS2R R76, SRZ ;  /* 0x00000000004c7805 */ /* 0x000fd6000001ff00 */
[----:B-1----:R-:W1:Y:S01]  /*4c90*/  @!P0 LDC.64 R56, c[0x0][0x380] ;  /* 0x0000e000ff388b82 */ /* 0x002e620000000a00 */
[----:B------:R-:W-:-:S05]  /*4ca0*/  @!P0 IADD3 R49, PT, PT, R38, -0x71, RZ ;  /* 0xffffff8f26318810 */ /* 0x000fca0007ffe0ff */
[----:B-1----:R-:W-:Y:S01]  /*4cb0*/  @!P0 IMAD.WIDE R56, R49, 0x4, R56 ;  /* 0x0000000431388825 */ /* 0x002fe200078e0238 */
[----:B------:R-:W-:-:S04]  /*4cc0*/  LOP3.LUT R49, R184, 0xffff, RZ, 0xc0, !PT ;  /* 0x0000ffffb8317812 */ /* 0x000fc800078ec0ff */
[----:B------:R1:W3:Y:S01]  /*4cd0*/  @!P0 LDG.E.CONSTANT R77, desc[UR6][R56.64] ;  /* 0x00000006384d8981 */ /* 0x0002e2000c1e9900 */
[----:B------:R-:W-:-:S13]  /*4ce0*/  ISETP.LT.U32.OR P0, PT, R49, 0xff90, P2 ;  /* 0x0000ff903100780c */ /* 0x000fda0001701470 */
[----:B--2---:R-:W2:Y:S01]  /*4cf0*/  @!P0 LDC.64 R68, c[0x0][0x380] ;  /* 0x0000e000ff448b82 */ /* 0x004ea20000000a00 */
[----:B------:R-:W-:-:S05]  /*4d00*/  @!P0 IADD3 R49, PT, PT, R37, -0x71, RZ ;  /* 0xffffff8f25318810 */ /* 0x000fca0007ffe0ff */
[----:B--2---:R-:W-:Y:S01]  /*4d10*/  @!P0 IMAD.WIDE R68, R49, 0x4, R68 ;  /* 0x0000000431448825 */ /* 0x004fe200078e0244 */
[----:B------:R-:W-:-:S04]  /*4d20*/  LOP3.LUT R49, R182, 0xffff, RZ, 0xc0, !PT ;  /* 0x0000ffffb6317812 */ /* 0x000fc800078ec0ff */
[----:B------:R2:W3:Y:S01]  /*4d30*/  @!P0 LDG.E.CONSTANT R74, desc[UR6][R68.64] ;  /* 0x00000006444a8981 */ /* 0x0004e2000c1e9900 */
[----:B------:R-:W-:-:S13]  /*4d40*/  ISETP.LT.U32.OR P0, PT, R49, 0xff90, P2 ;  /* 0x0000ff903100780c */ /* 0x000fda0001701470 */
[----:B0-----:R-:W0:Y:S01]  /*4d50*/  @!P0 LDC.64 R70, c[0x0][0x380] ;  /* 0x0000e000ff468b82 */ /* 0x001e220000000a00 */
[----:B------:R-:W-:-:S04]  /*4d60*/  @!P0 VIADD R49, R36, 0xffffff8f ;  /* 0xffffff8f24318836 */ /* 0x000fc80000000000 */
[----:B0-----:R-:W-:Y:S01]  /*4d70*/  @!P0 IMAD.WIDE R70, R49, 0x4, R70 ;  /* 0x0000000431468825 */ /* 0x001fe200078e0246 */
[----:B------:R-:W-:-:S04]  /*4d80*/  LOP3.LUT R49, R180, 0xffff, RZ, 0xc0, !PT ;  /* 0x0000ffffb4317812 */ /* 0x000fc800078ec0ff */
[----:B------:R-:W3:Y:S01]  /*4d90*/  @!P0 LDG.E.CONSTANT R76, desc[UR6][R70.64] ;  /* 0x00000006464c8981 */ /* 0x000ee2000c1e9900 */
[----:B------:R-:W-:Y:S02]  /*4da0*/  ISETP.LT.U32.OR P0, PT, R49, 0xff90, P2 ;  /* 0x0000ff903100780c */ /* 0x000fe40001701470 */
[----:B------:R-:W-:-:S11]  /*4db0*/  LOP3.LUT R58, R178, 0xffff, RZ, 0xc0, !PT ;  /* 0x0000ffffb23a7812 */ /* 0x000fd600078ec0ff */
[----:B-1----:R-:W0:Y:S01]  /*4dc0*/  @!P0 LDC.64 R56, c[0x0][0x380] ;  /* 0x0000e000ff388b82 */ /* 0x002e220000000a00 */
[----:B------:R-:W-:-:S05]  /*4dd0*/  @!P0 IADD3 R49, PT, PT, R35, -0x71, RZ ;  /* 0xffffff8f23318810 */ /* 0x000fca0007ffe0ff */
[----:B0-----:R-:W-:Y:S01]  /*4de0*/  @!P0 IMAD.WIDE R56, R49, 0x4, R56 ;  /* 0x0000000431388825 */ /* 0x001fe200078e0238 */
[----:B------:R-:W-:-:S06]  /*4df0*/  MOV R49, RZ ;  /* 0x000000ff00317202 */ /* 0x000fcc0000000f00 */
[----:B------:R0:W3:Y:S01]  /*4e00*/  @!P0 LDG.E.CONSTANT R49, desc[UR6][R56.64] ;  /* 0x0000000638318981 */ /* 0x0000e2000c1e9900 */
[----:B------:R-:W-:Y:S02]  /*4e10*/  ISETP.LT.U32.OR P0, PT, R58, 0xff90, P2 ;  /* 0x0000ff903a00780c */ /* 0x000fe40001701470 */
[----:B------:R-:W-:Y:S02]  /*4e20*/  MOV R251, RZ ;  /* 0x000000ff00fb7202 */ /* 0x000fe40000000f00 */
[----:B------:R-:W-:-:S09]  /*4e30*/  LOP3.LUT R58, R176, 0xffff, RZ, 0xc0, !PT ;  /* 0x0000ffffb03a7812 */ /* 0x000fd200078ec0ff */
[----:B--2---:R-:W1:Y:S01]  /*4e40*/  @!P0 LDC.64 R68, c[0x0][0x380] ;  /* 0x0000e000ff448b82 */ /* 0x004e620000000a00 */
[----:B------:R-:W-:-:S05]  /*4e50*/  @!P0 IADD3 R73, PT, PT, R34, -0x71, RZ ;  /* 0xffffff8f22498810 */ /* 0x000fca0007ffe0ff */
[----:B-1----:R-:W-:-:S05]  /*4e60*/  @!P0 IMAD.WIDE R68, R73, 0x4, R68 ;  /* 0x0000000449448825 */ /* 0x002fca00078e0244 */
[----:B------:R1:W2:Y:S01]  /*4e70*/  @!P0 LDG.E.CONSTANT R251, desc[UR6][R68.64] ;  /* 0x0000000644fb8981 */ /* 0x0002a2000c1e9900 */
[----:B------:R-:W-:Y:S02]  /*4e80*/  ISETP.LT.U32.OR P0, PT, R58, 0xff90, P2 ;  /* 0x0000ff903a00780c */ /* 0x000fe40001701470 */
[----:B0-----:R-:W-:-:S11]  /*4e90*/  LOP3.LUT R56, R174, 0xffff, RZ, 0xc0, !PT ;  /* 0x0000ffffae387812 */ /* 0x001fd600078ec0ff */
[----:B------:R-:W0:Y:S01]  /*4ea0*/  @!P0 LDC.64 R72, c[0x0][0x380] ;  /* 0x0000e000ff488b82 */ /* 0x000e220000000a00 */
[----:B------:R-:W-:-:S05]  /*4eb0*/  @!P0 IADD3 R71, PT, PT, R33, -0x71, RZ ;  /* 0xffffff8f21478810 */ /* 0x000fca0007ffe0ff */
[----:B0-----:R-:W-:Y:S01]  /*4ec0*/  @!P0 IMAD.WIDE R72, R71, 0x4, R72 ;  /* 0x0000000447488825 */ /* 0x001fe200078e0248 */
[----:B------:R-:W-:-:S06]  /*4ed0*/  MOV R71, RZ ;  /* 0x000000ff00477202 */ /* 0x000fcc0000000f00 */
[----:B------:R-:W2:Y:S01]  /*4ee0*/  @!P0 LDG.E.CONSTANT R71, desc[UR6][R72.64] ;  /* 0x0000000648478981 */ /* 0x000ea2000c1e9900 */
[----:B------:R-:W-:Y:S02]  /*4ef0*/  ISETP.LT.U32.OR P0, PT, R56, 0xff90, P2 ;  /* 0x0000ff903800780c */ /* 0x000fe40001701470 */
[----:B-1----:R-:W-:Y:S02]  /*4f00*/  MOV R69, RZ ;  /* 0x000000ff00457202 */ /* 0x002fe40000000f00 */
[----:B------:R-:W-:-:S09]  /*4f10*/  LOP3.LUT R58, R172, 0xffff, RZ, 0xc0, !PT ;  /* 0x0000ffffac3a7812 */ /* 0x000fd200078ec0ff */
[----:B------:R-:W0:Y:S01]  /*4f20*/  @!P0 LDC.64 R56, c[0x0][0x380] ;  /* 0x0000e000ff388b82 */ /* 0x000e220000000a00 */
[----:B------:R-:W-:-:S05]  /*4f30*/  @!P0 IADD3 R81, PT, PT, R32, -0x71, RZ ;  /* 0xffffff8f20518810 */ /* 0x000fca0007ffe0ff */
[----:B0-----:R-:W-:-:S05]  /*4f40*/  @!P0 IMAD.WIDE R56, R81, 0x4, R56 ;  /* 0x0000000451388825 */ /* 0x001fca00078e0238 */
[----:B------:R0:W2:Y:S01]  /*4f50*/  @!P0 LDG.E.CONSTANT R69, desc[UR6][R56.64] ;  /* 0x0000000638458981 */ /* 0x0000a2000c1e9900 */
[----:B------:R-:W-:Y:S02]  /*4f60*/  ISETP.LT.U32.OR P0, PT, R58, 0xff90, P2 ;  /* 0x0000ff903a00780c */ /* 0x000fe40001701470 */
[----:B------:R-:W-:-:S11]  /*4f70*/  LOP3.LUT R58, R170, 0xffff, RZ, 0xc0, !PT ;  /* 0x0000ffffaa3a7812 */ /* 0x000fd600078ec0ff */
[----:B------:R-:W1:Y:S01]  /*4f80*/  @!P0 LDC.64 R82, c[0x0][0x380] ;  /* 0x0000e000ff528b82 */ /* 0x000e620000000a00 */
[----:B------:R-:W-:-:S05]  /*4f90*/  @!P0 IADD3 R81, PT, PT, R31, -0x71, RZ ;  /* 0xffffff8f1f518810 */ /* 0x000fca0007ffe0ff */
[----:B-1----:R-:W-:Y:S01]  /*4fa0*/  @!P0 IMAD.WIDE R82, R81, 0x4, R82 ;  /* 0x0000000451528825 */ /* 0x002fe200078e0252 */
[----:B------:R-:W-:-:S06]  /*4fb0*/  MOV R81, RZ ;  /* 0x000000ff00517202 */ /* 0x000fcc0000000f00 */
[----:B------:R1:W2:Y:S01]  /*4fc0*/  @!P0 LDG.E.CONSTANT R81, desc[UR6][R82.64] ;  /* 0x0000000652518981 */ /* 0x0002a2000c1e9900 */
[----:B------:R-:W-:Y:S02]  /*4fd0*/  ISETP.LT.U32.OR P0, PT, R58, 0xff90, P2 ;  /* 0x0000ff903a00780c */ /* 0x000fe40001701470 */
[----:B0-----:R-:W-:-:S11]  /*4fe0*/  LOP3.LUT R56, R168, 0xffff, RZ, 0xc0, !PT ;  /* 0x0000ffffa8387812 */ /* 0x001fd600078ec0ff */
[----:B------:R-:W0:Y:S01]  /*4ff0*/  @!P0 LDC.64 R72, c[0x0][0x380] ;  /* 0x0000e000ff488b82 */ /* 0x000e220000000a00 */
[----:B------:R-:W-:-:S05]  /*5000*/  @!P0 IADD3 R87, PT, PT, R30, -0x71, RZ ;  /* 0xffffff8f1e578810 */ /* 0x000fca0007ffe0ff */
[----:B0-----:R-:W-:Y:S01]  /*5010*/  @!P0 IMAD.WIDE R72, R87, 0x4, R72 ;  /* 0x0000000457488825 */ /* 0x001fe200078e0248 */
[----:B------:R-:W-:-:S06]  /*5020*/  MOV R87, RZ ;  /* 0x000000ff00577202 */ /* 0x000fcc0000000f00 */
[----:B------:R0:W2:Y:S01]  /*5030*/  @!P0 LDG.E.CONSTANT R87, desc[UR6][R72.64] ;  /* 0x0000000648578981 */ /* 0x0000a2000c1e9900 */
[----:B------:R-:W-:Y:S02]  /*5040*/  ISETP.LT.U32.OR P0, PT, R56, 0xff90, P2 ;  /* 0x0000ff903800780c */ /* 0x000fe40001701470 */
[----:B-1----:R-:W-:-:S11]  /*5050*/  MOV R83, RZ ;  /* 0x000000ff00537202 */ /* 0x002fd60000000f00 */
[----:B------:R-:W1:Y:S01]  /*5060*/  @!P0 LDC.64 R56, c[0x0][0x380] ;  /* 0x0000e000ff388b82 */ /* 0x000e620000000a00 */
[----:B------:R-:W-:-:S05]  /*5070*/  @!P0 IADD3 R58, PT, PT, R29, -0x71, RZ ;  /* 0xffffff8f1d3a8810 */ /* 0x000fca0007ffe0ff */
[----:B-1----:R-:W-:Y:S01]  /*5080*/  @!P0 IMAD.WIDE R56, R58, 0x4, R56 ;  /* 0x000000043a388825 */ /* 0x002fe200078e0238 */
[----:B------:R-:W-:-:S04]  /*5090*/  LOP3.LUT R58, R166, 0xffff, RZ, 0xc0, !PT ;  /* 0x0000ffffa63a7812 */ /* 0x000fc800078ec0ff */
[----:B------:R1:W2:Y:S01]  /*50a0*/  @!P0 LDG.E.CONSTANT R83, desc[UR6][R56.64] ;  /* 0x0000000638538981 */ /* 0x0002a2000c1e9900 */
[----:B------:R-:W-:Y:S02]  /*50b0*/  ISETP.LT.U32.OR P0, PT, R58, 0xff90, P2 ;  /* 0x0000ff903a00780c */ /* 0x000fe40001701470 */
[----:B------:R-:W-:-:S11]  /*50c0*/  LOP3.LUT R60, R164, 0xffff, RZ, 0xc0, !PT ;  /* 0x0000ffffa43c7812 */ /* 0x000fd600078ec0ff */
[----:B0-----:R-:W0:Y:S01]  /*50d0*/  @!P0 LDC.64 R72, c[0x0][0x380] ;  /* 0x0000e000ff488b82 */ /* 0x001e220000000a00 */
[----:B------:R-:W-:-:S04]  /*50e0*/  @!P0 VIADD R58, R28, 0xffffff8f ;  /* 0xffffff8f1c3a8836 */ /* 0x000fc80000000000 */
[----:B0-----:R-:W-:Y:S01]  /*50f0*/  @!P0 IMAD.WIDE R72, R58, 0x4, R72 ;  /* 0x000000043a488825 */ /* 0x001fe200078e0248 */
[----:B------:R-:W-:-:S06]  /*5100*/  MOV R58, RZ ;  /* 0x000000ff003a7202 */ /* 0x000fcc0000000f00 */
[----:B------:R0:W2:Y:S01]  /*5110*/  @!P0 LDG.E.CONSTANT R58, desc[UR6][R72.64] ;  /* 0x00000006483a8981 */ /* 0x0000a2000c1e9900 */
[----:B------:R-:W-:Y:S02]  /*5120*/  ISETP.LT.U32.OR P0, PT, R60, 0xff90, P2 ;  /* 0x0000ff903c00780c */ /* 0x000fe40001701470 */
[----:B------:R-:W-:-:S11]  /*5130*/  LOP3.LUT R62, R162, 0xffff, RZ, 0xc0, !PT ;  /* 0x0000ffffa23e7812 */ /* 0x000fd600078ec0ff */
[----:B-1----:R-:W1:Y:S01]  /*5140*/  @!P0 LDC.64 R56, c[0x0][0x380] ;  /* 0x0000e000ff388b82 */ /* 0x002e620000000a00 */
[----:B------:R-:W-:-:S05]  /*5150*/  @!P0 IADD3 R60, PT, PT, R27, -0x71, RZ ;  /* 0xffffff8f1b3c8810 */ /* 0x000fca0007ffe0ff */
[----:B-1----:R-:W-:Y:S01]  /*5160*/  @!P0 IMAD.WIDE R56, R60, 0x4, R56 ;  /* 0x000000043c388825 */ /* 0x002fe200078e0238 */
[----:B------:R-:W-:-:S06]  /*5170*/  MOV R60, RZ ;  /* 0x000000ff003c7202 */ /* 0x000fcc0000000f00 */
[----:B------:R1:W2:Y:S01]  /*5180*/  @!P0 LDG.E.CONSTANT R60, desc[UR6][R56.64] ;  /* 0x00000006383c8981 */ /* 0x0002a2000c1e9900 */
[----:B------:R-:W-:Y:S02]  /*5190*/  ISETP.LT.U32.OR P0, PT, R62, 0xff90, P2 ;  /* 0x0000ff903e00780c */ /* 0x000fe40001701470 */
[----:B------:R-:W-:-:S11]  /*51a0*/  LOP3.LUT R64, R160, 0xffff, RZ, 0xc0, !PT ;  /* 0x0000ffffa0407812 */ /* 0x000fd600078ec0ff */
[----:B0-----:R-:W0:Y:S01]  /*51b0*/  @!P0 LDC.64 R72, c[0x0][0x380] ;  /* 0x0000e000ff488b82 */ /* 0x001e220000000a00 */
[----:B------:R-:W-:-:S05]  /*51c0*/  @!P0 IADD3 R62, PT, PT, R26, -0x71, RZ ;  /* 0xffffff8f1a3e8810 */ /* 0x000fca0007ffe0ff */
        /* <DEDUP_REMOVED lines=35> */
[----:B-1----:R-:W-:-:S04]  /*5400*/  @!P0 IMAD.WIDE R56, R80, 0x4, R56 ;  /* 0x0000000450388825 */ /* 0x002fc800078e0238 */
[----:B------:R-:W-:-:S06]  /*5410*/  IMAD.MOV.U32 R80, RZ, RZ, RZ ;  /* 0x000000ffff507224 */ /* 0x000fcc00078e00ff */
        /* <DEDUP_REMOVED lines=22> */
[----:B------:R-:W-:-:S13]  /*5580*/  ISETP.LT.U32.OR P0, PT, R216, 0xff90, P2 ;  /* 0x0000ff90d800780c */ /* 0x000fda0001701470 */
[----:B-1----:R-:W1:Y:S01]  /*5590*/  @!P0 LDC.64 R56, c[0x0][0x380] ;  /* 0x0000e000ff388b82 */ /* 0x002e620000000a00 */
[----:B------:R-:W-:Y:S02]  /*55a0*/  @!P0 IADD3 R216, PT, PT, R17, -0x71, RZ ;  /* 0xffffff8f11d88810 */ /* 0x000fe40007ffe0ff */
[----:B------:R-:W-:-:S03]  /*55b0*/  LOP3.LUT R218, R142, 0xffff, RZ, 0xc0, !PT ;  /* 0x0000ffff8eda7812 */ /* 0x000fc600078ec0ff */
[----:B-1----:R-:W-:Y:S01]  /*55c0*/  @!P0 IMAD.WIDE R56, R216, 0x4, R56 ;  /* 0x00000004d8388825 */ /* 0x002fe200078e0238 */
[----:B------:R-:W-:-:S06]  /*55d0*/  MOV R216, RZ ;  /* 0x000000ff00d87202 */ /* 0x000fcc0000000f00 */
[----:B------:R1:W2:Y:S01]  /*55e0*/  @!P0 LDG.E.CONSTANT R216, desc[UR6][R56.64] ;  /* 0x0000000638d88981 */ /* 0x0002a2000c1e9900 */
[----:B------:R-:W-:-:S13]  /*55f0*/  ISETP.LT.U32.OR P0, PT, R218, 0xff90, P2 ;  /* 0x0000ff90da00780c */ /* 0x000fda0001701470 */
[----:B0-----:R-:W0:Y:S01]  /*5600*/  @!P0 LDC.64 R72, c[0x0][0x380] ;  /* 0x0000e000ff488b82 */ /* 0x001e220000000a00 */
[----:B------:R-:W-:Y:S02]  /*5610*/  @!P0 IADD3 R218, PT, PT, R16, -0x71, RZ ;  /* 0xffffff8f10da8810 */ /* 0x000fe40007ffe0ff */
[----:B------:R-:W-:-:S03]  /*5620*/  LOP3.LUT R220, R140, 0xffff, RZ, 0xc0, !PT ;  /* 0x0000ffff8cdc7812 */ /* 0x000fc600078ec0ff */
        /* <DEDUP_REMOVED lines=19> */
[----:B------:R-:W-:Y:S01]  /*5760*/  @!P0 VIADD R224, R13, 0xffffff8f ;  /* 0xffffff8f0de08836 */ /* 0x000fe20000000000 */
        /* <DEDUP_REMOVED lines=50> */
[----:B0-----:R-:W-:-:S04]  /*5a90*/  @!P0 IMAD.WIDE R72, R238, 0x4, R72 ;  /* 0x00000004ee488825 */ /* 0x001fc800078e0248 */
[----:B------:R-:W-:-:S06]  /*5aa0*/  IMAD.MOV.U32 R238, RZ, RZ, RZ ;  /* 0x000000ffffee7224 */ /* 0x000fcc00078e00ff */
        /* <DEDUP_REMOVED lines=28> */
[----:B------:R-:W2:Y:S01]  /*5c70*/  @!P0 LDG.E.CONSTANT R246, desc[UR6][R72.64] ;  /* 0x0000000648f68981 */ /* 0x000ea2000c1e9900 */
[----:B------:R-:W-:-:S03]  /*5c80*/  ISETP.LT.U32.OR P0, PT, R248, 0xff90, P2 ;  /* 0x0000ff90f800780c */ /* 0x000fc60001701470 */
[----:B-----5:R0:W-:Y:S10]  /*5c90*/  STS [R53+0x8], R250 ;  /* 0x000008fa35007388 */ /* 0x0201f40000000800 */
[----:B-1----:R-:W1:Y:S01]  /*5ca0*/  @!P0 LDC.64 R56, c[0x0][0x380] ;  /* 0x0000e000ff388b82 */ /* 0x002e620000000a00 */
[----:B------:R-:W-:-:S05]  /*5cb0*/  @!P0 IADD3 R248, PT, PT, R89, -0x71, RZ ;  /* 0xffffff8f59f88810 */ /* 0x000fca0007ffe0ff */
[----:B-1----:R-:W-:Y:S01]  /*5cc0*/  @!P0 IMAD.WIDE R56, R248, 0x4, R56 ;  /* 0x00000004f8388825 */ /* 0x002fe200078e0238 */
[----:B------:R-:W-:-:S06]  /*5cd0*/  MOV R248, RZ ;  /* 0x000000ff00f87202 */ /* 0x000fcc0000000f00 */
[----:B------:R1:W2:Y:S01]  /*5ce0*/  @!P0 LDG.E.CONSTANT R248, desc[UR6][R56.64] ;  /* 0x0000000638f88981 */ /* 0x0002a2000c1e9900 */
[----:B0-----:R-:W-:-:S03]  /*5cf0*/  MOV R250, RZ ;  /* 0x000000ff00fa7202 */ /* 0x001fc60000000f00 */
[----:B------:R0:W-:Y:S01]  /*5d00*/  STS [R53+0xc], R252 ;  /* 0x00000cfc35007388 */ /* 0x0001e20000000800 */
[----:B-1----:R-:W-:-:S04]  /*5d10*/  LOP3.LUT R56, R110, 0xffff, RZ, 0xc0, !PT ;  /* 0x0000ffff6e387812 */ /* 0x002fc800078ec0ff */
[----:B------:R-:W-:-:S13]  /*5d20*/  ISETP.LT.U32.OR P0, PT, R56, 0xff90, P2 ;  /* 0x0000ff903800780c */ /* 0x000fda0001701470 */
[----:B------:R-:W1:Y:S01]  /*5d30*/  @!P0 LDC.64 R72, c[0x0][0x380] ;  /* 0x0000e000ff488b82 */ /* 0x000e620000000a00 */
[----:B------:R-:W-:Y:S02]  /*5d40*/  @!P0 IADD3 R57, PT, PT, R90, -0x71, RZ ;  /* 0xffffff8f5a398810 */ /* 0x000fe40007ffe0ff */
[----:B------:R-:W-:-:S03]  /*5d50*/  LOP3.LUT R56, R108, 0xffff, RZ, 0xc0, !PT ;  /* 0x0000ffff6c387812 */ /* 0x000fc600078ec0ff */
[----:B-1----:R-:W-:-:S05]  /*5d60*/  @!P0 IMAD.WIDE R72, R57, 0x4, R72 ;  /* 0x0000000439488825 */ /* 0x002fca00078e0248 */
[----:B------:R1:W2:Y:S01]  /*5d70*/  @!P0 LDG.E.CONSTANT R250, desc[UR6][R72.64] ;  /* 0x0000000648fa8981 */ /* 0x0002a2000c1e9900 */
[----:B------:R-:W-:Y:S02]  /*5d80*/  ISETP.LT.U32.OR P0, PT, R56, 0xff90, P2 ;  /* 0x0000ff903800780c */ /* 0x000fe40001701470 */
[----:B0-----:R-:W-:Y:S01]  /*5d90*/  MOV R252, RZ ;  /* 0x000000ff00fc7202 */ /* 0x001fe20000000f00 */
[----:B----4-:R0:W-:Y:S10]  /*5da0*/  STS [R53+0x10], R59 ;  /* 0x0000103b35007388 */ /* 0x0101f40000000800 */
[----:B------:R-:W4:Y:S01]  /*5db0*/  @!P0 LDC.64 R56, c[0x0][0x380] ;  /* 0x0000e000ff388b82 */ /* 0x000f220000000a00 */
[----:B-1----:R-:W-:-:S05]  /*5dc0*/  @!P0 IADD3 R73, PT, PT, R91, -0x71, RZ ;  /* 0xffffff8f5b498810 */ /* 0x002fca0007ffe0ff */
[----:B----4-:R-:W-:-:S05]  /*5dd0*/  @!P0 IMAD.WIDE R56, R73, 0x4, R56 ;  /* 0x0000000449388825 */ /* 0x010fca00078e0238 */
[----:B------:R1:W4:Y:S01]  /*5de0*/  @!P0 LDG.E.CONSTANT R252, desc[UR6][R56.64] ;  /* 0x0000000638fc8981 */ /* 0x000322000c1e9900 */
[----:B0-----:R-:W-:-:S03]  /*5df0*/  MOV R59, RZ ;  /* 0x000000ff003b7202 */ /* 0x001fc60000000f00 */
[----:B------:R0:W-:Y:S01]  /*5e00*/  STS [R53+0x14], R61 ;  /* 0x0000143d35007388 */ /* 0x0001e20000000800 */
[----:B-1----:R-:W-:-:S04]  /*5e10*/  LOP3.LUT R56, R106, 0xffff, RZ, 0xc0, !PT ;  /* 0x0000ffff6a387812 */ /* 0x002fc800078ec0ff */
[----:B------:R-:W-:-:S13]  /*5e20*/  ISETP.LT.U32.OR P0, PT, R56, 0xff90, P2 ;  /* 0x0000ff903800780c */ /* 0x000fda0001701470 */
[----:B------:R-:W1:Y:S01]  /*5e30*/  @!P0 LDC.64 R72, c[0x0][0x380] ;  /* 0x0000e000ff488b82 */ /* 0x000e620000000a00 */
[----:B------:R-:W-:Y:S01]  /*5e40*/  @!P0 VIADD R57, R92, 0xffffff8f ;  /* 0xffffff8f5c398836 */ /* 0x000fe20000000000 */
[----:B------:R-:W-:-:S03]  /*5e50*/  LOP3.LUT R56, R104, 0xffff, RZ, 0xc0, !PT ;  /* 0x0000ffff68387812 */ /* 0x000fc600078ec0ff */
[----:B-1----:R-:W-:-:S05]  /*5e60*/  @!P0 IMAD.WIDE R72, R57, 0x4, R72 ;  /* 0x0000000439488825 */ /* 0x002fca00078e0248 */
[----:B------:R1:W4:Y:S01]  /*5e70*/  @!P0 LDG.E.CONSTANT R59, desc[UR6][R72.64] ;  /* 0x00000006483b8981 */ /* 0x000322000c1e9900 */
[----:B------:R-:W-:Y:S02]  /*5e80*/  ISETP.LT.U32.OR P0, PT, R56, 0xff90, P2 ;  /* 0x0000ff903800780c */ /* 0x000fe40001701470 */
[----:B0-----:R-:W-:Y:S01]  /*5e90*/  MOV R61, RZ ;  /* 0x000000ff003d7202 */ /* 0x001fe20000000f00 */
[----:B---3--:R0:W-:Y:S10]  /*5ea0*/  STS [R53+0x18], R63 ;  /* 0x0000183f35007388 */ /* 0x0081f40000000800 */
[----:B------:R-:W3:Y:S01]  /*5eb0*/  @!P0 LDC.64 R56, c[0x0][0x380] ;  /* 0x0000e000ff388b82 */ /* 0x000ee20000000a00 */
[----:B-1----:R-:W-:-:S05]  /*5ec0*/  @!P0 IADD3 R73, PT, PT, R93, -0x71, RZ ;  /* 0xffffff8f5d498810 */ /* 0x002fca0007ffe0ff */
[----:B---3--:R-:W-:-:S05]  /*5ed0*/  @!P0 IMAD.WIDE R56, R73, 0x4, R56 ;  /* 0x0000000449388825 */ /* 0x008fca00078e0238 */
[----:B------:R1:W3:Y:S01]  /*5ee0*/  @!P0 LDG.E.CONSTANT R61, desc[UR6][R56.64] ;  /* 0x00000006383d8981 */ /* 0x0002e2000c1e9900 */
        /* <DEDUP_REMOVED lines=8> */
[----:B------:R1:W3:Y:S01]  /*5f70*/  @!P0 LDG.E.CONSTANT R63, desc[UR6][R72.64] ;  /* 0x00000006483f8981 */ /* 0x0002e2000c1e9900 */
[----:B------:R-:W-:Y:S02]  /*5f80*/  ISETP.LT.U32.OR P0, PT, R56, 0xff90, P2 ;  /* 0x0000ff903800780c */ /* 0x000fe40001701470 */
[----:B0-----:R-:W-:Y:S01]  /*5f90*/  MOV R65, RZ ;  /* 0x000000ff00417202 */ /* 0x001fe20000000f00 */
[----:B------:R0:W-:Y:S10]  /*5fa0*/  STS [R53+0x20], R212 ;  /* 0x000020d435007388 */ /* 0x0001f40000000800 */
[----:B------:R-:W2:Y:S01]  /*5fb0*/  @!P0 LDC.64 R56, c[0x0][0x380] ;  /* 0x0000e000ff388b82 */ /* 0x000ea20000000a00 */
[----:B-1----:R-:W-:-:S05]  /*5fc0*/  @!P0 IADD3 R73, PT, PT, R42, -0x71, RZ ;  /* 0xffffff8f2a498810 */ /* 0x002fca0007ffe0ff */
[----:B--2---:R-:W-:-:S05]  /*5fd0*/  @!P0 IMAD.WIDE R56, R73, 0x4, R56 ;  /* 0x0000000449388825 */ /* 0x004fca00078e0238 */
[----:B------:R1:W2:Y:S01]  /*5fe0*/  @!P0 LDG.E.CONSTANT R65, desc[UR6][R56.64] ;  /* 0x0000000638418981 */ /* 0x0002a2000c1e9900 */
[----:B0-----:R-:W-:-:S03]  /*5ff0*/  MOV R212, RZ ;  /* 0x000000ff00d47202 */ /* 0x001fc60000000f00 */
[----:B------:R0:W-:Y:S01]  /*6000*/  STS [R53+0x28], R67 ;  /* 0x0000284335007388 */ /* 0x0001e20000000800 */
[----:B-1----:R-:W-:-:S04]  /*6010*/  LOP3.LUT R56, R100, 0xffff, RZ, 0xc0, !PT ;  /* 0x0000ffff64387812 */ /* 0x002fc800078ec0ff */
[----:B------:R-:W-:-:S13]  /*6020*/  ISETP.LT.U32.OR P2, PT, R56, 0xff90, P2 ;  /* 0x0000ff903800780c */ /* 0x000fda0001741470 */
[----:B------:R-:W1:Y:S01]  /*6030*/  @!P2 LDC.64 R72, c[0x0][0x380] ;  /* 0x0000e000ff48ab82 */ /* 0x000e620000000a00 */
[----:B------:R-:W-:-:S05]  /*6040*/  @!P2 IADD3 R57, PT, PT, R95, -0x71, RZ ;  /* 0xffffff8f5f39a810 */ /* 0x000fca0007ffe0ff */
[----:B-1----:R-:W-:-:S05]  /*6050*/  @!P2 IMAD.WIDE R72, R57, 0x4, R72 ;  /* 0x000000043948a825 */ /* 0x002fca00078e0248 */
[----:B------:R1:W2:Y:S01]  /*6060*/  @!P2 LDG.E.CONSTANT R212, desc[UR6][R72.64] ;  /* 0x0000000648d4a981 */ /* 0x0002a2000c1e9900 */
[----:B------:R-:W-:-:S03]  /*6070*/  MOV R57, 0x400 ;  /* 0x0000040000397802 */ /* 0x000fc60000000f00 */
[----:B------:R4:W-:Y:S01]  /*6080*/  STS [R53+0x2c], R202 ;  /* 0x00002cca35007388 */ /* 0x0009e20000000800 */
[----:B------:R-:W-:-:S03]  /*6090*/  IADD3 R56, PT, PT, R57, 0xe40, RZ ;  /* 0x00000e4039387810 */ /* 0x000fc60007ffe0ff */
[----:B------:R-:W-:Y:S01]  /*60a0*/  STS [R53+0x30], R75 ;  /* 0x0000304b35007388 */ /* 0x000fe20000000800 */
[----:B-1----:R-:W0:Y:S03]  /*60b0*/  S2R R72, SR_CgaCtaId ;  /* 0x0000000000487919 */ /* 0x002e260000008800 */
[----:B------:R-:W-:Y:S04]  /*60c0*/  STS [R53+0x34], R77 ;  /* 0x0000344d35007388 */ /* 0x000fe80000000800 */
[----:B------:R1:W-:Y:S04]  /*60d0*/  STS [R53+0x38], R74 ;  /* 0x0000384a35007388 */ /* 0x0003e80000000800 */
[----:B------:R1:W-:Y:S04]  /*60e0*/  STS [R53+0x3c], R76 ;  /* 0x00003c4c35007388 */ /* 0x0003e80000000800 */
[----:B------:R1:W-:Y:S04]  /*60f0*/  STS [R53+0x40], R49 ;  /* 0x0000403135007388 */ /* 0x0003e80000000800 */
[----:B------:R1:W-:Y:S01]  /*6100*/  STS [R53+0x44], R251 ;  /* 0x000044fb35007388 */ /* 0x0003e20000000800 */
[----:B0-----:R-:W-:-:S02]  /*6110*/  LEA R67, R72, R57, 0x18 ;  /* 0x0000003948437211 */ /* 0x001fc400078ec0ff */
[----:B----4-:R-:W-:Y:S02]  /*6120*/  LEA R202, R72, R56, 0x18 ;  /* 0x0000003848ca7211 */ /* 0x010fe400078ec0ff */
[----:B------:R-:W0:Y:S02]  /*6130*/  LDC.64 R56, c[0x0][0x388] ;  /* 0x0000e200ff387b82 */ /* 0x000e240000000a00 */
[----:B0-----:R-:W-:-:S05]  /*6140*/  IMAD.WIDE.U32 R56, R96, 0x4, R56 ;  /* 0x0000000460387825 */ /* 0x001fca00078e0038 */
[----:B------:R-:W4:Y:S04]  /*6150*/  LDG.E.CONSTANT R72, desc[UR6][R56.64] ;  /* 0x0000000638487981 */ /* 0x000f28000c1e9900 */
[----:B------:R-:W4:Y:S04]  /*6160*/  LDG.E.CONSTANT R73, desc[UR6][R56.64+0x4] ;  /* 0x0000040638497981 */ /* 0x000f28000c1e9900 */
[----:B-1----:R-:W4:Y:S04]  /*6170*/  LDG.E.CONSTANT R74, desc[UR6][R56.64+0x8] ;  /* 0x00000806384a7981 */ /* 0x002f28000c1e9900 */
[----:B------:R-:W4:Y:S04]  /*6180*/  LDG.E.CONSTANT R75, desc[UR6][R56.64+0x24] ;  /* 0x00002406384b7981 */ /* 0x000f28000c1e9900 */
[----:B------:R-:W4:Y:S04]  /*6190*/  LDG.E.CONSTANT R76, desc[UR6][R56.64+0x28] ;  /* 0x00002806384c7981 */ /* 0x000f28000c1e9900 */
[----:B------:R0:W4:Y:S01]  /*61a0*/  LDG.E.CONSTANT R77, desc[UR6][R56.64+0x2c] ;  /* 0x00002c06384d7981 */ /* 0x000122000c1e9900 */
[----:B------:R-:W-:Y:S01]  /*61b0*/  IADD3 R0, PT, PT, R0, 0x1, RZ ;  /* 0x0000000100007810 */ /* 0x000fe20007ffe0ff */
[----:B------:R-:W-:Y:S01]  /*61c0*/  VIADD R96, R96, 0x3 ;  /* 0x0000000360607836 */ /* 0x000fe20000000000 */
[----:B------:R-:W-:Y:S01]  /*61d0*/  IADD3 R97, PT, PT, R97, 0x1, RZ ;  /* 0x0000000161617810 */ /* 0x000fe20007ffe0ff */
[----:B------:R-:W0:Y:S01]  /*61e0*/  S2R R49, SR_TID.Z ;  /* 0x0000000000317919 */ /* 0x000e220000002300 */
[----:B------:R-:W-:Y:S01]  /*61f0*/  ISETP.NE.AND P0, PT, R0, 0x3, PT ;  /* 0x000000030000780c */ /* 0x000fe20003f05270 */
[----:B------:R-:W-:Y:S01]  /*6200*/  VIADD R9, R9, 0x70 ;  /* 0x0000007009097836 */ /* 0x000fe20000000000 */
[----:B------:R-:W-:Y:S01]  /*6210*/  IADD3 R95, PT, PT, R95, 0x70, RZ ;  /* 0x000000705f5f7810 */ /* 0x000fe20007ffe0ff */
[----:B------:R-:W0:Y:S01]  /*6220*/  S2R R251, SR_TID.X ;  /* 0x0000000000fb7919 */ /* 0x000e220000002100 */
[----:B------:R-:W-:Y:S01]  /*6230*/  IADD3 R94, PT, PT, R94, 0x70, RZ ;  /* 0x000000705e5e7810 */ /* 0x000fe20007ffe0ff */
[----:B------:R-:W-:Y:S01]  /*6240*/  VIADD R24, R24, 0x70 ;  /* 0x0000007018187836 */ /* 0x000fe20000000000 */
[----:B------:R-:W-:Y:S01]  /*6250*/  IADD3 R93, PT, PT, R93, 0x70, RZ ;  /* 0x000000705d5d7810 */ /* 0x000fe20007ffe0ff */
[----:B------:R-:W-:Y:S01]  /*6260*/  STS [R53+0x48], R71 ;  /* 0x0000484735007388 */ /* 0x000fe20000000800 */
[----:B------:R-:W-:Y:S01]  /*6270*/  IADD3 R92, PT, PT, R92, 0x70, RZ ;  /* 0x000000705c5c7810 */ /* 0x000fe20007ffe0ff */
[----:B------:R-:W-:Y:S01]  /*6280*/  VIADD R39, R39, 0x70 ;  /* 0x0000007027277836 */ /* 0x000fe20000000000 */
[----:B------:R-:W-:Y:S01]  /*6290*/  IADD3 R91, PT, PT, R91, 0x70, RZ ;  /* 0x000000705b5b7810 */ /* 0x000fe20007ffe0ff */
[----:B------:R-:W-:Y:S01]  /*62a0*/  STS [R53+0x4c], R69 ;  /* 0x00004c4535007388 */ /* 0x000fe20000000800 */
[----:B------:R-:W-:-:S02]  /*62b0*/  IADD3 R90, PT, PT, R90, 0x70, RZ ;  /* 0x000000705a5a7810 */ /* 0x000fc40007ffe0ff */
[----:B------:R-:W-:Y:S01]  /*62c0*/  IADD3 R89, PT, PT, R89, 0x70, RZ ;  /* 0x0000007059597810 */ /* 0x000fe20007ffe0ff */
[----:B------:R-:W-:Y:S01]  /*62d0*/  STS [R53+0x50], R81 ;  /* 0x0000505135007388 */ /* 0x000fe20000000800 */
[----:B------:R-:W-:Y:S02]  /*62e0*/  IADD3 R2, PT, PT, R2, 0x70, RZ ;  /* 0x0000007002027810 */ /* 0x000fe40007ffe0ff */
[----:B------:R-:W-:Y:S01]  /*62f0*/  IADD3 R3, PT, PT, R3, 0x70, RZ ;  /* 0x0000007003037810 */ /* 0x000fe20007ffe0ff */
[----:B------:R1:W-:Y:S01]  /*6300*/  STS [R53+0x54], R87 ;  /* 0x0000545735007388 */ /* 0x0003e20000000800 */
[----:B------:R-:W-:Y:S02]  /*6310*/  IADD3 R4, PT, PT, R4, 0x70, RZ ;  /* 0x0000007004047810 */ /* 0x000fe40007ffe0ff */
[----:B------:R-:W-:Y:S01]  /*6320*/  IADD3 R5, PT, PT, R5, 0x70, RZ ;  /* 0x0000007005057810 */ /* 0x000fe20007ffe0ff */
[----:B------:R-:W-:Y:S01]  /*6330*/  STS [R53+0x58], R83 ;  /* 0x0000585335007388 */ /* 0x000fe20000000800 */
[----:B------:R-:W-:-:S02]  /*6340*/  IADD3 R6, PT, PT, R6, 0x70, RZ ;  /* 0x0000007006067810 */ /* 0x000fc40007ffe0ff */
[----:B------:R-:W-:Y:S01]  /*6350*/  IADD3 R7, PT, PT, R7, 0x70, RZ ;  /* 0x0000007007077810 */ /* 0x000fe20007ffe0ff */
[----:B------:R-:W-:Y:S01]  /*6360*/  STS [R53+0x5c], R58 ;  /* 0x00005c3a35007388 */ /* 0x000fe20000000800 */
[----:B------:R-:W-:Y:S02]  /*6370*/  IADD3 R8, PT, PT, R8, 0x70, RZ ;  /* 0x0000007008087810 */ /* 0x000fe40007ffe0ff */
[----:B------:R-:W-:Y:S01]  /*6380*/  IADD3 R10, PT, PT, R10, 0x70, RZ ;  /* 0x000000700a0a7810 */ /* 0x000fe20007ffe0ff */
[----:B------:R-:W-:Y:S01]  /*6390*/  STS [R53+0x60], R60 ;  /* 0x0000603c35007388 */ /* 0x000fe20000000800 */
[----:B------:R-:W-:Y:S02]  /*63a0*/  IADD3 R11, PT, PT, R11, 0x70, RZ ;  /* 0x000000700b0b7810 */ /* 0x000fe40007ffe0ff */
[----:B------:R-:W-:Y:S01]  /*63b0*/  IADD3 R12, PT, PT, R12, 0x70, RZ ;  /* 0x000000700c0c7810 */ /* 0x000fe20007ffe0ff */
[----:B------:R-:W-:Y:S01]  /*63c0*/  STS [R53+0x64], R62 ;  /* 0x0000643e35007388 */ /* 0x000fe20000000800 */
[----:B0-----:R-:W-:-:S02]  /*63d0*/  LEA R56, R49, R251, 0x2 ;  /* 0x000000fb31387211 */ /* 0x001fc400078e10ff */
[----:B------:R-:W-:Y:S01]  /*63e0*/  IADD3 R13, PT, PT, R13, 0x70, RZ ;  /* 0x000000700d0d7810 */ /* 0x000fe20007ffe0ff */
[----:B------:R-:W-:Y:S01]  /*63f0*/  STS [R53+0x68], R64 ;  /* 0x0000684035007388 */ /* 0x000fe20000000800 */
[----:B------:R-:W-:Y:S02]  /*6400*/  SHF.L.U32 R56, R56, 0x2, RZ ;  /* 0x0000000238387819 */ /* 0x000fe400000006ff */
[----:B------:R-:W-:Y:S01]  /*6410*/  IADD3 R14, PT, PT, R14, 0x70, RZ ;  /* 0x000000700e0e7810 */ /* 0x000fe20007ffe0ff */
[----:B------:R-:W-:Y:S01]  /*6420*/  STS [R53+0x6c], R66 ;  /* 0x00006c4235007388 */ /* 0x000fe20000000800 */
[----:B------:R-:W-:Y:S01]  /*6430*/  IADD3 R15, PT, PT, R15, 0x70, RZ ;  /* 0x000000700f0f7810 */ /* 0x000fe20007ffe0ff */
[--C-:B-1----:R-:W-:Y:S01]  /*6440*/  IMAD R87, R56, 0x6, R202.reuse ;  /* 0x0000000638577824 */ /* 0x102fe200078e02ca */
[----:B------:R-:W-:Y:S01]  /*6450*/  IADD3 R16, PT, PT, R16, 0x70, RZ ;  /* 0x0000007010107810 */ /* 0x000fe20007ffe0ff */
[----:B------:R-:W-:Y:S01]  /*6460*/  STS [R53+0x70], R68 ;  /* 0x0000704435007388 */ /* 0x000fe20000000800 */
[----:B------:R-:W-:Y:S01]  /*6470*/  IMAD R202, R49, 0x60, R202 ;  /* 0x0000006031ca7824 */ /* 0x000fe200078e02ca */
[----:B------:R-:W-:-:S02]  /*6480*/  IADD3 R17, PT, PT, R17, 0x70, RZ ;  /* 0x0000007011117810 */ /* 0x000fc40007ffe0ff */
[----:B------:R-:W-:Y:S01]  /*6490*/  STS [R53+0x74], R70 ;  /* 0x0000744635007388 */ /* 0x000fe20000000800 */
[----:B------:R-:W-:Y:S02]  /*64a0*/  IADD3 R18, PT, PT, R18, 0x70, RZ ;  /* 0x0000007012127810 */ /* 0x000fe40007ffe0ff */
[----:B------:R-:W-:Y:S01]  /*64b0*/  IADD3 R19, PT, PT, R19, 0x70, RZ ;  /* 0x0000007013137810 */ /* 0x000fe20007ffe0ff */
[----:B------:R-:W-:Y:S01]  /*64c0*/  STS [R53+0x78], R80 ;  /* 0x0000785035007388 */ /* 0x000fe20000000800 */
[----:B------:R-:W-:Y:S02]  /*64d0*/  IADD3 R20, PT, PT, R20, 0x70, RZ ;  /* 0x0000007014147810 */ /* 0x000fe40007ffe0ff */
[----:B------:R-:W-:Y:S01]  /*64e0*/  IADD3 R21, PT, PT, R21, 0x70, RZ ;  /* 0x0000007015157810 */ /* 0x000fe20007ffe0ff */
[----:B------:R-:W-:Y:S01]  /*64f0*/  STS [R53+0x7c], R82 ;  /* 0x00007c5235007388 */ /* 0x000fe20000000800 */
[----:B------:R-:W-:Y:S02]  /*6500*/  IADD3 R22, PT, PT, R22, 0x70, RZ ;  /* 0x0000007016167810 */ /* 0x000fe40007ffe0ff */
[----:B------:R-:W-:Y:S01]  /*6510*/  IADD3 R23, PT, PT, R23, 0x70, RZ ;  /* 0x0000007017177810 */ /* 0x000fe20007ffe0ff */
[----:B------:R0:W-:Y:S01]  /*6520*/  STS [R53+0x80], R200 ;  /* 0x000080c835007388 */ /* 0x0001e20000000800 */
[----:B------:R-:W-:-:S02]  /*6530*/  IADD3 R25, PT, PT, R25, 0x70, RZ ;  /* 0x0000007019197810 */ /* 0x000fc40007ffe0ff */
[----:B------:R-:W-:Y:S01]  /*6540*/  IADD3 R26, PT, PT, R26, 0x70, RZ ;  /* 0x000000701a1a7810 */ /* 0x000fe20007ffe0ff */
[----:B------:R-:W-:Y:S01]  /*6550*/  STS [R53+0x84], R214 ;  /* 0x000084d635007388 */ /* 0x000fe20000000800 */
[----:B------:R-:W-:Y:S02]  /*6560*/  IADD3 R27, PT, PT, R27, 0x70, RZ ;  /* 0x000000701b1b7810 */ /* 0x000fe40007ffe0ff */
[----:B------:R-:W-:Y:S01]  /*6570*/  IADD3 R28, PT, PT, R28, 0x70, RZ ;  /* 0x000000701c1c7810 */ /* 0x000fe20007ffe0ff */
[----:B------:R-:W-:Y:S01]  /*6580*/  STS [R53+0x88], R216 ;  /* 0x000088d835007388 */ /* 0x000fe20000000800 */
[----:B------:R-:W-:Y:S01]  /*6590*/  IADD3 R29, PT, PT, R29, 0x70, RZ ;  /* 0x000000701d1d7810 */ /* 0x000fe20007ffe0ff */
[----:B0-----:R-:W-:Y:S01]  /*65a0*/  IMAD R200, R251, 0x70, R67 ;  /* 0x00000070fbc87824 */ /* 0x001fe200078e0243 */
        /* <DEDUP_REMOVED lines=40> */
[----:B---3--:R-:W-:Y:S04]  /*6830*/  STS [R53+0xd8], R61 ;  /* 0x0000d83d35007388 */ /* 0x008fe80000000800 */
[----:B------:R-:W-:Y:S04]  /*6840*/  STS [R53+0xdc], R63 ;  /* 0x0000dc3f35007388 */ /* 0x000fe80000000800 */
[----:B--2---:R0:W-:Y:S02]  /*6850*/  STS [R53+0x24], R65 ;  /* 0x0000244135007388 */ /* 0x0041e40000000800 */
[----:B0-----:R-:W-:-:S05]  /*6860*/  IMAD R53, R56, 0x39, R67 ;  /* 0x0000003938357824 */ /* 0x001fca00078e0243 */
[----:B------:R-:W-:Y:S04]  /*6870*/  STS [R53+0xe0], R212 ;  /* 0x0000e0d435007388 */ /* 0x000fe80000000800 */
[----:B----4-:R-:W-:Y:S04]  /*6880*/  STS.64 [R87], R72 ;  /* 0x0000004857007388 */ /* 0x010fe80000000a00 */
[----:B------:R-:W-:Y:S04]  /*6890*/  STS.64 [R87+0x8], R74 ;  /* 0x0000084a57007388 */ /* 0x000fe80000000a00 */
[----:B------:R-:W-:Y:S01]  /*68a0*/  STS.64 [R87+0x10], R76 ;  /* 0x0000104c57007388 */ /* 0x000fe20000000a00 */
[----:B------:R-:W-:Y:S06]  /*68b0*/  BAR.SYNC.DEFER_BLOCKING 0x0 ;  /* 0x0000000000007b1d */ /* 0x000fec0000010000 */
[----:B------:R-:W-:Y:S04]  /*68c0*/  LDS.128 R60, [R200] ;  /* 0x00000000c83c7984 */ /* 0x000fe80000000c00 */
[----:B------:R-:W0:Y:S04]  /*68d0*/  LDS.128 R80, [R202] ;  /* 0x00000000ca507984 */ /* 0x000e280000000c00 */
[----:B------:R-:W1:Y:S04]  /*68e0*/  LDS.128 R68, [R200+0x10] ;  /* 0x00001000c8447984 */ /* 0x000e680000000c00 */
[----:B------:R-:W2:Y:S04]  /*68f0*/  LDS.128 R64, [R200+0x20] ;  /* 0x00002000c8407984 */ /* 0x000ea80000000c00 */
[----:B------:R-:W3:Y:S04]  /*6900*/  LDS.128 R56, [R200+0x30] ;  /* 0x00003000c8387984 */ /* 0x000ee80000000c00 */
[----:B------:R-:W-:Y:S01]  /*6910*/  LDS.64 R76, [R200+0x70] ;  /* 0x00007000c84c7984 */ /* 0x000fe20000000a00 */
[----:B0-----:R-:W-:Y:S01]  /*6920*/  FFMA R60, R60, R80, R239 ;  /* 0x000000503c3c7223 */ /* 0x001fe200000000ef */
[C---:B------:R-:W-:Y:S01]  /*6930*/  FFMA R247, R80.reuse, R61, R247 ;  /* 0x0000003d50f77223 */ /* 0x040fe200000000f7 */
[----:B------:R-:W-:-:S02]  /*6940*/  FFMA R210, R80, R63, R210 ;  /* 0x0000003f50d27223 */ /* 0x000fc400000000d2 */
[-C--:B------:R-:W-:Y:S01]  /*6950*/  FFMA R239, R61, R81.reuse, R60 ;  /* 0x000000513def7223 */ /* 0x080fe2000000003c */
[----:B------:R-:W-:Y:S01]  /*6960*/  FFMA R60, R80, R62, R249 ;  /* 0x0000003e503c7223 */ /* 0x000fe200000000f9 */
[-C--:B------:R-:W-:Y:S01]  /*6970*/  FFMA R224, R62, R81.reuse, R247 ;  /* 0x000000513ee07223 */ /* 0x080fe200000000f7 */
[----:B-1----:R-:W-:Y:S01]  /*6980*/  FFMA R72, R68, R80, R245 ;  /* 0x0000005044487223 */ /* 0x002fe200000000f5 */
[-C--:B------:R-:W-:Y:S01]  /*6990*/  FFMA R239, R62, R82.reuse, R239 ;  /* 0x000000523eef7223 */ /* 0x080fe200000000ef */
[CC--:B------:R-:W-:Y:S01]  /*69a0*/  FFMA R87, R63.reuse, R81.reuse, R60 ;  /* 0x000000513f577223 */ /* 0x0c0fe2000000003c */
[-C--:B------:R-:W-:Y:S01]  /*69b0*/  FFMA R224, R63, R82.reuse, R224 ;  /* 0x000000523fe07223 */ /* 0x080fe200000000e0 */
[CC--:B------:R-:W-:Y:S01]  /*69c0*/  FFMA R73, R69.reuse, R81.reuse, R72 ;  /* 0x0000005145497223 */ /* 0x0c0fe20000000048 */
[----:B------:R-:W0:Y:S01]  /*69d0*/  LDS.128 R60, [R200+0x40] ;  /* 0x00004000c83c7984 */ /* 0x000e220000000c00 */
[C---:B------:R-:W-:Y:S01]  /*69e0*/  FFMA R210, R68.reuse, R81, R210 ;  /* 0x0000005144d27223 */ /* 0x040fe200000000d2 */
[----:B------:R-:W-:Y:S01]  /*69f0*/  FFMA R87, R68, R82, R87 ;  /* 0x0000005244577223 */ /* 0x000fe20000000057 */
[----:B------:R-:W-:Y:S01]  /*6a00*/  FFMA R68, R80, R70, R237 ;  /* 0x0000004650447223 */ /* 0x000fe200000000ed */
[-C--:B------:R-:W-:Y:S01]  /*6a10*/  FFMA R237, R70, R82.reuse, R73 ;  /* 0x0000005246ed7223 */ /* 0x080fe20000000049 */
[C---:B------:R-:W-:Y:S01]  /*6a20*/  FFMA R243, R80.reuse, R69, R243 ;  /* 0x0000004550f37223 */ /* 0x040fe200000000f3 */
[----:B------:R-:W1:Y:S01]  /*6a30*/  LDS.128 R72, [R200+0x50] ;  /* 0x00005000c8487984 */ /* 0x000e620000000c00 */
[----:B------:R-:W-:Y:S01]  /*6a40*/  FFMA R210, R69, R82, R210 ;  /* 0x0000005245d27223 */ /* 0x000fe200000000d2 */
[----:B------:R-:W-:Y:S01]  /*6a50*/  FFMA R208, R80, R71, R208 ;  /* 0x0000004750d07223 */ /* 0x000fe200000000d0 */
[----:B------:R-:W-:Y:S01]  /*6a60*/  FFMA R69, R71, R81, R68 ;  /* 0x0000005147457223 */ /* 0x000fe20000000044 */
[----:B--2---:R-:W-:Y:S01]  /*6a70*/  FFMA R68, R64, R80, R231 ;  /* 0x0000005040447223 */ /* 0x004fe200000000e7 */
[----:B------:R-:W-:Y:S01]  /*6a80*/  FFMA R241, R80, R65, R241 ;  /* 0x0000004150f17223 */ /* 0x000fe200000000f1 */
[CC--:B------:R-:W-:Y:S01]  /*6a90*/  FFMA R208, R64.reuse, R81.reuse, R208 ;  /* 0x0000005140d07223 */ /* 0x0c0fe200000000d0 */
[----:B------:R-:W-:Y:S01]  /*6aa0*/  FFMA R231, R64, R82, R69 ;  /* 0x0000005240e77223 */ /* 0x000fe20000000045 */
[CC--:B------:R-:W-:Y:S01]  /*6ab0*/  FFMA R69, R65.reuse, R81.reuse, R68 ;  /* 0x0000005141457223 */ /* 0x0c0fe20000000044 */
[----:B------:R-:W-:Y:S01]  /*6ac0*/  FFMA R64, R80, R66, R233 ;  /* 0x0000004250407223 */ /* 0x000fe200000000e9 */
[C---:B------:R-:W-:Y:S01]  /*6ad0*/  FFMA R220, R66.reuse, R81, R241 ;  /* 0x0000005142dc7223 */ /* 0x040fe200000000f1 */
[-C--:B------:R-:W-:Y:S01]  /*6ae0*/  FFMA R212, R65, R82.reuse, R208 ;  /* 0x0000005241d47223 */ /* 0x080fe200000000d0 */
[-C--:B------:R-:W-:Y:S01]  /*6af0*/  FFMA R233, R66, R82.reuse, R69 ;  /* 0x0000005242e97223 */ /* 0x080fe20000000045 */
[----:B------:R-:W-:Y:S01]  /*6b00*/  FFMA R206, R80, R67, R206 ;  /* 0x0000004350ce7223 */ /* 0x000fe200000000ce */
[CC--:B------:R-:W-:Y:S01]  /*6b10*/  FFMA R69, R67.reuse, R81.reuse, R64 ;  /* 0x0000005143457223 */ /* 0x0c0fe20000000040 */
[----:B------:R-:W-:Y:S01]  /*6b20*/  FFMA R220, R67, R82, R220 ;  /* 0x0000005243dc7223 */ /* 0x000fe200000000dc */
[C---:B---3--:R-:W-:Y:S01]  /*6b30*/  FFMA R68, R56.reuse, R80, R227 ;  /* 0x0000005038447223 */ /* 0x048fe200000000e3 */
[----:B------:R-:W2:Y:S01]  /*6b40*/  LDS.128 R64, [R200+0x60] ;  /* 0x00006000c8407984 */ /* 0x000ea20000000c00 */
[C---:B------:R-:W-:Y:S01]  /*6b50*/  FFMA R206, R56.reuse, R81, R206 ;  /* 0x0000005138ce7223 */ /* 0x040fe200000000ce */
[-C--:B------:R-:W-:Y:S01]  /*6b60*/  FFMA R227, R56, R82.reuse, R69 ;  /* 0x0000005238e37223 */ /* 0x080fe20000000045 */
[C---:B------:R-:W-:Y:S01]  /*6b70*/  FFMA R235, R80.reuse, R57, R235 ;  /* 0x0000003950eb7223 */ /* 0x040fe200000000eb */
[CC--:B------:R-:W-:Y:S01]  /*6b80*/  FFMA R69, R57.reuse, R81.reuse, R68 ;  /* 0x0000005139457223 */ /* 0x0c0fe20000000044 */
[----:B------:R-:W-:Y:S01]  /*6b90*/  FFMA R208, R57, R82, R206 ;  /* 0x0000005239d07223 */ /* 0x000fe200000000ce */
[----:B------:R-:W-:Y:S01]  /*6ba0*/  FFMA R56, R80, R58, R79 ;  /* 0x0000003a50387223 */ /* 0x000fe2000000004f */
[C---:B------:R-:W-:Y:S01]  /*6bb0*/  FFMA R206, R58.reuse, R81, R235 ;  /* 0x000000513ace7223 */ /* 0x040fe200000000eb */
[-C--:B------:R-:W-:Y:S01]  /*6bc0*/  FFMA R235, R58, R82.reuse, R69 ;  /* 0x000000523aeb7223 */ /* 0x080fe20000000045 */
[----:B------:R-:W-:Y:S01]  /*6bd0*/  FFMA R58, R80, R59, R78 ;  /* 0x0000003b503a7223 */ /* 0x000fe2000000004e */
[CC--:B------:R-:W-:Y:S01]  /*6be0*/  FFMA R57, R59.reuse, R81.reuse, R56 ;  /* 0x000000513b397223 */ /* 0x0c0fe20000000038 */
[----:B------:R-:W-:Y:S01]  /*6bf0*/  FFMA R222, R70, R81, R243 ;  /* 0x0000005146de7223 */ /* 0x000fe200000000f3 */
[----:B------:R-:W3:Y:S01]  /*6c00*/  LDS.64 R78, [R200+0x1c8] ;  /* 0x0001c800c84e7984 */ /* 0x000ee20000000a00 */
[----:B------:R-:W-:-:S02]  /*6c10*/  FFMA R206, R59, R82, R206 ;  /* 0x000000523bce7223 */ /* 0x000fc400000000ce */
[----:B------:R-:W-:Y:S01]  /*6c20*/  FFMA R222, R71, R82, R222 ;  /* 0x0000005247de7223 */ /* 0x000fe200000000de */
[C---:B0-----:R-:W-:Y:S01]  /*6c30*/  FFMA R68, R60.reuse, R80, R229 ;  /* 0x000000503c447223 */ /* 0x041fe200000000e5 */
[CC--:B------:R-:W-:Y:S01]  /*6c40*/  FFMA R69, R60.reuse, R81.reuse, R58 ;  /* 0x000000513c457223 */ /* 0x0c0fe2000000003a */
[----:B------:R-:W-:Y:S01]  /*6c50*/  FFMA R229, R60, R82, R57 ;  /* 0x000000523ce57223 */ /* 0x000fe20000000039 */
[C---:B------:R-:W-:Y:S01]  /*6c60*/  FFMA R60, R80.reuse, R62, R215 ;  /* 0x0000003e503c7223 */ /* 0x040fe200000000d7 */
[C---:B------:R-:W-:Y:S01]  /*6c70*/  FFMA R241, R61.reuse, R81, R68 ;  /* 0x000000513df17223 */ /* 0x040fe20000000044 */
[----:B------:R-:W-:Y:S01]  /*6c80*/  FFMA R214, R61, R82, R69 ;  /* 0x000000523dd67223 */ /* 0x000fe20000000045 */
[----:B------:R-:W0:Y:S01]  /*6c90*/  LDS.128 R56, [R202+0x10] ;  /* 0x00001000ca387984 */ /* 0x000e220000000c00 */
[----:B------:R-:W-:Y:S01]  /*6ca0*/  FFMA R221, R80, R61, R221 ;  /* 0x0000003d50dd7223 */ /* 0x000fe200000000dd */
[CC--:B------:R-:W-:Y:S01]  /*6cb0*/  FFMA R61, R63.reuse, R81.reuse, R60 ;  /* 0x000000513f3d7223 */ /* 0x0c0fe2000000003c */
[----:B-1----:R-:W-:Y:S01]  /*6cc0*/  FFMA R60, R72, R80, R217 ;  /* 0x00000050483c7223 */ /* 0x002fe200000000d9 */
[----:B------:R-:W1:Y:S01]  /*6cd0*/  LDS.128 R68, [R200+0x1d0] ;  /* 0x0001d000c8447984 */ /* 0x000e620000000c00 */
[----:B------:R-:W-:Y:S01]  /*6ce0*/  FFMA R216, R62, R81, R221 ;  /* 0x000000513ed87223 */ /* 0x000fe200000000dd */
[----:B------:R-:W-:Y:S01]  /*6cf0*/  FFMA R84, R80, R63, R84 ;  /* 0x0000003f50547223 */ /* 0x000fe20000000054 */
[-C--:B------:R-:W-:Y:S01]  /*6d00*/  FFMA R215, R62, R82.reuse, R241 ;  /* 0x000000523ed77223 */ /* 0x080fe200000000f1 */
[CC--:B------:R-:W-:Y:S01]  /*6d10*/  FFMA R217, R72.reuse, R82.reuse, R61 ;  /* 0x0000005248d97223 */ /* 0x0c0fe2000000003d */
[-C--:B------:R-:W-:Y:S01]  /*6d20*/  FFMA R216, R63, R82.reuse, R216 ;  /* 0x000000523fd87223 */ /* 0x080fe200000000d8 */
[-C--:B------:R-:W-:Y:S01]  /*6d30*/  FFMA R84, R72, R81.reuse, R84 ;  /* 0x0000005148547223 */ /* 0x080fe20000000054 */
[C---:B------:R-:W-:Y:S01]  /*6d40*/  FFMA R221, R73.reuse, R81, R60 ;  /* 0x0000005149dd7223 */ /* 0x040fe2000000003c */
[C---:B------:R-:W-:Y:S01]  /*6d50*/  FFMA R219, R80.reuse, R73, R219 ;  /* 0x0000004950db7223 */ /* 0x040fe200000000db */
[----:B------:R-:W4:Y:S01]  /*6d60*/  LDS.128 R60, [R200+0x1e0] ;  /* 0x0001e000c83c7984 */ /* 0x000f220000000c00 */
[----:B------:R-:W-:Y:S01]  /*6d70*/  FFMA R218, R73, R82, R84 ;  /* 0x0000005249da7223 */ /* 0x000fe20000000054 */
[C---:B------:R-:W-:Y:S01]  /*6d80*/  FFMA R72, R80.reuse, R74, R213 ;  /* 0x0000004a50487223 */ /* 0x040fe200000000d5 */
[----:B------:R-:W-:Y:S01]  /*6d90*/  FFMA R73, R80, R75, R204 ;  /* 0x0000004b50497223 */ /* 0x000fe200000000cc */
[CC--:B------:R-:W-:Y:S01]  /*6da0*/  FFMA R219, R74.reuse, R81.reuse, R219 ;  /* 0x000000514adb7223 */ /* 0x0c0fe200000000db */
[-C--:B------:R-:W-:Y:S01]  /*6db0*/  FFMA R213, R74, R82.reuse, R221 ;  /* 0x000000524ad57223 */ /* 0x080fe200000000dd */
[CC--:B------:R-:W-:Y:S01]  /*6dc0*/  FFMA R221, R75.reuse, R81.reuse, R72 ;  /* 0x000000514bdd7223 */ /* 0x0c0fe20000000048 */
[C---:B--2---:R-:W-:Y:S01]  /*6dd0*/  FFMA R226, R64.reuse, R81, R73 ;  /* 0x0000005140e27223 */ /* 0x044fe20000000049 */
[----:B------:R-:W-:Y:S01]  /*6de0*/  FFMA R204, R75, R82, R219 ;  /* 0x000000524bcc7223 */ /* 0x000fe200000000db */
[----:B------:R-:W-:Y:S01]  /*6df0*/  FFMA R84, R64, R80, R85 ;  /* 0x0000005040547223 */ /* 0x000fe20000000055 */
[----:B------:R-:W2:Y:S01]  /*6e00*/  LDS.128 R72, [R200+0x1f0] ;  /* 0x0001f000c8487984 */ /* 0x000ea20000000c00 */
[C---:B------:R-:W-:Y:S01]  /*6e10*/  FFMA R223, R80.reuse, R65, R223 ;  /* 0x0000004150df7223 */ /* 0x040fe200000000df */
[C---:B------:R-:W-:Y:S01]  /*6e20*/  FFMA R228, R80.reuse, R66, R225 ;  /* 0x0000004250e47223 */ /* 0x040fe200000000e1 */
[----:B------:R-:W-:Y:S01]  /*6e30*/  FFMA R85, R80, R67, R86 ;  /* 0x0000004350557223 */ /* 0x000fe20000000056 */
[CC--:B------:R-:W-:Y:S01]  /*6e40*/  FFMA R219, R65.reuse, R81.reuse, R84 ;  /* 0x0000005141db7223 */ /* 0x0c0fe20000000054 */
[-C--:B------:R-:W-:Y:S01]  /*6e50*/  FFMA R226, R65, R82.reuse, R226 ;  /* 0x0000005241e27223 */ /* 0x080fe200000000e2 */
[-C--:B------:R-:W-:Y:S01]  /*6e60*/  FFMA R221, R64, R82.reuse, R221 ;  /* 0x0000005240dd7223 */ /* 0x080fe200000000dd */
[-C--:B------:R-:W-:Y:S01]  /*6e70*/  FFMA R80, R66, R81.reuse, R223 ;  /* 0x0000005142507223 */ /* 0x080fe200000000df */
[CC--:B------:R-:W-:Y:S01]  /*6e80*/  FFMA R65, R67.reuse, R81.reuse, R228 ;  /* 0x0000005143417223 */ /* 0x0c0fe200000000e4 */
[----:B------:R-:W-:Y:S01]  /*6e90*/  FFMA R64, R76, R81, R85 ;  /* 0x000000514c407223 */ /* 0x000fe20000000055 */
[-C--:B------:R-:W-:Y:S01]  /*6ea0*/  FFMA R219, R66, R82.reuse, R219 ;  /* 0x0000005242db7223 */ /* 0x080fe200000000db */
[-C--:B------:R-:W-:Y:S01]  /*6eb0*/  FFMA R80, R67, R82.reuse, R80 ;  /* 0x0000005243507223 */ /* 0x080fe20000000050 */
[-C--:B------:R-:W-:Y:S01]  /*6ec0*/  FFMA R81, R76, R82.reuse, R65 ;  /* 0x000000524c517223 */ /* 0x080fe20000000041 */
[----:B------:R-:W-:Y:S01]  /*6ed0*/  FFMA R82, R77, R82, R64 ;  /* 0x000000524d527223 */ /* 0x000fe20000000040 */
[-C--:B---3--:R-:W-:Y:S01]  /*6ee0*/  FFMA R239, R78, R83.reuse, R239 ;  /* 0x000000534eef7223 */ /* 0x088fe200000000ef */
[----:B------:R-:W-:Y:S01]  /*6ef0*/  FFMA R77, R79, R83, R224 ;  /* 0x000000534f4d7223 */ /* 0x000fe200000000e0 */
[----:B------:R-:W3:Y:S02]  /*6f00*/  LDS.128 R64, [R200+0x200] ;  /* 0x00020000c8407984 */ /* 0x000ee40000000c00 */
[----:B0-----:R-:W-:Y:S01]  /*6f10*/  FFMA R76, R56, R79, R239 ;  /* 0x0000004f384c7223 */ /* 0x001fe200000000ef */
[C---:B-1----:R-:W-:Y:S01]  /*6f20*/  FFMA R78, R68.reuse, R56, R77 ;  /* 0x00000038444e7223 */ /* 0x042fe2000000004d */
[-C--:B------:R-:W-:Y:S01]  /*6f30*/  FFMA R77, R69, R83.reuse, R210 ;  /* 0x00000053454d7223 */ /* 0x080fe200000000d2 */
[C---:B------:R-:W-:Y:S01]  /*6f40*/  FFMA R87, R68.reuse, R83, R87 ;  /* 0x0000005344577223 */ /* 0x040fe20000000057 */
[----:B------:R-:W-:Y:S01]  /*6f50*/  FFMA R223, R68, R57, R76 ;  /* 0x0000003944df7223 */ /* 0x000fe2000000004c */
[-C--:B------:R-:W-:Y:S01]  /*6f60*/  FFMA R68, R70, R83.reuse, R237 ;  /* 0x0000005346447223 */ /* 0x080fe200000000ed */
[C---:B------:R-:W-:Y:S01]  /*6f70*/  FFMA R76, R56.reuse, R70, R77 ;  /* 0x00000046384c7223 */ /* 0x040fe2000000004d */
[----:B------:R-:W-:Y:S01]  /*6f80*/  FFMA R77, R71, R83, R222 ;  /* 0x00000053474d7223 */ /* 0x000fe200000000de */
[C---:B------:R-:W-:Y:S01]  /*6f90*/  FFMA R87, R56.reuse, R69, R87 ;  /* 0x0000004538577223 */ /* 0x040fe20000000057 */
[-C--:B------:R-:W-:Y:S01]  /*6fa0*/  FFMA R210, R69, R57.reuse, R78 ;  /* 0x0000003945d27223 */ /* 0x080fe2000000004e */
[----:B------:R-:W-:Y:S01]  /*6fb0*/  FFMA R222, R71, R57, R76 ;  /* 0x0000003947de7223 */ /* 0x000fe2000000004c */
[----:B------:R-:W-:Y:S01]  /*6fc0*/  FFMA R78, R56, R71, R68 ;  /* 0x00000047384e7223 */ /* 0x000fe20000000044 */
[----:B----4-:R-:W-:Y:S01]  /*6fd0*/  FFMA R76, R60, R56, R77 ;  /* 0x000000383c4c7223 */ /* 0x010fe2000000004d */
[C---:B------:R-:W-:Y:S01]  /*6fe0*/  FFMA R77, R61.reuse, R83, R212 ;  /* 0x000000533d4d7223 */ /* 0x040fe200000000d4 */
[----:B------:R-:W-:Y:S01]  /*6ff0*/  FFMA R225, R70, R57, R87 ;  /* 0x0000003946e17223 */ /* 0x000fe20000000057 */
[C---:B------:R-:W-:Y:S01]  /*7000*/  FFMA R79, R60.reuse, R83, R231 ;  /* 0x000000533c4f7223 */ /* 0x040fe200000000e7 */
[----:B------:R-:W0:Y:S01]  /*7010*/  LDS.128 R68, [R200+0x210] ;  /* 0x00021000c8447984 */ /* 0x000e220000000c00 */
[-C--:B------:R-:W-:Y:S01]  /*7020*/  FFMA R231, R60, R57.reuse, R78 ;  /* 0x000000393ce77223 */ /* 0x080fe2000000004e */
[----:B------:R-:W-:Y:S01]  /*7030*/  FFMA R212, R61, R57, R76 ;  /* 0x000000393dd47223 */ /* 0x000fe2000000004c */
[----:B------:R-:W-:Y:S01]  /*7040*/  FFMA R60, R62, R83, R233 ;  /* 0x000000533e3c7223 */ /* 0x000fe200000000e9 */
[C---:B------:R-:W-:Y:S01]  /*7050*/  FFMA R76, R56.reuse, R62, R77 ;  /* 0x0000003e384c7223 */ /* 0x040fe2000000004d */
[C---:B------:R-:W-:Y:S01]  /*7060*/  FFMA R79, R56.reuse, R61, R79 ;  /* 0x0000003d384f7223 */ /* 0x040fe2000000004f */
[C---:B------:R-:W-:Y:S01]  /*7070*/  FFMA R61, R63.reuse, R83, R220 ;  /* 0x000000533f3d7223 */ /* 0x040fe200000000dc */
[----:B------:R-:W-:Y:S01]  /*7080*/  FFMA R60, R56, R63, R60 ;  /* 0x0000003f383c7223 */ /* 0x000fe2000000003c */
[----:B------:R-:W-:Y:S01]  /*7090*/  FFMA R220, R63, R57, R76 ;  /* 0x000000393fdc7223 */ /* 0x000fe2000000004c */
[----:B--2---:R-:W-:Y:S01]  /*70a0*/  FFMA R63, R72, R83, R227 ;  /* 0x00000053483f7223 */ /* 0x004fe200000000e3 */
[----:B------:R-:W-:Y:S01]  /*70b0*/  FFMA R233, R62, R57, R79 ;  /* 0x000000393ee97223 */ /* 0x000fe2000000004f */
[----:B------:R-:W1:Y:S01]  /*70c0*/  LDS.128 R84, [R200+0x220] ;  /* 0x00022000c8547984 */ /* 0x000e620000000c00 */
[----:B------:R-:W-:Y:S01]  /*70d0*/  FFMA R62, R72, R56, R61 ;  /* 0x00000038483e7223 */ /* 0x000fe2000000003d */
[C---:B------:R-:W-:Y:S01]  /*70e0*/  FFMA R61, R73.reuse, R83, R208 ;  /* 0x00000053493d7223 */ /* 0x040fe200000000d0 */
[----:B------:R-:W-:Y:S01]  /*70f0*/  FFMA R63, R56, R73, R63 ;  /* 0x00000049383f7223 */ /* 0x000fe2000000003f */
[-C--:B------:R-:W-:Y:S01]  /*7100*/  FFMA R227, R72, R57.reuse, R60 ;  /* 0x0000003948e37223 */ /* 0x080fe2000000003c */
[----:B------:R-:W-:Y:S01]  /*7110*/  FFMA R208, R73, R57, R62 ;  /* 0x0000003949d07223 */ /* 0x000fe2000000003e */
[----:B------:R-:W-:Y:S01]  /*7120*/  FFMA R73, R74, R83, R235 ;  /* 0x000000534a497223 */ /* 0x000fe200000000eb */
[----:B------:R-:W-:Y:S01]  /*7130*/  FFMA R224, R56, R74, R61 ;  /* 0x0000004a38e07223 */ /* 0x000fe2000000003d */
[----:B------:R-:W-:Y:S01]  /*7140*/  FFMA R235, R74, R57, R63 ;  /* 0x000000394aeb7223 */ /* 0x000fe2000000003f */
[C---:B------:R-:W-:Y:S01]  /*7150*/  FFMA R77, R75.reuse, R83, R206 ;  /* 0x000000534b4d7223 */ /* 0x040fe200000000ce */
[----:B------:R-:W2:Y:S01]  /*7160*/  LDS.128 R60, [R200+0x230] ;  /* 0x00023000c83c7984 */ /* 0x000ea20000000c00 */
[----:B------:R-:W-:Y:S01]  /*7170*/  FFMA R72, R56, R75, R73 ;  /* 0x0000004b38487223 */ /* 0x000fe20000000049 */
[----:B------:R-:W-:Y:S01]  /*7180*/  FFMA R224, R75, R57, R224 ;  /* 0x000000394be07223 */ /* 0x000fe200000000e0 */
[CC--:B---3--:R-:W-:Y:S01]  /*7190*/  FFMA R73, R64.reuse, R83.reuse, R229 ;  /* 0x0000005340497223 */ /* 0x0c8fe200000000e5 */
[C---:B------:R-:W-:Y:S01]  /*71a0*/  FFMA R206, R64.reuse, R56, R77 ;  /* 0x0000003840ce7223 */ /* 0x040fe2000000004d */
[C---:B------:R-:W-:Y:S01]  /*71b0*/  FFMA R75, R65.reuse, R83, R214 ;  /* 0x00000053414b7223 */ /* 0x040fe200000000d6 */
[----:B------:R-:W3:Y:S01]  /*71c0*/  LDS.128 R76, [R200+0x390] ;  /* 0x00039000c84c7984 */ /* 0x000ee20000000c00 */
[----:B------:R-:W-:Y:S01]  /*71d0*/  FFMA R229, R64, R57, R72 ;  /* 0x0000003940e57223 */ /* 0x000fe20000000048 */
[----:B------:R-:W-:Y:S01]  /*71e0*/  FFMA R72, R56, R65, R73 ;  /* 0x0000004138487223 */ /* 0x000fe20000000049 */
[----:B------:R-:W-:Y:S01]  /*71f0*/  FFMA R206, R65, R57, R206 ;  /* 0x0000003941ce7223 */ /* 0x000fe200000000ce */
[-C--:B------:R-:W-:Y:S01]  /*7200*/  FFMA R64, R66, R83.reuse, R215 ;  /* 0x0000005342407223 */ /* 0x080fe200000000d7 */
[----:B------:R-:W-:Y:S01]  /*7210*/  FFMA R74, R56, R66, R75 ;  /* 0x00000042384a7223 */ /* 0x000fe2000000004b */
[C---:B------:R-:W-:Y:S01]  /*7220*/  FFMA R65, R67.reuse, R83, R216 ;  /* 0x0000005343417223 */ /* 0x040fe200000000d8 */
[----:B------:R-:W-:Y:S01]  /*7230*/  FFMA R237, R66, R57, R72 ;  /* 0x0000003942ed7223 */ /* 0x000fe20000000048 */
[----:B------:R-:W-:Y:S01]  /*7240*/  FFMA R64, R56, R67, R64 ;  /* 0x0000004338407223 */ /* 0x000fe20000000040 */
[----:B------:R-:W-:-:S02]  /*7250*/  FFMA R216, R67, R57, R74 ;  /* 0x0000003943d87223 */ /* 0x000fc4000000004a */
[----:B------:R-:W4:Y:S01]  /*7260*/  LDS.128 R72, [R202+0x20] ;  /* 0x00002000ca487984 */ /* 0x000f220000000c00 */
[CC--:B0-----:R-:W-:Y:S01]  /*7270*/  FFMA R217, R68.reuse, R83.reuse, R217 ;  /* 0x0000005344d97223 */ /* 0x0c1fe200000000d9 */
[C---:B------:R-:W-:Y:S01]  /*7280*/  FFMA R214, R68.reuse, R56, R65 ;  /* 0x0000003844d67223 */ /* 0x040fe20000000041 */
[C---:B------:R-:W-:Y:S01]  /*7290*/  FFMA R239, R69.reuse, R83, R218 ;  /* 0x0000005345ef7223 */ /* 0x040fe200000000da */
[----:B------:R-:W-:Y:S01]  /*72a0*/  FFMA R215, R68, R57, R64 ;  /* 0x0000003944d77223 */ /* 0x000fe20000000040 */
[----:B------:R-:W-:Y:S01]  /*72b0*/  FFMA R218, R56, R69, R217 ;  /* 0x0000004538da7223 */ /* 0x000fe200000000d9 */
[----:B------:R-:W-:Y:S01]  /*72c0*/  FFMA R214, R69, R57, R214 ;  /* 0x0000003945d67223 */ /* 0x000fe200000000d6 */
[----:B------:R-:W0:Y:S01]  /*72d0*/  LDS.128 R64, [R200+0x3a0] ;  /* 0x0003a000c8407984 */ /* 0x000e220000000c00 */
[-C--:B------:R-:W-:Y:S01]  /*72e0*/  FFMA R68, R70, R83.reuse, R213 ;  /* 0x0000005346447223 */ /* 0x080fe200000000d5 */
[C---:B------:R-:W-:Y:S01]  /*72f0*/  FFMA R69, R71.reuse, R83, R204 ;  /* 0x0000005347457223 */ /* 0x040fe200000000cc */
[----:B------:R-:W-:Y:S01]  /*7300*/  FFMA R228, R56, R70, R239 ;  /* 0x0000004638e47223 */ /* 0x000fe200000000ef */
[----:B------:R-:W-:Y:S01]  /*7310*/  FFMA R213, R70, R57, R218 ;  /* 0x0000003946d57223 */ /* 0x000fe200000000da */
[----:B------:R-:W-:Y:S01]  /*7320*/  FFMA R68, R56, R71, R68 ;  /* 0x0000004738447223 */ /* 0x000fe20000000044 */
[C---:B-1----:R-:W-:Y:S01]  /*7330*/  FFMA R70, R84.reuse, R56, R69 ;  /* 0x0000003854467223 */ /* 0x042fe20000000045 */
[C---:B------:R-:W-:Y:S01]  /*7340*/  FFMA R221, R84.reuse, R83, R221 ;  /* 0x0000005354dd7223 */ /* 0x040fe200000000dd */
[-C--:B------:R-:W-:Y:S01]  /*7350*/  FFMA R204, R71, R57.reuse, R228 ;  /* 0x0000003947cc7223 */ /* 0x080fe200000000e4 */
[-C--:B------:R-:W-:Y:S01]  /*7360*/  FFMA R217, R84, R57.reuse, R68 ;  /* 0x0000003954d97223 */ /* 0x080fe20000000044 */
[C---:B------:R-:W-:Y:S01]  /*7370*/  FFMA R84, R85.reuse, R57, R70 ;  /* 0x0000003955547223 */ /* 0x040fe20000000046 */
[----:B------:R-:W-:Y:S01]  /*7380*/  FFMA R239, R85, R83, R226 ;  /* 0x0000005355ef7223 */ /* 0x000fe200000000e2 */
[----:B------:R-:W-:Y:S01]  /*7390*/  FFMA R218, R56, R85, R221 ;  /* 0x0000005538da7223 */ /* 0x000fe200000000dd */
[----:B------:R-:W1:Y:S01]  /*73a0*/  LDS.128 R68, [R200+0x3b0] ;  /* 0x0003b000c8447984 */ /* 0x000e620000000c00 */
[-C--:B------:R-:W-:Y:S01]  /*73b0*/  FFMA R219, R86, R83.reuse, R219 ;  /* 0x0000005356db7223 */ /* 0x080fe200000000db */
[-C--:B------:R-:W-:Y:S01]  /*73c0*/  FFMA R221, R87, R83.reuse, R80 ;  /* 0x0000005357dd7223 */ /* 0x080fe20000000050 */
[-C--:B--2---:R-:W-:Y:S01]  /*73d0*/  FFMA R80, R60, R83.reuse, R81 ;  /* 0x000000533c507223 */ /* 0x084fe20000000051 */
[----:B------:R-:W-:Y:S01]  /*73e0*/  FFMA R83, R61, R83, R82 ;  /* 0x000000533d537223 */ /* 0x000fe20000000052 */
[C---:B------:R-:W-:Y:S01]  /*73f0*/  FFMA R226, R56.reuse, R86, R239 ;  /* 0x0000005638e27223 */ /* 0x040fe200000000ef */
[----:B------:R-:W-:Y:S01]  /*7400*/  FFMA R82, R56, R87, R219 ;  /* 0x0000005738527223 */ /* 0x000fe200000000db */
[-C--:B------:R-:W-:Y:S01]  /*7410*/  FFMA R85, R86, R57.reuse, R218 ;  /* 0x0000003956557223 */ /* 0x080fe200000000da */
[----:B------:R-:W-:Y:S01]  /*7420*/  FFMA R218, R60, R56, R221 ;  /* 0x000000383cda7223 */ /* 0x000fe200000000dd */
[----:B------:R-:W-:Y:S01]  /*7430*/  FFMA R86, R87, R57, R226 ;  /* 0x0000003957567223 */ /* 0x000fe200000000e2 */
[C---:B------:R-:W-:Y:S01]  /*7440*/  FFMA R219, R56.reuse, R61, R80 ;  /* 0x0000003d38db7223 */ /* 0x040fe20000000050 */
[----:B------:R-:W-:Y:S01]  /*7450*/  FFMA R56, R56, R62, R83 ;  /* 0x0000003e38387223 */ /* 0x000fe20000000053 */
[-C--:B------:R-:W-:Y:S01]  /*7460*/  FFMA R87, R60, R57.reuse, R82 ;  /* 0x000000393c577223 */ /* 0x080fe20000000052 */
[-C--:B---3--:R-:W-:Y:S01]  /*7470*/  FFMA R60, R77, R58.reuse, R210 ;  /* 0x0000003a4d3c7223 */ /* 0x088fe200000000d2 */
[----:B------:R-:W2:Y:S01]  /*7480*/  LDS.128 R80, [R200+0x3c0] ;  /* 0x0003c000c8507984 */ /* 0x000ea20000000c00 */
[-C--:B------:R-:W-:Y:S01]  /*7490*/  FFMA R76, R76, R58.reuse, R223 ;  /* 0x0000003a4c4c7223 */ /* 0x080fe200000000df */
[----:B------:R-:W-:Y:S01]  /*74a0*/  FFMA R210, R63, R57, R56 ;  /* 0x000000393fd27223 */ /* 0x000fe20000000038 */
[CC--:B------:R-:W-:Y:S01]  /*74b0*/  FFMA R60, R78.reuse, R59.reuse, R60 ;  /* 0x0000003b4e3c7223 */ /* 0x0c0fe2000000003c */
[-C--:B------:R-:W-:Y:S01]  /*74c0*/  FFMA R56, R78, R58.reuse, R225 ;  /* 0x0000003a4e387223 */ /* 0x080fe200000000e1 */
[----:B------:R-:W-:Y:S01]  /*74d0*/  FFMA R223, R77, R59, R76 ;  /* 0x0000003b4ddf7223 */ /* 0x000fe2000000004c */
[----:B------:R-:W-:Y:S01]  /*74e0*/  FFMA R76, R79, R58, R222 ;  /* 0x0000003a4f4c7223 */ /* 0x000fe200000000de */
[-C--:B------:R-:W-:Y:S01]  /*74f0*/  FFMA R218, R61, R57.reuse, R218 ;  /* 0x000000393dda7223 */ /* 0x080fe200000000da */
[----:B------:R-:W-:Y:S01]  /*7500*/  FFMA R219, R62, R57, R219 ;  /* 0x000000393edb7223 */ /* 0x000fe200000000db */
[C---:B----4-:R-:W-:Y:S01]  /*7510*/  FFMA R222, R72.reuse, R79, R60 ;  /* 0x0000004f48de7223 */ /* 0x050fe2000000003c */
[-C--:B------:R-:W-:Y:S01]  /*7520*/  FFMA R221, R79, R59.reuse, R56 ;  /* 0x0000003b4fdd7223 */ /* 0x080fe20000000038 */
[----:B------:R-:W3:Y:S01]  /*7530*/  LDS.128 R60, [R200+0x3d0] ;  /* 0x0003d000c83c7984 */ /* 0x000ee20000000c00 */
[----:B------:R-:W-:Y:S01]  /*7540*/  FFMA R223, R72, R78, R223 ;  /* 0x0000004e48df7223 */ /* 0x000fe200000000df */
[CC--:B0-----:R-:W-:Y:S01]  /*7550*/  FFMA R56, R64.reuse, R58.reuse, R231 ;  /* 0x0000003a40387223 */ /* 0x0c1fe200000000e7 */
[C---:B------:R-:W-:Y:S01]  /*7560*/  FFMA R57, R65.reuse, R58, R212 ;  /* 0x0000003a41397223 */ /* 0x040fe200000000d4 */
[CC--:B------:R-:W-:Y:S01]  /*7570*/  FFMA R77, R64.reuse, R59.reuse, R76 ;  /* 0x0000003b404d7223 */ /* 0x0c0fe2000000004c */
[----:B------:R-:W-:Y:S01]  /*7580*/  FFMA R221, R64, R72, R221 ;  /* 0x0000004840dd7223 */ /* 0x000fe200000000dd */
[-C--:B------:R-:W-:Y:S01]  /*7590*/  FFMA R231, R65, R59.reuse, R56 ;  /* 0x0000003b41e77223 */ /* 0x080fe20000000038 */
[C---:B------:R-:W-:Y:S01]  /*75a0*/  FFMA R64, R66.reuse, R59, R57 ;  /* 0x0000003b42407223 */ /* 0x040fe20000000039 */
[-C--:B------:R-:W-:Y:S01]  /*75b0*/  FFMA R56, R66, R58.reuse, R233 ;  /* 0x0000003a42387223 */ /* 0x080fe200000000e9 */
[C---:B------:R-:W-:Y:S01]  /*75c0*/  FFMA R76, R67.reuse, R58, R220 ;  /* 0x0000003a434c7223 */ /* 0x040fe200000000dc */
[C---:B------:R-:W-:Y:S01]  /*75d0*/  FFMA R212, R72.reuse, R65, R77 ;  /* 0x0000004148d47223 */ /* 0x040fe2000000004d */
[C---:B------:R-:W-:Y:S01]  /*75e0*/  FFMA R231, R72.reuse, R66, R231 ;  /* 0x0000004248e77223 */ /* 0x040fe200000000e7 */
[----:B------:R-:W-:Y:S01]  /*75f0*/  FFMA R225, R67, R59, R56 ;  /* 0x0000003b43e17223 */ /* 0x000fe20000000038 */
[----:B------:R-:W-:-:S02]  /*7600*/  FFMA R220, R72, R67, R64 ;  /* 0x0000004348dc7223 */ /* 0x000fc40000000040 */
[----:B------:R-:W0:Y:S01]  /*7610*/  LDS.128 R64, [R200+0x3e0] ;  /* 0x0003e000c8407984 */ /* 0x000e220000000c00 */
[CC--:B-1----:R-:W-:Y:S01]  /*7620*/  FFMA R56, R68.reuse, R58.reuse, R227 ;  /* 0x0000003a44387223 */ /* 0x0c2fe200000000e3 */
[C---:B------:R-:W-:Y:S01]  /*7630*/  FFMA R57, R69.reuse, R58, R208 ;  /* 0x0000003a45397223 */ /* 0x040fe200000000d0 */
[CC--:B------:R-:W-:Y:S01]  /*7640*/  FFMA R77, R68.reuse, R59.reuse, R76 ;  /* 0x0000003b444d7223 */ /* 0x0c0fe2000000004c */
[----:B------:R-:W-:Y:S01]  /*7650*/  FFMA R225, R68, R72, R225 ;  /* 0x0000004844e17223 */ /* 0x000fe200000000e1 */
[-C--:B------:R-:W-:Y:S01]  /*7660*/  FFMA R227, R69, R59.reuse, R56 ;  /* 0x0000003b45e37223 */ /* 0x080fe20000000038 */
[CC--:B------:R-:W-:Y:S01]  /*7670*/  FFMA R56, R70.reuse, R58.reuse, R235 ;  /* 0x0000003a46387223 */ /* 0x0c0fe200000000eb */
[----:B------:R-:W-:Y:S01]  /*7680*/  FFMA R68, R70, R59, R57 ;  /* 0x0000003b46447223 */ /* 0x000fe20000000039 */
[C---:B------:R-:W-:Y:S01]  /*7690*/  FFMA R76, R71.reuse, R58, R224 ;  /* 0x0000003a474c7223 */ /* 0x040fe200000000e0 */
[C---:B------:R-:W-:Y:S01]  /*76a0*/  FFMA R208, R72.reuse, R69, R77 ;  /* 0x0000004548d07223 */ /* 0x040fe2000000004d */
[----:B------:R-:W-:Y:S01]  /*76b0*/  FFMA R57, R71, R59, R56 ;  /* 0x0000003b47397223 */ /* 0x000fe20000000038 */
[C---:B------:R-:W-:Y:S01]  /*76c0*/  FFMA R227, R72.reuse, R70, R227 ;  /* 0x0000004648e37223 */ /* 0x040fe200000000e3 */
[----:B------:R-:W-:Y:S01]  /*76d0*/  FFMA R224, R72, R71, R68 ;  /* 0x0000004748e07223 */ /* 0x000fe20000000044 */
[C---:B--2---:R-:W-:Y:S01]  /*76e0*/  FFMA R56, R80.reuse, R58, R229 ;  /* 0x0000003a50387223 */ /* 0x044fe200000000e5 */
[----:B------:R-:W1:Y:S01]  /*76f0*/  LDS.128 R68, [R200+0x3f0] ;  /* 0x0003f000c8447984 */ /* 0x000e620000000c00 */
[C---:B------:R-:W-:Y:S01]  /*7700*/  FFMA R229, R80.reuse, R72, R57 ;  /* 0x0000004850e57223 */ /* 0x040fe20000000039 */
[-C--:B------:R-:W-:Y:S01]  /*7710*/  FFMA R77, R80, R59.reuse, R76 ;  /* 0x0000003b504d7223 */ /* 0x080fe2000000004c */
[C---:B------:R-:W-:Y:S01]  /*7720*/  FFMA R233, R81.reuse, R59, R56 ;  /* 0x0000003b51e97223 */ /* 0x040fe20000000038 */
[-C--:B------:R-:W-:Y:S01]  /*7730*/  FFMA R57, R81, R58.reuse, R206 ;  /* 0x0000003a51397223 */ /* 0x080fe200000000ce */
[-C--:B------:R-:W-:Y:S01]  /*7740*/  FFMA R56, R82, R58.reuse, R237 ;  /* 0x0000003a52387223 */ /* 0x080fe200000000ed */
[----:B------:R-:W-:Y:S01]  /*7750*/  FFMA R206, R72, R81, R77 ;  /* 0x0000005148ce7223 */ /* 0x000fe2000000004d */
[C---:B------:R-:W-:Y:S01]  /*7760*/  FFMA R216, R83.reuse, R58, R216 ;  /* 0x0000003a53d87223 */ /* 0x040fe200000000d8 */
[-C--:B------:R-:W-:Y:S01]  /*7770*/  FFMA R76, R82, R59.reuse, R57 ;  /* 0x0000003b524c7223 */ /* 0x080fe20000000039 */
[----:B------:R-:W-:Y:S01]  /*7780*/  FFMA R77, R83, R59, R56 ;  /* 0x0000003b534d7223 */ /* 0x000fe20000000038 */
[C---:B------:R-:W-:Y:S01]  /*7790*/  FFMA R233, R72.reuse, R82, R233 ;  /* 0x0000005248e97223 */ /* 0x040fe200000000e9 */
[----:B------:R-:W2:Y:S01]  /*77a0*/  LDS.64 R56, [R200+0x400] ;  /* 0x00040000c8387984 */ /* 0x000ea20000000a00 */
[----:B------:R-:W-:Y:S01]  /*77b0*/  FFMA R82, R72, R83, R76 ;  /* 0x0000005348527223 */ /* 0x000fe2000000004c */
[C---:B---3--:R-:W-:Y:S01]  /*77c0*/  FFMA R76, R60.reuse, R58, R215 ;  /* 0x0000003a3c4c7223 */ /* 0x048fe200000000d7 */
[CC--:B------:R-:W-:Y:S01]  /*77d0*/  FFMA R79, R60.reuse, R59.reuse, R216 ;  /* 0x0000003b3c4f7223 */ /* 0x0c0fe200000000d8 */
[----:B------:R-:W3:Y:S01]  /*77e0*/  LDS.64 R80, [R200+0x558] ;  /* 0x00055800c8507984 */ /* 0x000ee20000000a00 */
[----:B------:R-:W-:Y:S01]  /*77f0*/  FFMA R83, R60, R72, R77 ;  /* 0x000000483c537223 */ /* 0x000fe2000000004d */
[C---:B------:R-:W-:Y:S01]  /*7800*/  FFMA R215, R61.reuse, R59, R76 ;  /* 0x0000003b3dd77223 */ /* 0x040fe2000000004c */
[----:B------:R-:W-:Y:S01]  /*7810*/  FFMA R216, R72, R61, R79 ;  /* 0x0000003d48d87223 */ /* 0x000fe2000000004f */
[-C--:B------:R-:W-:Y:S01]  /*7820*/  FFMA R214, R61, R58.reuse, R214 ;  /* 0x0000003a3dd67223 */ /* 0x080fe200000000d6 */
[----:B------:R-:W4:Y:S01]  /*7830*/  LDS.128 R76, [R200+0x560] ;  /* 0x00056000c84c7984 */ /* 0x000f220000000c00 */
[-C--:B------:R-:W-:Y:S01]  /*7840*/  FFMA R60, R62, R58.reuse, R213 ;  /* 0x0000003a3e3c7223 */ /* 0x080fe200000000d5 */
[C---:B------:R-:W-:Y:S01]  /*7850*/  FFMA R61, R63.reuse, R58, R204 ;  /* 0x0000003a3f3d7223 */ /* 0x040fe200000000cc */
[----:B------:R-:W-:Y:S01]  /*7860*/  FFMA R213, R72, R62, R215 ;  /* 0x0000003e48d57223 */ /* 0x000fe200000000d7 */
[-C--:B------:R-:W-:Y:S01]  /*7870*/  FFMA R214, R62, R59.reuse, R214 ;  /* 0x0000003b3ed67223 */ /* 0x080fe200000000d6 */
[-C--:B------:R-:W-:Y:S01]  /*7880*/  FFMA R215, R63, R59.reuse, R60 ;  /* 0x0000003b3fd77223 */ /* 0x080fe2000000003c */
[CC--:B0-----:R-:W-:Y:S01]  /*7890*/  FFMA R60, R64.reuse, R58.reuse, R217 ;  /* 0x0000003a403c7223 */ /* 0x0c1fe200000000d9 */
[----:B------:R-:W-:Y:S01]  /*78a0*/  FFMA R61, R64, R59, R61 ;  /* 0x0000003b403d7223 */ /* 0x000fe2000000003d */
[C---:B------:R-:W-:Y:S01]  /*78b0*/  FFMA R204, R72.reuse, R63, R214 ;  /* 0x0000003f48cc7223 */ /* 0x040fe200000000d6 */
[C---:B------:R-:W-:Y:S01]  /*78c0*/  FFMA R84, R65.reuse, R58, R84 ;  /* 0x0000003a41547223 */ /* 0x040fe20000000054 */
[----:B------:R-:W-:Y:S01]  /*78d0*/  FFMA R217, R65, R59, R60 ;  /* 0x0000003b41d97223 */ /* 0x000fe2000000003c */
[----:B------:R-:W-:Y:S01]  /*78e0*/  FFMA R214, R72, R65, R61 ;  /* 0x0000004148d67223 */ /* 0x000fe2000000003d */
[----:B------:R-:W-:Y:S01]  /*78f0*/  FFMA R215, R64, R72, R215 ;  /* 0x0000004840d77223 */ /* 0x000fe200000000d7 */
[----:B------:R-:W0:Y:S01]  /*7900*/  LDS.128 R60, [R200+0x570] ;  /* 0x00057000c83c7984 */ /* 0x000e220000000c00 */
[CC--:B------:R-:W-:Y:S01]  /*7910*/  FFMA R64, R66.reuse, R58.reuse, R85 ;  /* 0x0000003a42407223 */ /* 0x0c0fe20000000055 */
[C---:B------:R-:W-:Y:S01]  /*7920*/  FFMA R65, R67.reuse, R58, R86 ;  /* 0x0000003a43417223 */ /* 0x040fe20000000056 */
[-C--:B------:R-:W-:Y:S01]  /*7930*/  FFMA R84, R66, R59.reuse, R84 ;  /* 0x0000003b42547223 */ /* 0x080fe20000000054 */
[----:B------:R-:W-:Y:S01]  /*7940*/  FFMA R85, R72, R66, R217 ;  /* 0x0000004248557223 */ /* 0x000fe200000000d9 */
[----:B------:R-:W-:Y:S01]  /*7950*/  FFMA R217, R67, R59, R64 ;  /* 0x0000003b43d97223 */ /* 0x000fe20000000040 */
[-C--:B-1----:R-:W-:Y:S01]  /*7960*/  FFMA R86, R68, R58.reuse, R87 ;  /* 0x0000003a44567223 */ /* 0x082fe20000000057 */
[-C--:B------:R-:W-:Y:S01]  /*7970*/  FFMA R87, R69, R58.reuse, R218 ;  /* 0x0000003a45577223 */ /* 0x080fe200000000da */
[----:B------:R-:W-:Y:S01]  /*7980*/  FFMA R84, R72, R67, R84 ;  /* 0x0000004348547223 */ /* 0x000fe20000000054 */
[-C--:B------:R-:W-:Y:S01]  /*7990*/  FFMA R218, R70, R58.reuse, R219 ;  /* 0x0000003a46da7223 */ /* 0x080fe200000000db */
[-C--:B------:R-:W-:Y:S01]  /*79a0*/  FFMA R235, R68, R59.reuse, R65 ;  /* 0x0000003b44eb7223 */ /* 0x080fe20000000041 */
[----:B------:R-:W-:Y:S01]  /*79b0*/  FFMA R219, R71, R58, R210 ;  /* 0x0000003a47db7223 */ /* 0x000fe200000000d2 */
[----:B------:R-:W1:Y:S01]  /*79c0*/  LDS.128 R64, [R200+0x580] ;  /* 0x00058000c8407984 */ /* 0x000e620000000c00 */
[----:B------:R-:W-:Y:S01]  /*79d0*/  FFMA R237, R69, R59, R86 ;  /* 0x0000003b45ed7223 */ /* 0x000fe20000000056 */
[----:B------:R-:W-:Y:S01]  /*79e0*/  FFMA R210, R72, R69, R235 ;  /* 0x0000004548d27223 */ /* 0x000fe200000000eb */
[-C--:B------:R-:W-:Y:S01]  /*79f0*/  FFMA R86, R70, R59.reuse, R87 ;  /* 0x0000003b46567223 */ /* 0x080fe20000000057 */
[-C--:B------:R-:W-:Y:S01]  /*7a00*/  FFMA R69, R71, R59.reuse, R218 ;  /* 0x0000003b47457223 */ /* 0x080fe200000000da */
[----:B--2---:R-:W-:Y:S01]  /*7a10*/  FFMA R58, R56, R59, R219 ;  /* 0x0000003b383a7223 */ /* 0x004fe200000000db */
[----:B------:R-:W-:Y:S01]  /*7a20*/  FFMA R217, R68, R72, R217 ;  /* 0x0000004844d97223 */ /* 0x000fe200000000d9 */
[C---:B------:R-:W-:Y:S01]  /*7a30*/  FFMA R87, R72.reuse, R70, R237 ;  /* 0x0000004648577223 */ /* 0x040fe200000000ed */
[----:B------:R-:W-:Y:S01]  /*7a40*/  FFMA R86, R72, R71, R86 ;  /* 0x0000004748567223 */ /* 0x000fe20000000056 */
[----:B------:R-:W-:Y:S01]  /*7a50*/  FFMA R219, R56, R72, R69 ;  /* 0x0000004838db7223 */ /* 0x000fe20000000045 */
[----:B------:R-:W-:Y:S01]  /*7a60*/  FFMA R72, R72, R57, R58 ;  /* 0x0000003948487223 */ /* 0x000fe2000000003a */
[-C--:B---3--:R-:W-:Y:S01]  /*7a70*/  FFMA R223, R80, R73.reuse, R223 ;  /* 0x0000004950df7223 */ /* 0x088fe200000000df */
[----:B------:R-:W2:Y:S01]  /*7a80*/  LDS.128 R56, [R200+0x590] ;  /* 0x00059000c8387984 */ /* 0x000ea20000000c00 */
[CC--:B------:R-:W-:Y:S01]  /*7a90*/  FFMA R69, R81.reuse, R73.reuse, R222 ;  /* 0x0000004951457223 */ /* 0x0c0fe200000000de */
[----:B----4-:R-:W-:Y:S01]  /*7aa0*/  FFMA R68, R76, R73, R221 ;  /* 0x000000494c447223 */ /* 0x010fe200000000dd */
[----:B------:R-:W-:-:S02]  /*7ab0*/  FFMA R70, R81, R74, R223 ;  /* 0x0000004a51467223 */ /* 0x000fc400000000df */
[CC--:B------:R-:W-:Y:S01]  /*7ac0*/  FFMA R80, R76.reuse, R74.reuse, R69 ;  /* 0x0000004a4c507223 */ /* 0x0c0fe20000000045 */
[C---:B------:R-:W-:Y:S01]  /*7ad0*/  FFMA R69, R77.reuse, R73, R212 ;  /* 0x000000494d457223 */ /* 0x040fe200000000d4 */
[----:B------:R-:W-:Y:S01]  /*7ae0*/  FFMA R221, R76, R75, R70 ;  /* 0x0000004b4cdd7223 */ /* 0x000fe20000000046 */
[CC--:B------:R-:W-:Y:S01]  /*7af0*/  FFMA R70, R77.reuse, R74.reuse, R68 ;  /* 0x0000004a4d467223 */ /* 0x0c0fe20000000044 */
[C---:B------:R-:W-:Y:S01]  /*7b00*/  FFMA R68, R78.reuse, R73, R231 ;  /* 0x000000494e447223 */ /* 0x040fe200000000e7 */
[CC--:B------:R-:W-:Y:S01]  /*7b10*/  FFMA R212, R78.reuse, R74.reuse, R69 ;  /* 0x0000004a4ed47223 */ /* 0x0c0fe20000000045 */
[-C--:B------:R-:W-:Y:S01]  /*7b20*/  FFMA R223, R77, R75.reuse, R80 ;  /* 0x0000004b4ddf7223 */ /* 0x080fe20000000050 */
[----:B------:R-:W-:Y:S01]  /*7b30*/  FFMA R231, R78, R75, R70 ;  /* 0x0000004b4ee77223 */ /* 0x000fe20000000046 */
[CC--:B------:R-:W-:Y:S01]  /*7b40*/  FFMA R78, R79.reuse, R74.reuse, R68 ;  /* 0x0000004a4f4e7223 */ /* 0x0c0fe20000000044 */
[CC--:B------:R-:W-:Y:S01]  /*7b50*/  FFMA R77, R79.reuse, R73.reuse, R220 ;  /* 0x000000494f4d7223 */ /* 0x0c0fe200000000dc */
[----:B------:R-:W3:Y:S01]  /*7b60*/  LDS.128 R68, [R200+0x5a0] ;  /* 0x0005a000c8447984 */ /* 0x000ee20000000c00 */
[C---:B0-----:R-:W-:Y:S01]  /*7b70*/  FFMA R76, R60.reuse, R73, R225 ;  /* 0x000000493c4c7223 */ /* 0x041fe200000000e1 */
[----:B------:R-:W-:Y:S01]  /*7b80*/  FFMA R212, R79, R75, R212 ;  /* 0x0000004b4fd47223 */ /* 0x000fe200000000d4 */
[CC--:B------:R-:W-:Y:S01]  /*7b90*/  FFMA R80, R60.reuse, R74.reuse, R77 ;  /* 0x0000004a3c507223 */ /* 0x0c0fe2000000004d */
[C---:B------:R-:W-:Y:S01]  /*7ba0*/  FFMA R77, R61.reuse, R73, R208 ;  /* 0x000000493d4d7223 */ /* 0x040fe200000000d0 */
[CC--:B------:R-:W-:Y:S01]  /*7bb0*/  FFMA R76, R61.reuse, R74.reuse, R76 ;  /* 0x0000004a3d4c7223 */ /* 0x0c0fe2000000004c */
[-C--:B------:R-:W-:Y:S01]  /*7bc0*/  FFMA R225, R60, R75.reuse, R78 ;  /* 0x0000004b3ce17223 */ /* 0x080fe2000000004e */
[----:B------:R-:W-:Y:S01]  /*7bd0*/  FFMA R235, R61, R75, R80 ;  /* 0x0000004b3deb7223 */ /* 0x000fe20000000050 */
[C---:B------:R-:W-:Y:S01]  /*7be0*/  FFMA R61, R63.reuse, R73, R224 ;  /* 0x000000493f3d7223 */ /* 0x040fe200000000e0 */
[CC--:B------:R-:W-:Y:S01]  /*7bf0*/  FFMA R208, R62.reuse, R74.reuse, R77 ;  /* 0x0000004a3ed07223 */ /* 0x0c0fe2000000004d */
[C---:B------:R-:W-:Y:S01]  /*7c00*/  FFMA R237, R62.reuse, R75, R76 ;  /* 0x0000004b3eed7223 */ /* 0x040fe2000000004c */
[-C--:B------:R-:W-:Y:S01]  /*7c10*/  FFMA R227, R62, R73.reuse, R227 ;  /* 0x000000493ee37223 */ /* 0x080fe200000000e3 */
[----:B------:R-:W0:Y:S01]  /*7c20*/  LDS.128 R76, [R200+0x5b0] ;  /* 0x0005b000c84c7984 */ /* 0x000e220000000c00 */
[CC--:B-1----:R-:W-:Y:S01]  /*7c30*/  FFMA R229, R64.reuse, R73.reuse, R229 ;  /* 0x0000004940e57223 */ /* 0x0c2fe200000000e5 */
[-C--:B------:R-:W-:Y:S01]  /*7c40*/  FFMA R62, R64, R74.reuse, R61 ;  /* 0x0000004a403e7223 */ /* 0x080fe2000000003d */
[-C--:B------:R-:W-:Y:S01]  /*7c50*/  FFMA R60, R63, R74.reuse, R227 ;  /* 0x0000004a3f3c7223 */ /* 0x080fe200000000e3 */
[C---:B------:R-:W-:Y:S01]  /*7c60*/  FFMA R61, R65.reuse, R73, R206 ;  /* 0x00000049413d7223 */ /* 0x040fe200000000ce */
[CC--:B------:R-:W-:Y:S01]  /*7c70*/  FFMA R239, R65.reuse, R74.reuse, R229 ;  /* 0x0000004a41ef7223 */ /* 0x0c0fe200000000e5 */
[----:B------:R-:W-:Y:S01]  /*7c80*/  FFMA R229, R65, R75, R62 ;  /* 0x0000004b41e57223 */ /* 0x000fe2000000003e */
[-C--:B------:R-:W-:Y:S01]  /*7c90*/  FFMA R233, R66, R73.reuse, R233 ;  /* 0x0000004942e97223 */ /* 0x080fe200000000e9 */
[----:B------:R-:W-:Y:S01]  /*7ca0*/  FFMA R65, R67, R73, R82 ;  /* 0x0000004943417223 */ /* 0x000fe20000000052 */
[-C--:B------:R-:W-:Y:S01]  /*7cb0*/  FFMA R227, R64, R75.reuse, R60 ;  /* 0x0000004b40e37223 */ /* 0x080fe2000000003c */
[----:B------:R-:W-:Y:S01]  /*7cc0*/  FFMA R208, R63, R75, R208 ;  /* 0x0000004b3fd07223 */ /* 0x000fe200000000d0 */
[-C--:B------:R-:W-:Y:S01]  /*7cd0*/  FFMA R206, R66, R74.reuse, R61 ;  /* 0x0000004a42ce7223 */ /* 0x080fe2000000003d */
[CC--:B------:R-:W-:Y:S01]  /*7ce0*/  FFMA R233, R67.reuse, R74.reuse, R233 ;  /* 0x0000004a43e97223 */ /* 0x0c0fe200000000e9 */
[C---:B--2---:R-:W-:Y:S01]  /*7cf0*/  FFMA R83, R56.reuse, R73, R83 ;  /* 0x0000004938537223 */ /* 0x044fe20000000053 */
[CC--:B------:R-:W-:Y:S01]  /*7d00*/  FFMA R64, R56.reuse, R74.reuse, R65 ;  /* 0x0000004a38407223 */ /* 0x0c0fe20000000041 */
[----:B------:R-:W1:Y:S01]  /*7d10*/  LDS.128 R60, [R200+0x5c0] ;  /* 0x0005c000c83c7984 */ /* 0x000e620000000c00 */
[-C--:B------:R-:W-:Y:S01]  /*7d20*/  FFMA R233, R56, R75.reuse, R233 ;  /* 0x0000004b38e97223 */ /* 0x080fe200000000e9 */
[-C--:B------:R-:W-:Y:S01]  /*7d30*/  FFMA R239, R66, R75.reuse, R239 ;  /* 0x0000004b42ef7223 */ /* 0x080fe200000000ef */
[-C--:B------:R-:W-:Y:S01]  /*7d40*/  FFMA R206, R67, R75.reuse, R206 ;  /* 0x0000004b43ce7223 */ /* 0x080fe200000000ce */
[CC--:B------:R-:W-:Y:S01]  /*7d50*/  FFMA R56, R57.reuse, R74.reuse, R83 ;  /* 0x0000004a39387223 */ /* 0x0c0fe20000000053 */
[C---:B------:R-:W-:Y:S01]  /*7d60*/  FFMA R241, R57.reuse, R75, R64 ;  /* 0x0000004b39f17223 */ /* 0x040fe20000000040 */
[----:B------:R-:W-:Y:S01]  /*7d70*/  LDS.128 R80, [R202+0x30] ;  /* 0x00003000ca507984 */ /* 0x000fe20000000c00 */
[-C--:B------:R-:W-:Y:S01]  /*7d80*/  FFMA R243, R57, R73.reuse, R216 ;  /* 0x0000004939f37223 */ /* 0x080fe200000000d8 */
[CC--:B------:R-:W-:Y:S01]  /*7d90*/  FFMA R213, R58.reuse, R73.reuse, R213 ;  /* 0x000000493ad57223 */ /* 0x0c0fe200000000d5 */
[C---:B------:R-:W-:Y:S01]  /*7da0*/  FFMA R57, R59.reuse, R73, R204 ;  /* 0x000000493b397223 */ /* 0x040fe200000000cc */
[----:B------:R-:W2:Y:S01]  /*7db0*/  LDS.128 R64, [R200+0x720] ;  /* 0x00072000c8407984 */ /* 0x000ea20000000c00 */
[----:B------:R-:W-:Y:S01]  /*7dc0*/  FFMA R245, R58, R75, R56 ;  /* 0x0000004b3af57223 */ /* 0x000fe20000000038 */
[-C--:B------:R-:W-:Y:S01]  /*7dd0*/  FFMA R213, R59, R74.reuse, R213 ;  /* 0x0000004a3bd57223 */ /* 0x080fe200000000d5 */
[-C--:B---3--:R-:W-:Y:S01]  /*7de0*/  FFMA R56, R68, R74.reuse, R57 ;  /* 0x0000004a44387223 */ /* 0x088fe20000000039 */
[-C--:B------:R-:W-:Y:S01]  /*7df0*/  FFMA R216, R58, R74.reuse, R243 ;  /* 0x0000004a3ad87223 */ /* 0x080fe200000000f3 */
[C---:B------:R-:W-:Y:S01]  /*7e00*/  FFMA R215, R68.reuse, R73, R215 ;  /* 0x0000004944d77223 */ /* 0x040fe200000000d7 */
[----:B------:R-:W-:Y:S01]  /*7e10*/  FFMA R243, R68, R75, R213 ;  /* 0x0000004b44f37223 */ /* 0x000fe200000000d5 */
[----:B------:R-:W-:Y:S01]  /*7e20*/  FFMA R247, R69, R73, R214 ;  /* 0x0000004945f77223 */ /* 0x000fe200000000d6 */
[-C--:B------:R-:W-:Y:S01]  /*7e30*/  FFMA R204, R59, R75.reuse, R216 ;  /* 0x0000004b3bcc7223 */ /* 0x080fe200000000d8 */
[C---:B------:R-:W-:Y:S01]  /*7e40*/  FFMA R213, R69.reuse, R75, R56 ;  /* 0x0000004b45d57223 */ /* 0x040fe20000000038 */
[-C--:B------:R-:W-:Y:S01]  /*7e50*/  FFMA R214, R69, R74.reuse, R215 ;  /* 0x0000004a45d67223 */ /* 0x080fe200000000d7 */
[----:B------:R-:W3:Y:S01]  /*7e60*/  LDS.128 R56, [R200+0x730] ;  /* 0x00073000c8387984 */ /* 0x000ee20000000c00 */
[CC--:B------:R-:W-:Y:S01]  /*7e70*/  FFMA R68, R70.reuse, R73.reuse, R85 ;  /* 0x0000004946447223 */ /* 0x0c0fe20000000055 */
[C---:B------:R-:W-:Y:S01]  /*7e80*/  FFMA R69, R71.reuse, R73, R84 ;  /* 0x0000004947457223 */ /* 0x040fe20000000054 */
[CC--:B------:R-:W-:Y:S01]  /*7e90*/  FFMA R216, R70.reuse, R74.reuse, R247 ;  /* 0x0000004a46d87223 */ /* 0x0c0fe200000000f7 */
[----:B------:R-:W-:Y:S01]  /*7ea0*/  FFMA R85, R70, R75, R214 ;  /* 0x0000004b46557223 */ /* 0x000fe200000000d6 */
[CC--:B------:R-:W-:Y:S01]  /*7eb0*/  FFMA R68, R71.reuse, R74.reuse, R68 ;  /* 0x0000004a47447223 */ /* 0x0c0fe20000000044 */
[C---:B0-----:R-:W-:Y:S01]  /*7ec0*/  FFMA R217, R76.reuse, R73, R217 ;  /* 0x000000494cd97223 */ /* 0x041fe200000000d9 */
[CC--:B------:R-:W-:Y:S01]  /*7ed0*/  FFMA R70, R76.reuse, R74.reuse, R69 ;  /* 0x0000004a4c467223 */ /* 0x0c0fe20000000045 */
[-C--:B------:R-:W-:Y:S01]  /*7ee0*/  FFMA R84, R71, R75.reuse, R216 ;  /* 0x0000004b47547223 */ /* 0x080fe200000000d8 */
[-C--:B------:R-:W-:Y:S01]  /*7ef0*/  FFMA R215, R76, R75.reuse, R68 ;  /* 0x0000004b4cd77223 */ /* 0x080fe20000000044 */
[CC--:B------:R-:W-:Y:S01]  /*7f00*/  FFMA R76, R77.reuse, R74.reuse, R217 ;  /* 0x0000004a4d4c7223 */ /* 0x0c0fe200000000d9 */
[C---:B------:R-:W-:Y:S01]  /*7f10*/  FFMA R217, R77.reuse, R75, R70 ;  /* 0x0000004b4dd97223 */ /* 0x040fe20000000046 */
[-C--:B------:R-:W-:Y:S01]  /*7f20*/  FFMA R247, R77, R73.reuse, R210 ;  /* 0x000000494df77223 */ /* 0x080fe200000000d2 */
[----:B------:R-:W0:Y:S01]  /*7f30*/  LDS.128 R68, [R200+0x740] ;  /* 0x00074000c8447984 */ /* 0x000e220000000c00 */
[C---:B------:R-:W-:Y:S01]  /*7f40*/  FFMA R77, R78.reuse, R73, R87 ;  /* 0x000000494e4d7223 */ /* 0x040fe20000000057 */
[C---:B------:R-:W-:Y:S01]  /*7f50*/  FFMA R87, R78.reuse, R75, R76 ;  /* 0x0000004b4e577223 */ /* 0x040fe2000000004c */
[-C--:B------:R-:W-:Y:S01]  /*7f60*/  FFMA R210, R78, R74.reuse, R247 ;  /* 0x0000004a4ed27223 */ /* 0x080fe200000000f7 */
[-C--:B------:R-:W-:Y:S01]  /*7f70*/  FFMA R247, R79, R73.reuse, R86 ;  /* 0x000000494ff77223 */ /* 0x080fe20000000056 */
[CC--:B-1----:R-:W-:Y:S01]  /*7f80*/  FFMA R76, R60.reuse, R73.reuse, R219 ;  /* 0x000000493c4c7223 */ /* 0x0c2fe200000000db */
[----:B------:R-:W-:Y:S01]  /*7f90*/  FFMA R73, R61, R73, R72 ;  /* 0x000000493d497223 */ /* 0x000fe20000000048 */
[CC--:B------:R-:W-:Y:S01]  /*7fa0*/  FFMA R86, R79.reuse, R75.reuse, R210 ;  /* 0x0000004b4f567223 */ /* 0x0c0fe200000000d2 */
[-C--:B------:R-:W-:Y:S01]  /*7fb0*/  FFMA R72, R79, R74.reuse, R77 ;  /* 0x0000004a4f487223 */ /* 0x080fe2000000004d */
[-C--:B------:R-:W-:Y:S01]  /*7fc0*/  FFMA R210, R60, R74.reuse, R247 ;  /* 0x0000004a3cd27223 */ /* 0x080fe200000000f7 */
[CC--:B------:R-:W-:Y:S01]  /*7fd0*/  FFMA R247, R61.reuse, R74.reuse, R76 ;  /* 0x0000004a3df77223 */ /* 0x0c0fe2000000004c */
[----:B------:R-:W-:Y:S01]  /*7fe0*/  FFMA R74, R62, R74, R73 ;  /* 0x0000004a3e4a7223 */ /* 0x000fe20000000049 */
[----:B------:R-:W1:Y:S01]  /*7ff0*/  LDS.128 R76, [R200+0x750] ;  /* 0x00075000c84c7984 */ /* 0x000e620000000c00 */
[-C--:B------:R-:W-:Y:S01]  /*8000*/  FFMA R219, R60, R75.reuse, R72 ;  /* 0x0000004b3cdb7223 */ /* 0x080fe20000000048 */
[----:B------:R-:W-:Y:S01]  /*8010*/  FFMA R247, R62, R75, R247 ;  /* 0x0000004b3ef77223 */ /* 0x000fe200000000f7 */
[----:B--2---:R-:W-:Y:S01]  /*8020*/  FFMA R64, R64, R80, R221 ;  /* 0x0000005040407223 */ /* 0x004fe200000000dd */
[C---:B------:R-:W-:Y:S01]  /*8030*/  FFMA R223, R80.reuse, R65, R223 ;  /* 0x0000004150df7223 */ /* 0x040fe200000000df */
[----:B------:R-:W-:Y:S01]  /*8040*/  FFMA R60, R80, R66, R231 ;  /* 0x00000042503c7223 */ /* 0x000fe200000000e7 */
[----:B------:R-:W-:Y:S01]  /*8050*/  FFMA R221, R61, R75, R210 ;  /* 0x0000004b3ddd7223 */ /* 0x000fe200000000d2 */
[----:B------:R-:W-:Y:S01]  /*8060*/  FFMA R65, R65, R81, R64 ;  /* 0x0000005141417223 */ /* 0x000fe20000000040 */
[----:B------:R-:W-:Y:S01]  /*8070*/  FFMA R210, R63, R75, R74 ;  /* 0x0000004b3fd27223 */ /* 0x000fe2000000004a */
[----:B------:R-:W-:Y:S01]  /*8080*/  FFMA R223, R66, R81, R223 ;  /* 0x0000005142df7223 */ /* 0x000fe200000000df */
[----:B------:R-:W-:Y:S01]  /*8090*/  FFMA R64, R80, R67, R212 ;  /* 0x0000004350407223 */ /* 0x000fe200000000d4 */
[-C--:B------:R-:W-:Y:S01]  /*80a0*/  FFMA R231, R66, R82.reuse, R65 ;  /* 0x0000005242e77223 */ /* 0x080fe20000000041 */
[C---:B------:R-:W-:Y:S01]  /*80b0*/  FFMA R65, R67.reuse, R81, R60 ;  /* 0x0000005143417223 */ /* 0x040fe2000000003c */
[----:B------:R-:W-:Y:S01]  /*80c0*/  FFMA R212, R67, R82, R223 ;  /* 0x0000005243d47223 */ /* 0x000fe200000000df */
[----:B------:R-:W2:Y:S01]  /*80d0*/  LDS.128 R60, [R200+0x760] ;  /* 0x00076000c83c7984 */ /* 0x000ea20000000c00 */
[----:B---3--:R-:W-:Y:S01]  /*80e0*/  FFMA R66, R56, R80, R225 ;  /* 0x0000005038427223 */ /* 0x008fe200000000e1 */
[----:B------:R-:W-:Y:S01]  /*80f0*/  FFMA R235, R80, R57, R235 ;  /* 0x0000003950eb7223 */ /* 0x000fe200000000eb */
[CC--:B------:R-:W-:Y:S01]  /*8100*/  FFMA R64, R56.reuse, R81.reuse, R64 ;  /* 0x0000005138407223 */ /* 0x0c0fe20000000040 */
[----:B------:R-:W-:Y:S01]  /*8110*/  FFMA R223, R56, R82, R65 ;  /* 0x0000005238df7223 */ /* 0x000fe20000000041 */
[----:B------:R-:W-:Y:S01]  /*8120*/  FFMA R56, R80, R58, R237 ;  /* 0x0000003a50387223 */ /* 0x000fe200000000ed */
[CC--:B------:R-:W-:Y:S01]  /*8130*/  FFMA R225, R57.reuse, R81.reuse, R66 ;  /* 0x0000005139e17223 */ /* 0x0c0fe20000000042 */
[----:B------:R-:W-:Y:S01]  /*8140*/  FFMA R235, R58, R81, R235 ;  /* 0x000000513aeb7223 */ /* 0x000fe200000000eb */
[-C--:B------:R-:W-:Y:S01]  /*8150*/  FFMA R214, R57, R82.reuse, R64 ;  /* 0x0000005239d67223 */ /* 0x080fe20000000040 */
[----:B------:R-:W-:Y:S01]  /*8160*/  FFMA R64, R80, R59, R208 ;  /* 0x0000003b50407223 */ /* 0x000fe200000000d0 */
[-C--:B------:R-:W-:Y:S01]  /*8170*/  FFMA R225, R58, R82.reuse, R225 ;  /* 0x000000523ae17223 */ /* 0x080fe200000000e1 */
[CC--:B------:R-:W-:Y:S01]  /*8180*/  FFMA R65, R59.reuse, R81.reuse, R56 ;  /* 0x000000513b417223 */ /* 0x0c0fe20000000038 */
[----:B------:R-:W-:Y:S01]  /*8190*/  FFMA R208, R59, R82, R235 ;  /* 0x000000523bd07223 */ /* 0x000fe200000000eb */
[C---:B0-----:R-:W-:Y:S01]  /*81a0*/  FFMA R64, R68.reuse, R81, R64 ;  /* 0x0000005144407223 */ /* 0x041fe20000000040 */
[----:B------:R-:W0:Y:S01]  /*81b0*/  LDS.128 R56, [R200+0x770] ;  /* 0x00077000c8387984 */ /* 0x000e220000000c00 */
[C---:B------:R-:W-:Y:S01]  /*81c0*/  FFMA R66, R68.reuse, R80, R227 ;  /* 0x0000005044427223 */ /* 0x040fe200000000e3 */
[-C--:B------:R-:W-:Y:S01]  /*81d0*/  FFMA R227, R68, R82.reuse, R65 ;  /* 0x0000005244e37223 */ /* 0x080fe20000000041 */
[C---:B------:R-:W-:Y:S01]  /*81e0*/  FFMA R216, R69.reuse, R82, R64 ;  /* 0x0000005245d87223 */ /* 0x040fe20000000040 */
[C---:B------:R-:W-:Y:S01]  /*81f0*/  FFMA R64, R80.reuse, R70, R239 ;  /* 0x0000004650407223 */ /* 0x040fe200000000ef */
[C---:B------:R-:W-:Y:S01]  /*8200*/  FFMA R229, R80.reuse, R69, R229 ;  /* 0x0000004550e57223 */ /* 0x040fe200000000e5 */
[----:B------:R-:W-:Y:S01]  /*8210*/  FFMA R235, R69, R81, R66 ;  /* 0x0000005145eb7223 */ /* 0x000fe20000000042 */
[----:B------:R-:W-:Y:S01]  /*8220*/  FFMA R68, R80, R71, R206 ;  /* 0x0000004750447223 */ /* 0x000fe200000000ce */
[CC--:B------:R-:W-:Y:S01]  /*8230*/  FFMA R69, R71.reuse, R81.reuse, R64 ;  /* 0x0000005147457223 */ /* 0x0c0fe20000000040 */
[CC--:B------:R-:W-:Y:S01]  /*8240*/  FFMA R229, R70.reuse, R81.reuse, R229 ;  /* 0x0000005146e57223 */ /* 0x0c0fe200000000e5 */
[----:B------:R-:W-:Y:S01]  /*8250*/  FFMA R235, R70, R82, R235 ;  /* 0x0000005246eb7223 */ /* 0x000fe200000000eb */
[----:B------:R-:W3:Y:S01]  /*8260*/  LDS.128 R64, [R200+0x780] ;  /* 0x00078000c8407984 */ /* 0x000ee20000000c00 */
[C---:B-1----:R-:W-:Y:S01]  /*8270*/  FFMA R70, R76.reuse, R80, R233 ;  /* 0x000000504c467223 */ /* 0x042fe200000000e9 */
[----:B------:R-:W-:Y:S01]  /*8280*/  FFMA R68, R76, R81, R68 ;  /* 0x000000514c447223 */ /* 0x000fe20000000044 */
[----:B------:R-:W-:Y:S01]  /*8290*/  FFMA R241, R80, R77, R241 ;  /* 0x0000004d50f17223 */ /* 0x000fe200000000f1 */
[-C--:B------:R-:W-:Y:S01]  /*82a0*/  FFMA R206, R71, R82.reuse, R229 ;  /* 0x0000005247ce7223 */ /* 0x080fe200000000e5 */
[CC--:B------:R-:W-:Y:S01]  /*82b0*/  FFMA R237, R77.reuse, R81.reuse, R70 ;  /* 0x000000514ded7223 */ /* 0x0c0fe20000000046 */
[-C--:B------:R-:W-:Y:S01]  /*82c0*/  FFMA R218, R77, R82.reuse, R68 ;  /* 0x000000524dda7223 */ /* 0x080fe20000000044 */
[----:B------:R-:W-:Y:S01]  /*82d0*/  FFMA R229, R76, R82, R69 ;  /* 0x000000524ce57223 */ /* 0x000fe20000000045 */
[----:B------:R-:W-:Y:S01]  /*82e0*/  FFMA R68, R80, R78, R245 ;  /* 0x0000004e50447223 */ /* 0x000fe200000000f5 */
[----:B------:R-:W-:Y:S01]  /*82f0*/  FFMA R241, R78, R81, R241 ;  /* 0x000000514ef17223 */ /* 0x000fe200000000f1 */
[----:B------:R-:W-:Y:S01]  /*8300*/  FFMA R70, R80, R79, R204 ;  /* 0x0000004f50467223 */ /* 0x000fe200000000cc */
[----:B------:R-:W1:Y:S01]  /*8310*/  LDS.64 R76, [R200+0x790] ;  /* 0x00079000c84c7984 */ /* 0x000e620000000a00 */
[-C--:B------:R-:W-:Y:S01]  /*8320*/  FFMA R237, R78, R82.reuse, R237 ;  /* 0x000000524eed7223 */ /* 0x080fe200000000ed */
[CC--:B------:R-:W-:Y:S01]  /*8330*/  FFMA R233, R79.reuse, R81.reuse, R68 ;  /* 0x000000514fe97223 */ /* 0x0c0fe20000000044 */
[----:B------:R-:W-:Y:S01]  /*8340*/  FFMA R204, R79, R82, R241 ;  /* 0x000000524fcc7223 */ /* 0x000fe200000000f1 */
[C---:B--2---:R-:W-:Y:S01]  /*8350*/  FFMA R72, R60.reuse, R80, R243 ;  /* 0x000000503c487223 */ /* 0x044fe200000000f3 */
[CC--:B------:R-:W-:Y:S01]  /*8360*/  FFMA R73, R60.reuse, R81.reuse, R70 ;  /* 0x000000513c497223 */ /* 0x0c0fe20000000046 */
[----:B------:R-:W2:Y:S01]  /*8370*/  LDS.64 R78, [R200+0x8e8] ;  /* 0x0008e800c84e7984 */ /* 0x000ea20000000a00 */
[-C--:B------:R-:W-:Y:S01]  /*8380*/  FFMA R233, R60, R82.reuse, R233 ;  /* 0x000000523ce97223 */ /* 0x080fe200000000e9 */
[C---:B------:R-:W-:Y:S01]  /*8390*/  FFMA R239, R61.reuse, R81, R72 ;  /* 0x000000513def7223 */ /* 0x040fe20000000048 */
[----:B------:R-:W-:Y:S01]  /*83a0*/  FFMA R224, R61, R82, R73 ;  /* 0x000000523de07223 */ /* 0x000fe20000000049 */
[----:B------:R-:W4:Y:S01]  /*83b0*/  LDS.128 R68, [R202+0x40] ;  /* 0x00004000ca447984 */ /* 0x000f220000000c00 */
[C---:B------:R-:W-:Y:S01]  /*83c0*/  FFMA R213, R80.reuse, R61, R213 ;  /* 0x0000003d50d57223 */ /* 0x040fe200000000d5 */
[C---:B------:R-:W-:Y:S01]  /*83d0*/  FFMA R60, R80.reuse, R62, R85 ;  /* 0x0000003e503c7223 */ /* 0x040fe20000000055 */
[----:B------:R-:W-:Y:S01]  /*83e0*/  FFMA R61, R80, R63, R84 ;  /* 0x0000003f503d7223 */ /* 0x000fe20000000054 */
[----:B------:R-:W4:Y:S01]  /*83f0*/  LDS.128 R72, [R200+0x8f0] ;  /* 0x0008f000c8487984 */ /* 0x000f220000000c00 */
[C---:B------:R-:W-:Y:S01]  /*8400*/  FFMA R85, R62.reuse, R82, R239 ;  /* 0x000000523e557223 */ /* 0x040fe200000000ef */
[CC--:B------:R-:W-:Y:S01]  /*8410*/  FFMA R239, R63.reuse, R81.reuse, R60 ;  /* 0x000000513fef7223 */ /* 0x0c0fe2000000003c */
[-C--:B------:R-:W-:Y:S01]  /*8420*/  FFMA R213, R62, R81.reuse, R213 ;  /* 0x000000513ed57223 */ /* 0x080fe200000000d5 */
[C---:B0-----:R-:W-:Y:S01]  /*8430*/  FFMA R60, R56.reuse, R80, R215 ;  /* 0x00000050383c7223 */ /* 0x041fe200000000d7 */
[----:B------:R-:W-:Y:S01]  /*8440*/  FFMA R61, R56, R81, R61 ;  /* 0x00000051383d7223 */ /* 0x000fe2000000003d */
[----:B------:R-:W-:Y:S01]  /*8450*/  FFMA R217, R80, R57, R217 ;  /* 0x0000003950d97223 */ /* 0x000fe200000000d9 */
[-C--:B------:R-:W-:Y:S01]  /*8460*/  FFMA R84, R63, R82.reuse, R213 ;  /* 0x000000523f547223 */ /* 0x080fe200000000d5 */
[C---:B------:R-:W-:Y:S01]  /*8470*/  FFMA R215, R57.reuse, R81, R60 ;  /* 0x0000005139d77223 */ /* 0x040fe2000000003c */
[-C--:B------:R-:W-:Y:S01]  /*8480*/  FFMA R222, R57, R82.reuse, R61 ;  /* 0x0000005239de7223 */ /* 0x080fe2000000003d */
[----:B------:R-:W-:Y:S01]  /*8490*/  FFMA R213, R56, R82, R239 ;  /* 0x0000005238d57223 */ /* 0x000fe200000000ef */
[----:B------:R-:W0:Y:S01]  /*84a0*/  LDS.128 R60, [R200+0x900] ;  /* 0x00090000c83c7984 */ /* 0x000e220000000c00 */
[C---:B------:R-:W-:Y:S01]  /*84b0*/  FFMA R57, R80.reuse, R59, R86 ;  /* 0x0000003b50397223 */ /* 0x040fe20000000056 */
[----:B------:R-:W-:Y:S01]  /*84c0*/  FFMA R56, R80, R58, R87 ;  /* 0x0000003a50387223 */ /* 0x000fe20000000057 */
[----:B------:R-:W-:Y:S01]  /*84d0*/  FFMA R217, R58, R81, R217 ;  /* 0x000000513ad97223 */ /* 0x000fe200000000d9 */
[----:B---3--:R-:W-:Y:S01]  /*84e0*/  FFMA R87, R80, R67, R210 ;  /* 0x0000004350577223 */ /* 0x008fe200000000d2 */
[C---:B------:R-:W-:Y:S01]  /*84f0*/  FFMA R86, R64.reuse, R80, R219 ;  /* 0x0000005040567223 */ /* 0x040fe200000000db */
[-C--:B------:R-:W-:Y:S01]  /*8500*/  FFMA R210, R64, R81.reuse, R57 ;  /* 0x0000005140d27223 */ /* 0x080fe20000000039 */
[C---:B------:R-:W-:Y:S01]  /*8510*/  FFMA R239, R59.reuse, R81, R56 ;  /* 0x000000513bef7223 */ /* 0x040fe20000000038 */
[C---:B------:R-:W-:Y:S01]  /*8520*/  FFMA R221, R80.reuse, R65, R221 ;  /* 0x0000004150dd7223 */ /* 0x040fe200000000dd */
[----:B------:R-:W-:Y:S01]  /*8530*/  FFMA R226, R80, R66, R247 ;  /* 0x0000004250e27223 */ /* 0x000fe200000000f7 */
[-C--:B------:R-:W-:Y:S01]  /*8540*/  FFMA R220, R59, R82.reuse, R217 ;  /* 0x000000523bdc7223 */ /* 0x080fe200000000d9 */
[CC--:B------:R-:W-:Y:S01]  /*8550*/  FFMA R217, R65.reuse, R81.reuse, R86 ;  /* 0x0000005141d97223 */ /* 0x0c0fe20000000056 */
[-C--:B------:R-:W-:Y:S01]  /*8560*/  FFMA R210, R65, R82.reuse, R210 ;  /* 0x0000005241d27223 */ /* 0x080fe200000000d2 */
[-C--:B------:R-:W-:Y:S01]  /*8570*/  FFMA R215, R58, R82.reuse, R215 ;  /* 0x000000523ad77223 */ /* 0x080fe200000000d7 */
[-C--:B------:R-:W-:Y:S01]  /*8580*/  FFMA R219, R64, R82.reuse, R239 ;  /* 0x0000005240db7223 */ /* 0x080fe200000000ef */
[-C--:B------:R-:W-:Y:S01]  /*8590*/  FFMA R80, R66, R81.reuse, R221 ;  /* 0x0000005142507223 */ /* 0x080fe200000000dd */
[CC--:B------:R-:W-:Y:S01]  /*85a0*/  FFMA R65, R67.reuse, R81.reuse, R226 ;  /* 0x0000005143417223 */ /* 0x0c0fe200000000e2 */
[----:B------:R-:W3:Y:S01]  /*85b0*/  LDS.128 R56, [R200+0x910] ;  /* 0x00091000c8387984 */ /* 0x000ee20000000c00 */
[----:B-1----:R-:W-:Y:S01]  /*85c0*/  FFMA R64, R76, R81, R87 ;  /* 0x000000514c407223 */ /* 0x002fe20000000057 */
[-C--:B------:R-:W-:Y:S01]  /*85d0*/  FFMA R217, R66, R82.reuse, R217 ;  /* 0x0000005242d97223 */ /* 0x080fe200000000d9 */
[-C--:B------:R-:W-:Y:S01]  /*85e0*/  FFMA R80, R67, R82.reuse, R80 ;  /* 0x0000005243507223 */ /* 0x080fe20000000050 */
[-C--:B------:R-:W-:Y:S01]  /*85f0*/  FFMA R81, R76, R82.reuse, R65 ;  /* 0x000000524c517223 */ /* 0x080fe20000000041 */
[-C--:B--2---:R-:W-:Y:S01]  /*8600*/  FFMA R231, R78, R83.reuse, R231 ;  /* 0x000000534ee77223 */ /* 0x084fe200000000e7 */
[----:B------:R-:W-:Y:S01]  /*8610*/  FFMA R82, R77, R82, R64 ;  /* 0x000000524d527223 */ /* 0x000fe20000000040 */
[----:B------:R-:W-:Y:S01]  /*8620*/  FFMA R77, R79, R83, R212 ;  /* 0x000000534f4d7223 */ /* 0x000fe200000000d4 */
[----:B------:R-:W1:Y:S01]  /*8630*/  LDS.128 R64, [R200+0x920] ;  /* 0x00092000c8407984 */ /* 0x000e620000000c00 */
[----:B----4-:R-:W-:-:S02]  /*8640*/  FFMA R76, R68, R79, R231 ;  /* 0x0000004f444c7223 */ /* 0x010fc400000000e7 */
[C---:B------:R-:W-:Y:S01]  /*8650*/  FFMA R212, R72.reuse, R68, R77 ;  /* 0x0000004448d47223 */ /* 0x040fe2000000004d */
[CC--:B------:R-:W-:Y:S01]  /*8660*/  FFMA R223, R72.reuse, R83.reuse, R223 ;  /* 0x0000005348df7223 */ /* 0x0c0fe200000000df */
[----:B------:R-:W-:Y:S01]  /*8670*/  FFMA R77, R73, R83, R214 ;  /* 0x00000053494d7223 */ /* 0x000fe200000000d6 */
[----:B------:R-:W-:Y:S01]  /*8680*/  FFMA R221, R72, R69, R76 ;  /* 0x0000004548dd7223 */ /* 0x000fe2000000004c */
[----:B------:R-:W-:Y:S01]  /*8690*/  FFMA R72, R74, R83, R225 ;  /* 0x000000534a487223 */ /* 0x000fe200000000e1 */
[C---:B------:R-:W-:Y:S01]  /*86a0*/  FFMA R223, R68.reuse, R73, R223 ;  /* 0x0000004944df7223 */ /* 0x040fe200000000df */
[----:B------:R-:W-:Y:S01]  /*86b0*/  FFMA R76, R68, R74, R77 ;  /* 0x0000004a444c7223 */ /* 0x000fe2000000004d */
[----:B------:R-:W-:Y:S01]  /*86c0*/  FFMA R77, R75, R83, R208 ;  /* 0x000000534b4d7223 */ /* 0x000fe200000000d0 */
[-C--:B------:R-:W-:Y:S01]  /*86d0*/  FFMA R212, R73, R69.reuse, R212 ;  /* 0x0000004549d47223 */ /* 0x080fe200000000d4 */
[----:B------:R-:W-:Y:S01]  /*86e0*/  FFMA R223, R74, R69, R223 ;  /* 0x000000454adf7223 */ /* 0x000fe200000000df */
[----:B------:R-:W-:Y:S01]  /*86f0*/  FFMA R78, R68, R75, R72 ;  /* 0x0000004b444e7223 */ /* 0x000fe20000000048 */
[----:B------:R-:W-:Y:S01]  /*8700*/  FFMA R208, R75, R69, R76 ;  /* 0x000000454bd07223 */ /* 0x000fe2000000004c */
[C---:B0-----:R-:W-:Y:S01]  /*8710*/  FFMA R214, R60.reuse, R68, R77 ;  /* 0x000000443cd67223 */ /* 0x041fe2000000004d */
[----:B------:R-:W0:Y:S01]  /*8720*/  LDS.128 R72, [R200+0x930] ;  /* 0x00093000c8487984 */ /* 0x000e220000000c00 */
[CC--:B------:R-:W-:Y:S01]  /*8730*/  FFMA R77, R61.reuse, R83.reuse, R216 ;  /* 0x000000533d4d7223 */ /* 0x0c0fe200000000d8 */
[C---:B------:R-:W-:Y:S01]  /*8740*/  FFMA R227, R60.reuse, R83, R227 ;  /* 0x000000533ce37223 */ /* 0x040fe200000000e3 */
[-C--:B------:R-:W-:Y:S01]  /*8750*/  FFMA R214, R61, R69.reuse, R214 ;  /* 0x000000453dd67223 */ /* 0x080fe200000000d6 */
[----:B------:R-:W-:Y:S01]  /*8760*/  FFMA R225, R60, R69, R78 ;  /* 0x000000453ce17223 */ /* 0x000fe2000000004e */
[C---:B------:R-:W-:Y:S01]  /*8770*/  FFMA R76, R68.reuse, R62, R77 ;  /* 0x0000003e444c7223 */ /* 0x040fe2000000004d */
[----:B------:R-:W-:Y:S01]  /*8780*/  FFMA R227, R68, R61, R227 ;  /* 0x0000003d44e37223 */ /* 0x000fe200000000e3 */
[CC--:B------:R-:W-:Y:S01]  /*8790*/  FFMA R61, R63.reuse, R83.reuse, R206 ;  /* 0x000000533f3d7223 */ /* 0x0c0fe200000000ce */
[C---:B------:R-:W-:Y:S01]  /*87a0*/  FFMA R60, R62.reuse, R83, R235 ;  /* 0x000000533e3c7223 */ /* 0x040fe200000000eb */
[-C--:B------:R-:W-:Y:S01]  /*87b0*/  FFMA R206, R63, R69.reuse, R76 ;  /* 0x000000453fce7223 */ /* 0x080fe2000000004c */
[----:B------:R-:W-:Y:S01]  /*87c0*/  FFMA R227, R62, R69, R227 ;  /* 0x000000453ee37223 */ /* 0x000fe200000000e3 */
[----:B------:R-:W2:Y:S01]  /*87d0*/  LDS.128 R76, [R200+0x940] ;  /* 0x00094000c84c7984 */ /* 0x000ea20000000c00 */
[----:B------:R-:W-:Y:S01]  /*87e0*/  FFMA R60, R68, R63, R60 ;  /* 0x0000003f443c7223 */ /* 0x000fe2000000003c */
[C---:B---3--:R-:W-:Y:S01]  /*87f0*/  FFMA R216, R56.reuse, R68, R61 ;  /* 0x0000004438d87223 */ /* 0x048fe2000000003d */
[CC--:B------:R-:W-:Y:S01]  /*8800*/  FFMA R63, R56.reuse, R83.reuse, R229 ;  /* 0x00000053383f7223 */ /* 0x0c0fe200000000e5 */
[C---:B------:R-:W-:Y:S01]  /*8810*/  FFMA R61, R57.reuse, R83, R218 ;  /* 0x00000053393d7223 */ /* 0x040fe200000000da */
[-C--:B------:R-:W-:Y:S01]  /*8820*/  FFMA R229, R56, R69.reuse, R60 ;  /* 0x0000004538e57223 */ /* 0x080fe2000000003c */
[----:B------:R-:W-:Y:S01]  /*8830*/  FFMA R216, R57, R69, R216 ;  /* 0x0000004539d87223 */ /* 0x000fe200000000d8 */
[----:B------:R-:W-:Y:S01]  /*8840*/  FFMA R63, R68, R57, R63 ;  /* 0x00000039443f7223 */ /* 0x000fe2000000003f */
[-C--:B------:R-:W-:Y:S01]  /*8850*/  FFMA R237, R58, R83.reuse, R237 ;  /* 0x000000533aed7223 */ /* 0x080fe200000000ed */
[----:B------:R-:W-:Y:S01]  /*8860*/  FFMA R56, R68, R58, R61 ;  /* 0x0000003a44387223 */ /* 0x000fe2000000003d */
[C---:B------:R-:W-:Y:S01]  /*8870*/  FFMA R57, R59.reuse, R83, R204 ;  /* 0x000000533b397223 */ /* 0x040fe200000000cc */
[----:B------:R-:W-:Y:S01]  /*8880*/  FFMA R231, R58, R69, R63 ;  /* 0x000000453ae77223 */ /* 0x000fe2000000003f */
[----:B------:R-:W-:Y:S01]  /*8890*/  FFMA R237, R68, R59, R237 ;  /* 0x0000003b44ed7223 */ /* 0x000fe200000000ed */
[----:B------:R-:W-:Y:S01]  /*88a0*/  FFMA R204, R59, R69, R56 ;  /* 0x000000453bcc7223 */ /* 0x000fe20000000038 */
[CC--:B-1----:R-:W-:Y:S01]  /*88b0*/  FFMA R59, R64.reuse, R83.reuse, R233 ;  /* 0x00000053403b7223 */ /* 0x0c2fe200000000e9 */
[C---:B------:R-:W-:Y:S01]  /*88c0*/  FFMA R218, R64.reuse, R68, R57 ;  /* 0x0000004440da7223 */ /* 0x040fe20000000039 */
[C---:B------:R-:W-:Y:S01]  /*88d0*/  FFMA R87, R65.reuse, R83, R224 ;  /* 0x0000005341577223 */ /* 0x040fe200000000e0 */
[----:B------:R-:W1:Y:S01]  /*88e0*/  LDS.128 R60, [R200+0x950] ;  /* 0x00095000c83c7984 */ /* 0x000e620000000c00 */
[----:B------:R-:W-:Y:S01]  /*88f0*/  FFMA R233, R64, R69, R237 ;  /* 0x0000004540e97223 */ /* 0x000fe200000000ed */
[----:B------:R-:W-:Y:S01]  /*8900*/  FFMA R86, R68, R65, R59 ;  /* 0x0000004144567223 */ /* 0x000fe2000000003b */
[----:B------:R-:W-:Y:S01]  /*8910*/  FFMA R218, R65, R69, R218 ;  /* 0x0000004541da7223 */ /* 0x000fe200000000da */
[-C--:B------:R-:W-:Y:S01]  /*8920*/  FFMA R64, R66, R83.reuse, R85 ;  /* 0x0000005342407223 */ /* 0x080fe20000000055 */
[----:B------:R-:W-:Y:S01]  /*8930*/  FFMA R224, R68, R66, R87 ;  /* 0x0000004244e07223 */ /* 0x000fe20000000057 */
[C---:B------:R-:W-:Y:S01]  /*8940*/  FFMA R65, R67.reuse, R83, R84 ;  /* 0x0000005343417223 */ /* 0x040fe20000000054 */
[----:B------:R-:W3:Y:S01]  /*8950*/  LDS.128 R56, [R200+0xab0] ;  /* 0x000ab000c8387984 */ /* 0x000ee20000000c00 */
[----:B------:R-:W-:Y:S01]  /*8960*/  FFMA R235, R66, R69, R86 ;  /* 0x0000004542eb7223 */ /* 0x000fe20000000056 */
[----:B------:R-:W-:Y:S01]  /*8970*/  FFMA R64, R68, R67, R64 ;  /* 0x0000004344407223 */ /* 0x000fe20000000040 */
[----:B------:R-:W-:Y:S01]  /*8980*/  FFMA R224, R67, R69, R224 ;  /* 0x0000004543e07223 */ /* 0x000fe200000000e0 */
[CC--:B0-----:R-:W-:Y:S01]  /*8990*/  FFMA R67, R72.reuse, R83.reuse, R213 ;  /* 0x0000005348437223 */ /* 0x0c1fe200000000d5 */
[C---:B------:R-:W-:Y:S01]  /*89a0*/  FFMA R66, R72.reuse, R68, R65 ;  /* 0x0000004448427223 */ /* 0x040fe20000000041 */
[C---:B------:R-:W-:Y:S01]  /*89b0*/  FFMA R237, R73.reuse, R83, R222 ;  /* 0x0000005349ed7223 */ /* 0x040fe200000000de */
[----:B------:R-:W-:Y:S01]  /*89c0*/  FFMA R213, R72, R69, R64 ;  /* 0x0000004548d57223 */ /* 0x000fe20000000040 */
[----:B------:R-:W-:Y:S01]  /*89d0*/  FFMA R226, R68, R73, R67 ;  /* 0x0000004944e27223 */ /* 0x000fe20000000043 */
[----:B------:R-:W-:Y:S01]  /*89e0*/  FFMA R222, R73, R69, R66 ;  /* 0x0000004549de7223 */ /* 0x000fe20000000042 */
[----:B------:R0:W4:Y:S01]  /*89f0*/  LDS.128 R84, [R202+0x50] ;  /* 0x00005000ca547984 */ /* 0x0001220000000c00 */
[-C--:B------:R-:W-:Y:S01]  /*8a00*/  FFMA R72, R74, R83.reuse, R215 ;  /* 0x000000534a487223 */ /* 0x080fe200000000d7 */
[----:B------:R-:W-:Y:S01]  /*8a10*/  FFMA R228, R68, R74, R237 ;  /* 0x0000004a44e47223 */ /* 0x000fe200000000ed */
[C---:B------:R-:W-:Y:S01]  /*8a20*/  FFMA R73, R75.reuse, R83, R220 ;  /* 0x000000534b497223 */ /* 0x040fe200000000dc */
[----:B------:R-:W4:Y:S01]  /*8a30*/  LDS.128 R64, [R200+0xac0] ;  /* 0x000ac000c8407984 */ /* 0x000f220000000c00 */
[----:B------:R-:W-:Y:S01]  /*8a40*/  FFMA R215, R74, R69, R226 ;  /* 0x000000454ad77223 */ /* 0x000fe200000000e2 */
[----:B------:R-:W-:Y:S01]  /*8a50*/  FFMA R72, R68, R75, R72 ;  /* 0x0000004b44487223 */ /* 0x000fe20000000048 */
[C---:B--2---:R-:W-:Y:S01]  /*8a60*/  FFMA R74, R76.reuse, R68, R73 ;  /* 0x000000444c4a7223 */ /* 0x044fe20000000049 */
[----:B0-----:R-:W-:Y:S01]  /*8a70*/  FFMA R202, R75, R69, R228 ;  /* 0x000000454bca7223 */ /* 0x001fe200000000e4 */
[C---:B------:R-:W-:Y:S01]  /*8a80*/  FFMA R75, R76.reuse, R83, R219 ;  /* 0x000000534c4b7223 */ /* 0x040fe200000000db */
[----:B------:R-:W-:Y:S01]  /*8a90*/  FFMA R219, R76, R69, R72 ;  /* 0x000000454cdb7223 */ /* 0x000fe20000000048 */
[C---:B------:R-:W-:Y:S01]  /*8aa0*/  FFMA R237, R77.reuse, R83, R210 ;  /* 0x000000534ded7223 */ /* 0x040fe200000000d2 */
[----:B------:R-:W-:Y:S01]  /*8ab0*/  FFMA R210, R77, R69, R74 ;  /* 0x000000454dd27223 */ /* 0x000fe2000000004a */
[----:B------:R-:W-:Y:S01]  /*8ac0*/  FFMA R76, R68, R77, R75 ;  /* 0x0000004d444c7223 */ /* 0x000fe2000000004b */
[----:B------:R-:W-:Y:S01]  /*8ad0*/  FFMA R77, R78, R83, R217 ;  /* 0x000000534e4d7223 */ /* 0x000fe200000000d9 */
[----:B------:R-:W0:Y:S01]  /*8ae0*/  LDS.128 R72, [R200+0xad0] ;  /* 0x000ad000c8487984 */ /* 0x000e220000000c00 */
[----:B------:R-:W-:Y:S01]  /*8af0*/  FFMA R220, R68, R78, R237 ;  /* 0x0000004e44dc7223 */ /* 0x000fe200000000ed */
[----:B------:R-:W-:Y:S01]  /*8b00*/  FFMA R217, R78, R69, R76 ;  /* 0x000000454ed97223 */ /* 0x000fe2000000004c */
[C---:B------:R-:W-:Y:S01]  /*8b10*/  FFMA R237, R79.reuse, R83, R80 ;  /* 0x000000534fed7223 */ /* 0x040fe20000000050 */
[----:B------:R-:W-:Y:S01]  /*8b20*/  FFMA R78, R68, R79, R77 ;  /* 0x0000004f444e7223 */ /* 0x000fe2000000004d */
[----:B------:R-:W-:Y:S01]  /*8b30*/  FFMA R80, R79, R69, R220 ;  /* 0x000000454f507223 */ /* 0x000fe200000000dc */
[CC--:B-1----:R-:W-:Y:S01]  /*8b40*/  FFMA R76, R60.reuse, R83.reuse, R81 ;  /* 0x000000533c4c7223 */ /* 0x0c2fe20000000051 */
[----:B------:R-:W-:Y:S01]  /*8b50*/  FFMA R83, R61, R83, R82 ;  /* 0x000000533d537223 */ /* 0x000fe20000000052 */
[C---:B------:R-:W-:Y:S01]  /*8b60*/  FFMA R82, R60.reuse, R68, R237 ;  /* 0x000000443c527223 */ /* 0x040fe200000000ed */
[----:B------:R-:W-:Y:S01]  /*8b70*/  FFMA R81, R60, R69, R78 ;  /* 0x000000453c517223 */ /* 0x000fe2000000004e */
[C---:B------:R-:W-:Y:S01]  /*8b80*/  FFMA R237, R68.reuse, R61, R76 ;  /* 0x0000003d44ed7223 */ /* 0x040fe2000000004c */
[----:B------:R-:W-:Y:S01]  /*8b90*/  FFMA R228, R68, R62, R83 ;  /* 0x0000003e44e47223 */ /* 0x000fe20000000053 */
[----:B------:R-:W1:Y:S01]  /*8ba0*/  LDS.128 R76, [R200+0xae0] ;  /* 0x000ae000c84c7984 */ /* 0x000e620000000c00 */
[-C--:B---3--:R-:W-:Y:S01]  /*8bb0*/  FFMA R56, R56, R70.reuse, R221 ;  /* 0x0000004638387223 */ /* 0x088fe200000000dd */
[-C--:B------:R-:W-:Y:S01]  /*8bc0*/  FFMA R212, R57, R70.reuse, R212 ;  /* 0x0000004639d47223 */ /* 0x080fe200000000d4 */
[----:B------:R-:W-:Y:S01]  /*8bd0*/  FFMA R83, R62, R69, R237 ;  /* 0x000000453e537223 */ /* 0x000fe200000000ed */
[-C--:B------:R-:W-:Y:S01]  /*8be0*/  FFMA R208, R59, R70.reuse, R208 ;  /* 0x000000463bd07223 */ /* 0x080fe200000000d0 */
[-C--:B------:R-:W-:Y:S01]  /*8bf0*/  FFMA R239, R57, R71.reuse, R56 ;  /* 0x0000004739ef7223 */ /* 0x080fe20000000038 */
[C---:B------:R-:W-:Y:S01]  /*8c00*/  FFMA R56, R58.reuse, R70, R223 ;  /* 0x000000463a387223 */ /* 0x040fe200000000df */
[----:B------:R-:W-:Y:S01]  /*8c10*/  FFMA R212, R58, R71, R212 ;  /* 0x000000473ad47223 */ /* 0x000fe200000000d4 */
[-C--:B------:R-:W-:Y:S01]  /*8c20*/  FFMA R82, R61, R69.reuse, R82 ;  /* 0x000000453d527223 */ /* 0x080fe20000000052 */
[----:B------:R-:W-:Y:S01]  /*8c30*/  FFMA R228, R63, R69, R228 ;  /* 0x000000453fe47223 */ /* 0x000fe200000000e4 */
[----:B------:R-:W-:Y:S01]  /*8c40*/  FFMA R237, R59, R71, R56 ;  /* 0x000000473bed7223 */ /* 0x000fe20000000038 */
[C---:B----4-:R-:W-:Y:S01]  /*8c50*/  FFMA R239, R84.reuse, R58, R239 ;  /* 0x0000003a54ef7223 */ /* 0x050fe200000000ef */
[----:B------:R-:W-:-:S02]  /*8c60*/  FFMA R226, R84, R59, R212 ;  /* 0x0000003b54e27223 */ /* 0x000fc400000000d4 */
[----:B------:R-:W2:Y:S01]  /*8c70*/  LDS.128 R56, [R200+0xaf0] ;  /* 0x000af000c8387984 */ /* 0x000ea20000000c00 */
[C---:B------:R-:W-:Y:S01]  /*8c80*/  FFMA R60, R64.reuse, R70, R225 ;  /* 0x00000046403c7223 */ /* 0x040fe200000000e1 */
[CC--:B------:R-:W-:Y:S01]  /*8c90*/  FFMA R61, R64.reuse, R71.reuse, R208 ;  /* 0x00000047403d7223 */ /* 0x0c0fe200000000d0 */
[----:B------:R-:W-:Y:S01]  /*8ca0*/  FFMA R237, R64, R84, R237 ;  /* 0x0000005440ed7223 */ /* 0x000fe200000000ed */
[CC--:B------:R-:W-:Y:S01]  /*8cb0*/  FFMA R214, R65.reuse, R70.reuse, R214 ;  /* 0x0000004641d67223 */ /* 0x0c0fe200000000d6 */
[----:B------:R-:W-:Y:S01]  /*8cc0*/  FFMA R241, R65, R71, R60 ;  /* 0x0000004741f17223 */ /* 0x000fe2000000003c */
[-C--:B------:R-:W-:Y:S01]  /*8cd0*/  FFMA R60, R66, R70.reuse, R227 ;  /* 0x00000046423c7223 */ /* 0x080fe200000000e3 */
[----:B------:R-:W-:Y:S01]  /*8ce0*/  FFMA R220, R84, R65, R61 ;  /* 0x0000004154dc7223 */ /* 0x000fe2000000003d */
[C---:B------:R-:W-:Y:S01]  /*8cf0*/  FFMA R64, R67.reuse, R70, R206 ;  /* 0x0000004643407223 */ /* 0x040fe200000000ce */
[-C--:B------:R-:W-:Y:S01]  /*8d00*/  FFMA R214, R66, R71.reuse, R214 ;  /* 0x0000004742d67223 */ /* 0x080fe200000000d6 */
[-C--:B------:R-:W-:Y:S01]  /*8d10*/  FFMA R223, R67, R71.reuse, R60 ;  /* 0x0000004743df7223 */ /* 0x080fe2000000003c */
[----:B------:R-:W-:Y:S01]  /*8d20*/  FFMA R241, R84, R66, R241 ;  /* 0x0000004254f17223 */ /* 0x000fe200000000f1 */
[----:B------:R-:W3:Y:S01]  /*8d30*/  LDS.128 R60, [R200+0xb00] ;  /* 0x000b0000c83c7984 */ /* 0x000ee20000000c00 */
[C---:B0-----:R-:W-:Y:S01]  /*8d40*/  FFMA R65, R72.reuse, R71, R64 ;  /* 0x0000004748417223 */ /* 0x041fe20000000040 */
[-C--:B------:R-:W-:Y:S01]  /*8d50*/  FFMA R66, R72, R70.reuse, R229 ;  /* 0x0000004648427223 */ /* 0x080fe200000000e5 */
[-C--:B------:R-:W-:Y:S01]  /*8d60*/  FFMA R64, R74, R70.reuse, R231 ;  /* 0x000000464a407223 */ /* 0x080fe200000000e7 */
[C---:B------:R-:W-:Y:S01]  /*8d70*/  FFMA R206, R84.reuse, R67, R214 ;  /* 0x0000004354ce7223 */ /* 0x040fe200000000d6 */
[----:B------:R-:W-:Y:S01]  /*8d80*/  FFMA R208, R84, R73, R65 ;  /* 0x0000004954d07223 */ /* 0x000fe20000000041 */
[-C--:B------:R-:W-:Y:S01]  /*8d90*/  FFMA R227, R73, R71.reuse, R66 ;  /* 0x0000004749e37223 */ /* 0x080fe20000000042 */
[CC--:B------:R-:W-:Y:S01]  /*8da0*/  FFMA R225, R75.reuse, R71.reuse, R64 ;  /* 0x000000474be17223 */ /* 0x0c0fe20000000040 */
[-C--:B------:R-:W-:Y:S01]  /*8db0*/  FFMA R68, R75, R70.reuse, R204 ;  /* 0x000000464b447223 */ /* 0x080fe200000000cc */
[----:B------:R-:W0:Y:S01]  /*8dc0*/  LDS.128 R64, [R200+0xb10] ;  /* 0x000b1000c8407984 */ /* 0x000e220000000c00 */
[----:B------:R-:W-:Y:S01]  /*8dd0*/  FFMA R216, R73, R70, R216 ;  /* 0x0000004649d87223 */ /* 0x000fe200000000d8 */
[----:B------:R-:W-:Y:S01]  /*8de0*/  FFMA R223, R72, R84, R223 ;  /* 0x0000005448df7223 */ /* 0x000fe200000000df */
[----:B------:R-:W-:Y:S01]  /*8df0*/  FFMA R227, R84, R74, R227 ;  /* 0x0000004a54e37223 */ /* 0x000fe200000000e3 */
[-C--:B-1----:R-:W-:Y:S01]  /*8e00*/  FFMA R69, R76, R71.reuse, R68 ;  /* 0x000000474c457223 */ /* 0x082fe20000000044 */
[-C--:B------:R-:W-:Y:S01]  /*8e10*/  FFMA R68, R78, R70.reuse, R235 ;  /* 0x000000464e447223 */ /* 0x080fe200000000eb */
[-C--:B------:R-:W-:Y:S01]  /*8e20*/  FFMA R72, R76, R70.reuse, R233 ;  /* 0x000000464c487223 */ /* 0x080fe200000000e9 */
[-C--:B------:R-:W-:Y:S01]  /*8e30*/  FFMA R218, R77, R70.reuse, R218 ;  /* 0x000000464dda7223 */ /* 0x080fe200000000da */
[----:B------:R-:W-:Y:S01]  /*8e40*/  FFMA R216, R74, R71, R216 ;  /* 0x000000474ad87223 */ /* 0x000fe200000000d8 */
[----:B------:R-:W-:Y:S01]  /*8e50*/  FFMA R214, R84, R77, R69 ;  /* 0x0000004d54d67223 */ /* 0x000fe20000000045 */
[C---:B------:R-:W-:Y:S01]  /*8e60*/  FFMA R224, R79.reuse, R70, R224 ;  /* 0x000000464fe07223 */ /* 0x040fe200000000e0 */
[-C--:B------:R-:W-:Y:S01]  /*8e70*/  FFMA R73, R79, R71.reuse, R68 ;  /* 0x000000474f497223 */ /* 0x080fe20000000044 */
[-C--:B------:R-:W-:Y:S01]  /*8e80*/  FFMA R221, R77, R71.reuse, R72 ;  /* 0x000000474ddd7223 */ /* 0x080fe20000000048 */
[----:B------:R-:W1:Y:S01]  /*8e90*/  LDS.64 R68, [R200+0xb20] ;  /* 0x000b2000c8447984 */ /* 0x000e620000000a00 */
[----:B------:R-:W-:Y:S01]  /*8ea0*/  FFMA R218, R78, R71, R218 ;  /* 0x000000474eda7223 */ /* 0x000fe200000000da */
[----:B------:R-:W-:Y:S01]  /*8eb0*/  FFMA R204, R84, R75, R216 ;  /* 0x0000004b54cc7223 */ /* 0x000fe200000000d8 */
[----:B------:R-:W-:Y:S01]  /*8ec0*/  FFMA R225, R76, R84, R225 ;  /* 0x000000544ce17223 */ /* 0x000fe200000000e1 */
[----:B------:R-:W-:Y:S01]  /*8ed0*/  FFMA R221, R84, R78, R221 ;  /* 0x0000004e54dd7223 */ /* 0x000fe200000000dd */
[----:B------:R-:W4:Y:S01]  /*8ee0*/  LDS.64 R76, [R200+0xc78] ;  /* 0x000c7800c84c7984 */ /* 0x000f220000000a00 */
[C---:B--2---:R-:W-:Y:S01]  /*8ef0*/  FFMA R72, R56.reuse, R70, R213 ;  /* 0x0000004638487223 */ /* 0x044fe200000000d5 */
[----:B------:R-:W-:Y:S01]  /*8f00*/  FFMA R75, R56, R71, R224 ;  /* 0x00000047384b7223 */ /* 0x000fe200000000e0 */
[----:B------:R-:W-:Y:S01]  /*8f10*/  FFMA R78, R84, R79, R218 ;  /* 0x0000004f544e7223 */ /* 0x000fe200000000da */
[----:B------:R-:W-:Y:S01]  /*8f20*/  FFMA R79, R56, R84, R73 ;  /* 0x00000054384f7223 */ /* 0x000fe20000000049 */
[CC--:B------:R-:W-:Y:S01]  /*8f30*/  FFMA R222, R57.reuse, R70.reuse, R222 ;  /* 0x0000004639de7223 */ /* 0x0c0fe200000000de */
[----:B------:R-:W-:Y:S01]  /*8f40*/  FFMA R213, R57, R71, R72 ;  /* 0x0000004739d57223 */ /* 0x000fe20000000048 */
[----:B------:R-:W-:Y:S01]  /*8f50*/  FFMA R212, R84, R57, R75 ;  /* 0x0000003954d47223 */ /* 0x000fe2000000004b */
[CC--:B------:R-:W-:Y:S01]  /*8f60*/  FFMA R56, R58.reuse, R70.reuse, R215 ;  /* 0x000000463a387223 */ /* 0x0c0fe200000000d7 */
[CC--:B------:R-:W-:Y:S01]  /*8f70*/  FFMA R57, R59.reuse, R70.reuse, R202 ;  /* 0x000000463b397223 */ /* 0x0c0fe200000000ca */
[----:B------:R-:W2:Y:S01]  /*8f80*/  LDS.128 R72, [R200+0xc80] ;  /* 0x000c8000c8487984 */ /* 0x000ea20000000c00 */
[-C--:B------:R-:W-:Y:S01]  /*8f90*/  FFMA R222, R58, R71.reuse, R222 ;  /* 0x000000473ade7223 */ /* 0x080fe200000000de */
[-C--:B------:R-:W-:Y:S01]  /*8fa0*/  FFMA R215, R59, R71.reuse, R56 ;  /* 0x000000473bd77223 */ /* 0x080fe20000000038 */
[C---:B---3--:R-:W-:Y:S01]  /*8fb0*/  FFMA R56, R60.reuse, R70, R219 ;  /* 0x000000463c387223 */ /* 0x048fe200000000db */
[----:B------:R-:W-:Y:S01]  /*8fc0*/  FFMA R57, R60, R71, R57 ;  /* 0x000000473c397223 */ /* 0x000fe20000000039 */
[C---:B------:R-:W-:Y:S01]  /*8fd0*/  FFMA R213, R84.reuse, R58, R213 ;  /* 0x0000003a54d57223 */ /* 0x040fe200000000d5 */
[C---:B------:R-:W-:Y:S01]  /*8fe0*/  FFMA R202, R84.reuse, R59, R222 ;  /* 0x0000003b54ca7223 */ /* 0x040fe200000000de */
[C---:B------:R-:W-:Y:S01]  /*8ff0*/  FFMA R219, R61.reuse, R71, R56 ;  /* 0x000000473ddb7223 */ /* 0x040fe20000000038 */
[----:B------:R-:W-:Y:S01]  /*9000*/  FFMA R216, R84, R61, R57 ;  /* 0x0000003d54d87223 */ /* 0x000fe20000000039 */
[----:B------:R-:W-:Y:S01]  /*9010*/  FFMA R210, R61, R70, R210 ;  /* 0x000000463dd27223 */ /* 0x000fe200000000d2 */
[----:B------:R-:W3:Y:S01]  /*9020*/  LDS.128 R56, [R200+0xc90] ;  /* 0x000c9000c8387984 */ /* 0x000ee20000000c00 */
[----:B------:R-:W-:Y:S01]  /*9030*/  FFMA R215, R60, R84, R215 ;  /* 0x000000543cd77223 */ /* 0x000fe200000000d7 */
[CC--:B------:R-:W-:Y:S01]  /*9040*/  FFMA R60, R62.reuse, R70.reuse, R217 ;  /* 0x000000463e3c7223 */ /* 0x0c0fe200000000d9 */
[C---:B------:R-:W-:Y:S01]  /*9050*/  FFMA R61, R63.reuse, R70, R80 ;  /* 0x000000463f3d7223 */ /* 0x040fe20000000050 */
[-C--:B------:R-:W-:Y:S01]  /*9060*/  FFMA R210, R62, R71.reuse, R210 ;  /* 0x000000473ed27223 */ /* 0x080fe200000000d2 */
[----:B------:R-:W-:Y:S01]  /*9070*/  FFMA R217, R84, R62, R219 ;  /* 0x0000003e54d97223 */ /* 0x000fe200000000db */
[-C--:B------:R-:W-:Y:S01]  /*9080*/  FFMA R229, R63, R71.reuse, R60 ;  /* 0x000000473fe57223 */ /* 0x080fe2000000003c */
[----:B0-----:R-:W-:Y:S01]  /*9090*/  FFMA R231, R64, R71, R61 ;  /* 0x0000004740e77223 */ /* 0x001fe2000000003d */
[----:B------:R-:W-:Y:S01]  /*90a0*/  FFMA R80, R84, R63, R210 ;  /* 0x0000003f54507223 */ /* 0x000fe200000000d2 */
[-C--:B------:R-:W-:Y:S01]  /*90b0*/  FFMA R210, R64, R70.reuse, R81 ;  /* 0x0000004640d27223 */ /* 0x080fe20000000051 */
[----:B------:R-:W0:Y:S01]  /*90c0*/  LDS.128 R60, [R200+0xca0] ;  /* 0x000ca000c83c7984 */ /* 0x000e220000000c00 */
[CC--:B------:R-:W-:Y:S01]  /*90d0*/  FFMA R81, R65.reuse, R70.reuse, R82 ;  /* 0x0000004641517223 */ /* 0x0c0fe20000000052 */
[-C--:B------:R-:W-:Y:S01]  /*90e0*/  FFMA R218, R66, R70.reuse, R83 ;  /* 0x0000004642da7223 */ /* 0x080fe20000000053 */
[-C--:B------:R-:W-:Y:S01]  /*90f0*/  FFMA R233, R65, R71.reuse, R210 ;  /* 0x0000004741e97223 */ /* 0x080fe200000000d2 */
[C---:B------:R-:W-:Y:S01]  /*9100*/  FFMA R219, R67.reuse, R70, R228 ;  /* 0x0000004643db7223 */ /* 0x040fe200000000e4 */
[----:B------:R-:W-:Y:S01]  /*9110*/  FFMA R83, R64, R84, R229 ;  /* 0x0000005440537223 */ /* 0x000fe200000000e5 */
[-C--:B------:R-:W-:Y:S01]  /*9120*/  FFMA R64, R66, R71.reuse, R81 ;  /* 0x0000004742407223 */ /* 0x080fe20000000051 */
[----:B------:R-:W-:Y:S01]  /*9130*/  FFMA R81, R84, R66, R233 ;  /* 0x0000004254517223 */ /* 0x000fe200000000e9 */
[-C--:B-1----:R-:W-:Y:S01]  /*9140*/  FFMA R66, R68, R71.reuse, R219 ;  /* 0x0000004744427223 */ /* 0x082fe200000000db */
[----:B------:R-:W-:Y:S01]  /*9150*/  FFMA R251, R67, R71, R218 ;  /* 0x0000004743fb7223 */ /* 0x000fe200000000da */
[----:B----4-:R-:W-:Y:S01]  /*9160*/  FFMA R239, R76, R85, R239 ;  /* 0x000000554cef7223 */ /* 0x010fe200000000ef */
[C---:B------:R-:W-:Y:S01]  /*9170*/  FFMA R82, R84.reuse, R65, R231 ;  /* 0x0000004154527223 */ /* 0x040fe200000000e7 */
[C---:B------:R-:W-:Y:S01]  /*9180*/  FFMA R76, R84.reuse, R69, R66 ;  /* 0x00000045544c7223 */ /* 0x040fe20000000042 */
[C---:B------:R-:W-:Y:S01]  /*9190*/  FFMA R69, R77.reuse, R85, R226 ;  /* 0x000000554d457223 */ /* 0x040fe200000000e2 */
[----:B------:R-:W-:Y:S01]  /*91a0*/  FFMA R218, R84, R67, R64 ;  /* 0x0000004354da7223 */ /* 0x000fe20000000040 */
[----:B------:R-:W-:Y:S01]  /*91b0*/  FFMA R251, R68, R84, R251 ;  /* 0x0000005444fb7223 */ /* 0x000fe200000000fb */
[----:B------:R-:W1:Y:S01]  /*91c0*/  LDS.128 R64, [R200+0xcb0] ;  /* 0x000cb000c8407984 */ /* 0x000e620000000c00 */
[-C--:B------:R-:W-:Y:S01]  /*91d0*/  FFMA R68, R77, R86.reuse, R239 ;  /* 0x000000564d447223 */ /* 0x080fe200000000ef */
[CC--:B--2---:R-:W-:Y:S01]  /*91e0*/  FFMA R237, R72.reuse, R85.reuse, R237 ;  /* 0x0000005548ed7223 */ /* 0x0c4fe200000000ed */
[CC--:B------:R-:W-:Y:S01]  /*91f0*/  FFMA R70, R72.reuse, R86.reuse, R69 ;  /* 0x0000005648467223 */ /* 0x0c0fe20000000045 */
[C---:B------:R-:W-:Y:S01]  /*9200*/  FFMA R69, R73.reuse, R85, R220 ;  /* 0x0000005549457223 */ /* 0x040fe200000000dc */
[-C--:B------:R-:W-:Y:S01]  /*9210*/  FFMA R239, R72, R87.reuse, R68 ;  /* 0x0000005748ef7223 */ /* 0x080fe20000000044 */
[CC--:B------:R-:W-:Y:S01]  /*9220*/  FFMA R237, R73.reuse, R86.reuse, R237 ;  /* 0x0000005649ed7223 */ /* 0x0c0fe200000000ed */
[----:B------:R-:W-:Y:S01]  /*9230*/  FFMA R247, R73, R87, R70 ;  /* 0x0000005749f77223 */ /* 0x000fe20000000046 */
[-C--:B------:R-:W-:Y:S01]  /*9240*/  FFMA R73, R75, R85.reuse, R206 ;  /* 0x000000554b497223 */ /* 0x080fe200000000ce */
[CC--:B------:R-:W-:Y:S01]  /*9250*/  FFMA R210, R74.reuse, R86.reuse, R69 ;  /* 0x000000564ad27223 */ /* 0x0c0fe20000000045 */
[-C--:B------:R-:W-:Y:S01]  /*9260*/  FFMA R241, R74, R85.reuse, R241 ;  /* 0x000000554af17223 */ /* 0x080fe200000000f1 */
[----:B------:R-:W2:Y:S01]  /*9270*/  LDS.128 R68, [R200+0xcc0] ;  /* 0x000cc000c8447984 */ /* 0x000ea20000000c00 */
[CC--:B---3--:R-:W-:Y:S01]  /*9280*/  FFMA R223, R56.reuse, R85.reuse, R223 ;  /* 0x0000005538df7223 */ /* 0x0c8fe200000000df */
[-C--:B------:R-:W-:Y:S01]  /*9290*/  FFMA R72, R56, R86.reuse, R73 ;  /* 0x0000005638487223 */ /* 0x080fe20000000049 */
[----:B------:R-:W-:Y:S01]  /*92a0*/  FFMA R73, R57, R85, R208 ;  /* 0x0000005539497223 */ /* 0x000fe200000000d0 */
[-C--:B------:R-:W-:Y:S01]  /*92b0*/  FFMA R241, R75, R86.reuse, R241 ;  /* 0x000000564bf17223 */ /* 0x080fe200000000f1 */
[CC--:B------:R-:W-:Y:S01]  /*92c0*/  FFMA R223, R57.reuse, R86.reuse, R223 ;  /* 0x0000005639df7223 */ /* 0x0c0fe200000000df */
[----:B------:R-:W-:Y:S01]  /*92d0*/  FFMA R243, R57, R87, R72 ;  /* 0x0000005739f37223 */ /* 0x000fe20000000048 */
[----:B------:R-:W-:Y:S01]  /*92e0*/  FFMA R57, R59, R85, R204 ;  /* 0x000000553b397223 */ /* 0x000fe200000000cc */
[-C--:B------:R-:W-:Y:S01]  /*92f0*/  FFMA R249, R74, R87.reuse, R237 ;  /* 0x000000574af97223 */ /* 0x080fe200000000ed */
[-C--:B------:R-:W-:Y:S01]  /*9300*/  FFMA R210, R75, R87.reuse, R210 ;  /* 0x000000574bd27223 */ /* 0x080fe200000000d2 */
[----:B------:R-:W-:Y:S01]  /*9310*/  FFMA R245, R56, R87, R241 ;  /* 0x0000005738f57223 */ /* 0x000fe200000000f1 */
[-C--:B------:R-:W-:Y:S01]  /*9320*/  FFMA R208, R58, R86.reuse, R73 ;  /* 0x000000563ad07223 */ /* 0x080fe20000000049 */
[-C--:B0-----:R-:W-:Y:S01]  /*9330*/  FFMA R56, R60, R86.reuse, R57 ;  /* 0x000000563c387223 */ /* 0x081fe20000000039 */
[----:B------:R-:W0:Y:S01]  /*9340*/  LDS.128 R72, [R200+0xcd0] ;  /* 0x000cd000c8487984 */ /* 0x000e220000000c00 */
[C---:B------:R-:W-:Y:S01]  /*9350*/  FFMA R227, R58.reuse, R85, R227 ;  /* 0x000000553ae37223 */ /* 0x040fe200000000e3 */
[-C--:B------:R-:W-:Y:S01]  /*9360*/  FFMA R237, R58, R87.reuse, R223 ;  /* 0x000000573aed7223 */ /* 0x080fe200000000df */
[-C--:B------:R-:W-:Y:S01]  /*9370*/  FFMA R208, R59, R87.reuse, R208 ;  /* 0x000000573bd07223 */ /* 0x080fe200000000d0 */
[----:B------:R-:W-:Y:S01]  /*9380*/  FFMA R241, R61, R87, R56 ;  /* 0x000000573df17223 */ /* 0x000fe20000000038 */
[-C--:B------:R-:W-:Y:S01]  /*9390*/  FFMA R227, R59, R86.reuse, R227 ;  /* 0x000000563be37223 */ /* 0x080fe200000000e3 */
[CC--:B------:R-:W-:Y:S01]  /*93a0*/  FFMA R225, R60.reuse, R85.reuse, R225 ;  /* 0x000000553ce17223 */ /* 0x0c0fe200000000e1 */
[----:B------:R-:W3:Y:S01]  /*93b0*/  LDS.128 R56, [R200+0xce0] ;  /* 0x000ce000c8387984 */ /* 0x000ee20000000c00 */
[C---:B------:R-:W-:Y:S01]  /*93c0*/  FFMA R77, R61.reuse, R85, R214 ;  /* 0x000000553d4d7223 */ /* 0x040fe200000000d6 */
[----:B------:R-:W-:Y:S01]  /*93d0*/  FFMA R231, R60, R87, R227 ;  /* 0x000000573ce77223 */ /* 0x000fe200000000e3 */
[-C--:B------:R-:W-:Y:S01]  /*93e0*/  FFMA R60, R61, R86.reuse, R225 ;  /* 0x000000563d3c7223 */ /* 0x080fe200000000e1 */
[-C--:B------:R-:W-:Y:S01]  /*93f0*/  FFMA R61, R63, R85.reuse, R78 ;  /* 0x000000553f3d7223 */ /* 0x080fe2000000004e */
[C---:B------:R-:W-:Y:S01]  /*9400*/  FFMA R221, R62.reuse, R85, R221 ;  /* 0x000000553edd7223 */ /* 0x040fe200000000dd */
[CC--:B------:R-:W-:Y:S01]  /*9410*/  FFMA R206, R62.reuse, R86.reuse, R77 ;  /* 0x000000563ece7223 */ /* 0x0c0fe2000000004d */
[----:B------:R-:W-:Y:S01]  /*9420*/  FFMA R233, R62, R87, R60 ;  /* 0x000000573ee97223 */ /* 0x000fe2000000003c */
[CC--:B-1----:R-:W-:Y:S01]  /*9430*/  FFMA R60, R64.reuse, R86.reuse, R61 ;  /* 0x00000056403c7223 */ /* 0x0c2fe2000000003d */
[-C--:B------:R-:W-:Y:S01]  /*9440*/  FFMA R61, R65, R85.reuse, R212 ;  /* 0x00000055413d7223 */ /* 0x080fe200000000d4 */
[-C--:B------:R-:W-:Y:S01]  /*9450*/  FFMA R221, R63, R86.reuse, R221 ;  /* 0x000000563fdd7223 */ /* 0x080fe200000000dd */
[----:B------:R-:W-:Y:S01]  /*9460*/  FFMA R79, R64, R85, R79 ;  /* 0x00000055404f7223 */ /* 0x000fe2000000004f */
[----:B------:R-:W-:Y:S01]  /*9470*/  FFMA R235, R65, R87, R60 ;  /* 0x0000005741eb7223 */ /* 0x000fe2000000003c */
[-C--:B------:R-:W-:Y:S01]  /*9480*/  FFMA R78, R66, R86.reuse, R61 ;  /* 0x00000056424e7223 */ /* 0x080fe2000000003d */
[----:B------:R-:W-:Y:S01]  /*9490*/  FFMA R61, R67, R85, R202 ;  /* 0x00000055433d7223 */ /* 0x000fe200000000ca */
[----:B------:R-:W-:Y:S01]  /*94a0*/  FFMA R227, R64, R87, R221 ;  /* 0x0000005740e37223 */ /* 0x000fe200000000dd */
[----:B------:R-:W-:Y:S01]  /*94b0*/  FFMA R213, R66, R85, R213 ;  /* 0x0000005542d57223 */ /* 0x000fe200000000d5 */
[-C--:B------:R-:W-:Y:S01]  /*94c0*/  FFMA R79, R65, R86.reuse, R79 ;  /* 0x00000056414f7223 */ /* 0x080fe2000000004f */
[-C--:B------:R-:W-:Y:S01]  /*94d0*/  FFMA R206, R63, R87.reuse, R206 ;  /* 0x000000573fce7223 */ /* 0x080fe200000000ce */
[----:B------:R-:W-:Y:S01]  /*94e0*/  FFMA R78, R67, R87, R78 ;  /* 0x00000057434e7223 */ /* 0x000fe2000000004e */
[CC--:B--2---:R-:W-:Y:S01]  /*94f0*/  FFMA R60, R68.reuse, R86.reuse, R61 ;  /* 0x00000056443c7223 */ /* 0x0c4fe2000000003d */
[CC--:B------:R-:W-:Y:S01]  /*9500*/  FFMA R61, R69.reuse, R85.reuse, R216 ;  /* 0x00000055453d7223 */ /* 0x0c0fe200000000d8 */
[-C--:B------:R-:W-:Y:S01]  /*9510*/  FFMA R215, R68, R85.reuse, R215 ;  /* 0x0000005544d77223 */ /* 0x080fe200000000d7 */
[C---:B------:R-:W-:Y:S01]  /*9520*/  FFMA R217, R70.reuse, R85, R217 ;  /* 0x0000005546d97223 */ /* 0x040fe200000000d9 */
[----:B------:R-:W-:Y:S01]  /*9530*/  FFMA R221, R69, R87, R60 ;  /* 0x0000005745dd7223 */ /* 0x000fe2000000003c */
        /* <DEDUP_REMOVED lines=8> */
[CC--:B0-----:R-:W-:Y:S01]  /*95c0*/  FFMA R60, R72.reuse, R86.reuse, R61 ;  /* 0x00000056483c7223 */ /* 0x0c1fe2000000003d */
[CC--:B------:R-:W-:Y:S01]  /*95d0*/  FFMA R61, R73.reuse, R85.reuse, R82 ;  /* 0x00000055493d7223 */ /* 0x0c0fe20000000052 */
[-C--:B------:R-:W-:Y:S01]  /*95e0*/  FFMA R83, R72, R85.reuse, R83 ;  /* 0x0000005548537223 */ /* 0x080fe20000000053 */
[C---:B------:R-:W-:Y:S01]  /*95f0*/  FFMA R81, R74.reuse, R85, R81 ;  /* 0x000000554a517223 */ /* 0x040fe20000000051 */
[----:B------:R-:W-:Y:S01]  /*9600*/  FFMA R219, R73, R87, R60 ;  /* 0x0000005749db7223 */ /* 0x000fe2000000003c */
[-C--:B------:R-:W-:Y:S01]  /*9610*/  FFMA R204, R74, R86.reuse, R61 ;  /* 0x000000564acc7223 */ /* 0x080fe2000000003d */
[-C--:B------:R-:W-:Y:S01]  /*9620*/  FFMA R61, R75, R85.reuse, R218 ;  /* 0x000000554b3d7223 */ /* 0x080fe200000000da */
[CC--:B---3--:R-:W-:Y:S01]  /*9630*/  FFMA R60, R56.reuse, R85.reuse, R251 ;  /* 0x00000055383c7223 */ /* 0x0c8fe200000000fb */
[----:B------:R-:W-:Y:S01]  /*9640*/  FFMA R85, R57, R85, R76 ;  /* 0x0000005539557223 */ /* 0x000fe2000000004c */
        /* <DEDUP_REMOVED lines=13> */
[----:B------:R-:W-:Y:S06]  /*9720*/  @P0 BRA `(.L_x_200) ;  /* 0xffffffac00f40947 */ /* 0x000fec000383ffff */
[----:B------:R-:W-:Y:S05]  /*9730*/  @P6 BRA `(.L_x_201) ;  /* 0xffffffa400846947 */ /* 0x000fea000383ffff */
[----:B------:R-:W0:Y:S01]  /*9740*/  S2R R0, SR_CTAID.Z ;  /* 0x0000000000007919 */ /* 0x000e220000002700 */
[----:B------:R-:W1:Y:S01]  /*9750*/  LDC.64 R2, c[0x0][0x390] ;  /* 0x0000e400ff027b82 */ /* 0x000e620000000a00 */
[----:B------:R-:W2:Y:S01]  /*9760*/  S2R R5, SR_CTAID.Y ;  /* 0x0000000000057919 */ /* 0x000ea20000002600 */
[----:B------:R-:W3:Y:S01]  /*9770*/  S2R R7, SR_TID.X ;  /* 0x0000000000077919 */ /* 0x000ee20000002100 */
[----:B0-----:R-:W-:-:S05]  /*9780*/  LEA R0, R0, R49, 0x2 ;  /* 0x0000003100007211 */ /* 0x001fca00078e10ff */
[----:B--2---:R-:W-:-:S05]  /*9790*/  IMAD R0, R0, 0x70, R5 ;  /* 0x0000007000007824 */ /* 0x004fca00078e0205 */
[----:B---3--:R-:W-:-:S05]  /*97a0*/  LEA R0, R0, R7, 0x2 ;  /* 0x0000000700007211 */ /* 0x008fca00078e10ff */
        /* <DEDUP_REMOVED lines=31> */
.L_x_202:
        /* <DEDUP_REMOVED lines=14> */
.L_x_263:


//--------------------- .text.conv_64_32_224_224  --------------------------
	.section	.text.conv_64_32_224_224,"ax",@progbits
	.align	128
        .global         conv_64_32_224_224
        .type           conv_64_32_224_224,@function
        .size           conv_64_32_224_224,(.L_x_264 - conv_64_32_224_224)
        .other          conv_64_32_224_224,@"STO_CUDA_ENTRY STV_DEFAULT"
conv_64_32_224_224:
.text.conv_64_32_224_224:
[----:B------:R-:W0:Y:S01]  /*0000*/  LDC R1, c[0x0][0x37c] ;  /* 0x0000df00ff017b82 */ /* 0x000e220000000800 */
[----:B------:R-:W1:Y:S01]  /*0010*/  S2R R6, SR_TID.Y ;  /* 0x0000000000067919 */ /* 0x000e620000002200 */
[----:B0-----:R-:W-:Y:S01]  /*0020*/  IADD3 R1, PT, PT, R1, -0x78, RZ ;  /* 0xffffff8801017810 */ /* 0x001fe20007ffe0ff */
[----:B------:R-:W-:Y:S01]  /*0030*/  HFMA2 R57, -RZ, RZ, 0, 0 ;  /* 0x00000000ff397431 */ /* 0x000fe200000001ff */
[----:B------:R-:W-:Y:S01]  /*0040*/  CS2R R80, SRZ ;  /* 0x0000000000507805 */ /* 0x000fe2000001ff00 */
[----:B------:R-:W0:Y:S01]  /*0050*/  S2R R5, SR_TID.Z ;  /* 0x0000000000057919 */ /* 0x000e220000002300 */
[----:B------:R-:W-:Y:S01]  /*0060*/  HFMA2 R189, -RZ, RZ, 0, 0 ;  /* 0x00000000ffbd7431 */ /* 0x000fe200000001ff */
[----:B------:R-:W-:Y:S02]  /*0070*/  CS2R R246, SRZ ;  /* 0x0000000000f67805 */ /* 0x000fe4000001ff00 */
[----:B------:R-:W-:Y:S01]  /*0080*/  CS2R R78, SRZ ;  /* 0x00000000004e7805 */ /* 0x000fe2000001ff00 */
[----:B------:R-:W0:Y:S01]  /*0090*/  S2R R8, SR_CTAID.Z ;  /* 0x0000000000087919 */ /* 0x000e220000002700 */
[----:B------:R-:W-:-:S02]  /*00a0*/  CS2R R244, SRZ ;  /* 0x0000000000f47805 */ /* 0x000fc4000001ff00 */
[----:B------:R-:W-:Y:S02]  /*00b0*/  CS2R R60, SRZ ;  /* 0x00000000003c7805 */ /* 0x000fe4000001ff00 */
[----:B------:R-:W-:Y:S01]  /*00c0*/  CS2R R58, SRZ ;  /* 0x00000000003a7805 */ /* 0x000fe2000001ff00 */
[----:B------:R-:W2:Y:S01]  /*00d0*/  S2R R9, SR_CTAID.X ;  /* 0x0000000000097919 */ /* 0x000ea20000002500 */
        /* <DEDUP_REMOVED lines=19> */
[C---:B-1----:R-:W-:Y:S02]  /*0210*/  LOP3.LUT R0, R6.reuse, 0xff, RZ, 0xc0, !PT ;  /* 0x000000ff06007812 */ /* 0x042fe400078ec0ff */
[----:B------:R-:W-:Y:S02]  /*0220*/  CS2R R226, SRZ ;  /* 0x0000000000e27805 */ /* 0x000fe4000001ff00 */
[----:B------:R-:W-:-:S02]  /*0230*/  LOP3.LUT R2, R6, 0xffff, RZ, 0xc0, !PT ;  /* 0x0000ffff06027812 */ /* 0x000fc400078ec0ff */
[----:B------:R-:W-:Y:S02]  /*0240*/  CS2R R224, SRZ ;  /* 0x0000000000e07805 */ /* 0x000fe4000001ff00 */
[----:B------:R-:W-:Y:S01]  /*0250*/  CS2R R98, SRZ ;  /* 0x0000000000627805 */ /* 0x000fe2000001ff00 */
[----:B------:R-:W-:Y:S01]  /*0260*/  IMAD R0, R0, 0xab, RZ ;  /* 0x000000ab00007824 */ /* 0x000fe200078e02ff */
[----:B------:R-:W-:Y:S01]  /*0270*/  CS2R R222, SRZ ;  /* 0x0000000000de7805 */ /* 0x000fe2000001ff00 */
[----:B------:R-:W-:Y:S01]  /*0280*/  IMAD R4, R2, 0x5556, RZ ;  /* 0x0000555602047824 */ /* 0x000fe200078e02ff */
[----:B0-----:R-:W-:Y:S02]  /*0290*/  LEA R7, R8, R5, 0x2 ;  /* 0x0000000508077211 */ /* 0x001fe400078e10ff */
[----:B------:R-:W-:Y:S02]  /*02a0*/  CS2R R220, SRZ ;  /* 0x0000000000dc7805 */ /* 0x000fe4000001ff00 */
[----:B------:R-:W-:-:S02]  /*02b0*/  SHF.R.U32.HI R0, RZ, 0x9, R0 ;  /* 0x00000009ff007819 */ /* 0x000fc40000011600 */
[----:B------:R-:W-:Y:S02]  /*02c0*/  CS2R R96, SRZ ;  /* 0x0000000000607805 */ /* 0x000fe4000001ff00 */
[----:B------:R-:W-:Y:S02]  /*02d0*/  CS2R R94, SRZ ;  /* 0x00000000005e7805 */ /* 0x000fe4000001ff00 */
[----:B------:R-:W-:Y:S02]  /*02e0*/  CS2R R218, SRZ ;  /* 0x0000000000da7805 */ /* 0x000fe4000001ff00 */
[----:B------:R-:W-:Y:S01]  /*02f0*/  PRMT R3, R0, 0x9910, RZ ;  /* 0x0000991000037816 */ /* 0x000fe200000000ff */
[----:B------:R-:W-:Y:S01]  /*0300*/  IMAD R0, R5, 0x1c, R6 ;  /* 0x0000001c05007824 */ /* 0x000fe200078e0206 */
[----:B------:R-:W-:Y:S02]  /*0310*/  CS2R R216, SRZ ;  /* 0x0000000000d87805 */ /* 0x000fe4000001ff00 */
[----:B------:R-:W-:-:S02]  /*0320*/  CS2R R92, SRZ ;  /* 0x00000000005c7805 */ /* 0x000fc4000001ff00 */
[----:B------:R-:W-:Y:S01]  /*0330*/  LEA R3, R3, R3, 0x1 ;  /* 0x0000000303037211 */ /* 0x000fe200078e08ff */
[----:B------:R-:W-:Y:S01]  /*0340*/  IMAD R2, R5, -0x10, R0 ;  /* 0xfffffff005027824 */ /* 0x000fe200078e0200 */
[----:B------:R-:W-:Y:S02]  /*0350*/  SHF.R.U32.HI R0, RZ, 0x10, R4 ;  /* 0x00000010ff007819 */ /* 0x000fe40000011604 */
[----:B------:R-:W-:Y:S02]  /*0360*/  CS2R R214, SRZ ;  /* 0x0000000000d67805 */ /* 0x000fe4000001ff00 */
[----:B--2---:R-:W-:Y:S02]  /*0370*/  SHF.L.U32 R4, R9, 0x4, RZ ;  /* 0x0000000409047819 */ /* 0x004fe400000006ff */
[----:B------:R-:W-:Y:S02]  /*0380*/  CS2R R212, SRZ ;  /* 0x0000000000d47805 */ /* 0x000fe4000001ff00 */
[----:B------:R-:W-:-:S02]  /*0390*/  ISETP.GT.U32.AND P0, PT, R2, 0x2f, PT ;  /* 0x0000002f0200780c */ /* 0x000fc40003f04070 */
[----:B------:R-:W-:Y:S02]  /*03a0*/  CS2R R90, SRZ ;  /* 0x00000000005a7805 */ /* 0x000fe4000001ff00 */
[----:B------:R-:W-:Y:S02]  /*03b0*/  IADD3 R2, PT, PT, RZ, -R3, RZ ;  /* 0x80000003ff027210 */ /* 0x000fe40007ffe0ff */
[----:B------:R-:W-:Y:S02]  /*03c0*/  CS2R R210, SRZ ;  /* 0x0000000000d27805 */ /* 0x000fe4000001ff00 */
[----:B------:R-:W-:Y:S02]  /*03d0*/  LEA R3, R7, R0, 0x2 ;  /* 0x0000000007037211 */ /* 0x000fe400078e10ff */
[----:B------:R-:W-:Y:S02]  /*03e0*/  CS2R R208, SRZ ;  /* 0x0000000000d07805 */ /* 0x000fe4000001ff00 */
[----:B------:R-:W-:-:S02]  /*03f0*/  PRMT R2, R2, 0x7710, RZ ;  /* 0x0000771002027816 */ /* 0x000fc400000000ff */
[----:B------:R-:W-:Y:S02]  /*0400*/  CS2R R88, SRZ ;  /* 0x0000000000587805 */ /* 0x000fe4000001ff00 */
[----:B------:R-:W-:Y:S01]  /*0410*/  LEA R0, R5, R0, 0x2 ;  /* 0x0000000005007211 */ /* 0x000fe200078e10ff */
[----:B------:R-:W-:Y:S01]  /*0420*/  IMAD R3, R3, 0x120, RZ ;  /* 0x0000012003037824 */ /* 0x000fe200078e02ff */
[----:B------:R-:W-:Y:S02]  /*0430*/  ISETP.GT.U32.OR P2, PT, R6, 0xb, P0 ;  /* 0x0000000b0600780c */ /* 0x000fe40000744470 */
[----:B------:R-:W-:Y:S02]  /*0440*/  CS2R R86, SRZ ;  /* 0x0000000000567805 */ /* 0x000fe4000001ff00 */
[----:B------:R-:W-:Y:S02]  /*0450*/  IADD3 R2, PT, PT, R2, R6, RZ ;  /* 0x0000000602027210 */ /* 0x000fe40007ffe0ff */
[----:B------:R-:W-:-:S02]  /*0460*/  CS2R R206, SRZ ;  /* 0x0000000000ce7805 */ /* 0x000fc4000001ff00 */
[----:B------:R-:W-:Y:S02]  /*0470*/  ISETP.GT.U32.OR P2, PT, R0, 0xf, P2 ;  /* 0x0000000f0000780c */ /* 0x000fe40001744470 */
[----:B------:R-:W-:Y:S02]  /*0480*/  CS2R R204, SRZ ;  /* 0x0000000000cc7805 */ /* 0x000fe4000001ff00 */
[----:B------:R-:W-:Y:S02]  /*0490*/  LOP3.LUT R0, R3, 0xff, R2, 0xf8, !PT ;  /* 0x000000ff03007812 */ /* 0x000fe400078ef802 */
[----:B------:R-:W-:Y:S02]  /*04a0*/  CS2R R84, SRZ ;  /* 0x0000000000547805 */ /* 0x000fe4000001ff00 */
[----:B------:R-:W-:Y:S02]  /*04b0*/  ISETP.GE.U32.AND P3, PT, R4, 0xe1, PT ;  /* 0x000000e10400780c */ /* 0x000fe40003f66070 */
[----:B------:R-:W-:-:S02]  /*04c0*/  CS2R R202, SRZ ;  /* 0x0000000000ca7805 */ /* 0x000fc4000001ff00 */
[----:B------:R-:W-:Y:S01]  /*04d0*/  ISETP.LT.U32.AND P1, PT, R4, 0xdd, PT ;  /* 0x000000dd0400780c */ /* 0x000fe20003f21070 */
[----:B------:R0:W-:Y:S01]  /*04e0*/  STL [R1+0x74], R0 ;  /* 0x0000740001007387 */ /* 0x0001e20000100800 */
[----:B------:R-:W-:Y:S02]  /*04f0*/  ISETP.NE.AND P0, PT, R9, RZ, !P3 ;  /* 0x000000ff0900720c */ /* 0x000fe40005f05270 */
[----:B------:R-:W-:Y:S02]  /*0500*/  CS2R R200, SRZ ;  /* 0x0000000000c87805 */ /* 0x000fe4000001ff00 */
[----:B------:R-:W-:Y:S01]  /*0510*/  CS2R R198, SRZ ;  /* 0x0000000000c67805 */ /* 0x000fe2000001ff00 */
[----:B------:R1:W-:Y:S01]  /*0520*/  STL [R1+0x70], RZ ;  /* 0x000070ff01007387 */ /* 0x0003e20000100800 */
[----:B------:R-:W-:Y:S02]  /*0530*/  CS2R R196, SRZ ;  /* 0x0000000000c47805 */ /* 0x000fe4000001ff00 */
[----:B------:R-:W-:-:S02]  /*0540*/  CS2R R76, SRZ ;  /* 0x00000000004c7805 */ /* 0x000fc4000001ff00 */
[----:B------:R-:W-:Y:S01]  /*0550*/  CS2R R194, SRZ ;  /* 0x0000000000c27805 */ /* 0x000fe2000001ff00 */
[----:B------:R1:W-:Y:S01]  /*0560*/  STL [R1+0x5c], RZ ;  /* 0x00005cff01007387 */ /* 0x0003e20000100800 */
[----:B------:R-:W-:Y:S01]  /*0570*/  CS2R R192, SRZ ;  /* 0x0000000000c07805 */ /* 0x000fe2000001ff00 */
[----:B0-----:R-:W-:Y:S01]  /*0580*/  HFMA2 R0, -RZ, RZ, 0, 0 ;  /* 0x00000000ff007431 */ /* 0x001fe200000001ff */
[----:B------:R-:W-:Y:S01]  /*0590*/  CS2R R190, SRZ ;  /* 0x0000000000be7805 */ /* 0x000fe2000001ff00 */
[----:B------:R1:W-:Y:S01]  /*05a0*/  STL [R1+0x58], RZ ;  /* 0x000058ff01007387 */ /* 0x0003e20000100800 */
[----:B------:R-:W-:Y:S02]  /*05b0*/  MOV R176, RZ ;  /* 0x000000ff00b07202 */ /* 0x000fe40000000f00 */
[----:B------:R-:W-:Y:S02]  /*05c0*/  CS2R R174, SRZ ;  /* 0x0000000000ae7805 */ /* 0x000fe4000001ff00 */
[----:B------:R-:W-:Y:S01]  /*05d0*/  CS2R R124, SRZ ;  /* 0x00000000007c7805 */ /* 0x000fe2000001ff00 */
[----:B------:R1:W-:Y:S01]  /*05e0*/  STL [R1+0x54], RZ ;  /* 0x000054ff01007387 */ /* 0x0003e20000100800 */
[----:B------:R-:W-:-:S02]  /*05f0*/  CS2R R172, SRZ ;  /* 0x0000000000ac7805 */ /* 0x000fc4000001ff00 */
[----:B------:R-:W-:Y:S02]  /*0600*/  CS2R R170, SRZ ;  /* 0x0000000000aa7805 */ /* 0x000fe4000001ff00 */
[----:B------:R-:W-:Y:S01]  /*0610*/  CS2R R168, SRZ ;  /* 0x0000000000a87805 */ /* 0x000fe2000001ff00 */
[----:B------:R1:W-:Y:S01]  /*0620*/  STL [R1+0x50], RZ ;  /* 0x000050ff01007387 */ /* 0x0003e20000100800 */
[----:B------:R-:W-:Y:S02]  /*0630*/  CS2R R166, SRZ ;  /* 0x0000000000a67805 */ /* 0x000fe4000001ff00 */
        /* <DEDUP_REMOVED lines=71> */
[----:B------:R-:W-:Y:S01]  /*0ab0*/  CS2R R110, SRZ ;  /* 0x00000000006e7805 */ /* 0x000fe2000001ff00 */
[----:B------:R-:W0:Y:S02]  /*0ac0*/  LDCU.64 UR6, c[0x0][0x358] ;  /* 0x00006b00ff0677ac */ /* 0x000e240008000a00 */
[----:B------:R1:W-:Y:S04]  /*0ad0*/  STL [R1+0x4], RZ ;  /* 0x000004ff01007387 */ /* 0x0003e80000100800 */
[----:B------:R1:W-:Y:S04]  /*0ae0*/  STL [R1], RZ ;  /* 0x000000ff01007387 */ /* 0x0003e80000100800 */
[----:B------:R1:W-:Y:S04]  /*0af0*/  STL [R1+0x60], RZ ;  /* 0x000060ff01007387 */ /* 0x0003e80000100800 */
[----:B------:R1:W-:Y:S04]  /*0b00*/  STL [R1+0x64], RZ ;  /* 0x000064ff01007387 */ /* 0x0003e80000100800 */
[----:B0-----:R1:W-:Y:S02]  /*0b10*/  STL [R1+0x68], RZ ;  /* 0x000068ff01007387 */ /* 0x0013e40000100800 */
.L_x_207:
[----:B------:R-:W2:Y:S04]  /*0b20*/  LDL R67, [R1+0x74] ;  /* 0x0000740001437983 */ /* 0x000ea80000100800 */
[----:B0-----:R-:W3:Y:S01]  /*0b30*/  LDL.LU R66, [R1+0x70] ;  /* 0x0000700001427983 */ /* 0x001ee20000300800 */
[----:B------:R-:W-:Y:S01]  /*0b40*/  UMOV UR4, URZ ;  /* 0x000000ff00047c82 */ /* 0x000fe20008000000 */
[----:B------:R-:W0:Y:S01]  /*0b50*/  S2R R55, SR_TID.Z ;  /* 0x0000000000377919 */ /* 0x000e220000002300 */
[----:B------:R-:W0:Y:S01]  /*0b60*/  S2R R56, SR_TID.Y ;  /* 0x0000000000387919 */ /* 0x000e220000002200 */
[----:B------:R-:W4:Y:S01]  /*0b70*/  S2R R64, SR_CTAID.Y ;  /* 0x0000000000407919 */ /* 0x000f220000002600 */
[----:B0-----:R-:W-:-:S04]  /*0b80*/  IMAD R54, R55, 0x1c, R56 ;  /* 0x0000001c37367824 */ /* 0x001fc800078e0238 */
[C---:B----4-:R-:W-:Y:S01]  /*0b90*/  IMAD R65, R64.reuse, 0x70, R54 ;  /* 0x0000007040417824 */ /* 0x050fe200078e0236 */
[----:B------:R-:W-:Y:S02]  /*0ba0*/  LEA R54, R64, R55, 0x2 ;  /* 0x0000003740367211 */ /* 0x000fe400078e10ff */
[----:B------:R-:W0:Y:S03]  /*0bb0*/  S2R R55, SR_CTAID.X ;  /* 0x0000000000377919 */ /* 0x000e260000002500 */
[----:B------:R-:W-:Y:S01]  /*0bc0*/  IMAD R54, R54, 0x1c, R56 ;  /* 0x0000001c36367824 */ /* 0x000fe200078e0238 */
[----:B------:R4:W-:Y:S03]  /*0bd0*/  STL [R1+0x6c], R65 ;  /* 0x00006c4101007387 */ /* 0x0009e60000100800 */
[----:B0-----:R-:W-:-:S04]  /*0be0*/  IMAD R54, R54, 0xe, R55 ;  /* 0x0000000e36367824 */ /* 0x001fc800078e0237 */
[C---:B---3--:R-:W-:Y:S02]  /*0bf0*/  IMAD R54, R66.reuse, 0xc40, R54 ;  /* 0x00000c4042367824 */ /* 0x048fe400078e0236 */
[C---:B--2---:R-:W-:Y:S01]  /*0c00*/  IMAD R56, R66.reuse, 0x9, R67 ;  /* 0x0000000942387824 */ /* 0x044fe200078e0243 */
[----:B------:R-:W-:Y:S02]  /*0c10*/  IADD3 R66, PT, PT, R66, 0x1, RZ ;  /* 0x0000000142427810 */ /* 0x000fe40007ffe0ff */
[----:B------:R-:W-:Y:S02]  /*0c20*/  SHF.L.U32 R55, R54, 0x4, RZ ;  /* 0x0000000436377819 */ /* 0x000fe400000006ff */
[----:B------:R-:W-:Y:S01]  /*0c30*/  ISETP.NE.AND P5, PT, R66, 0x20, PT ;  /* 0x000000204200780c */ /* 0x000fe20003fa5270 */
[----:B------:R4:W-:Y:S01]  /*0c40*/  STL [R1+0x70], R66 ;  /* 0x0000704201007387 */ /* 0x0009e20000100800 */
[----:B------:R-:W-:-:S11]  /*0c50*/  MOV R54, R65 ;  /* 0x0000004100367202 */ /* 0x000fd60000000f00 */
.L_x_206:
[----:B------:R-:W2:Y:S01]  /*0c60*/  LDL R64, [R1+0x6c] ;  /* 0x00006c0001407983 */ /* 0x000ea20000100800 */
[----:B------:R-:W-:Y:S01]  /*0c70*/  BSSY.RECONVERGENT B0, `(.L_x_203) ;  /* 0x000003a000007945 */ /* 0x000fe20003800200 */
[----:B------:R-:W-:Y:S01]  /*0c80*/  MOV R68, RZ ;  /* 0x000000ff00447202 */ /* 0x000fe20000000f00 */
[----:B------:R-:W-:Y:S01]  /*0c90*/  BAR.SYNC.DEFER_BLOCKING 0x0 ;  /* 0x0000000000007b1d */ /* 0x000fe20000010000 */
[----:B--2---:R-:W-:-:S04]  /*0ca0*/  LOP3.LUT P3, RZ, R64, UR4, RZ, 0xfc, !PT ;  /* 0x0000000440ff7c12 */ /* 0x004fc8000f86fcff */
[----:B------:R-:W-:-:S13]  /*0cb0*/  ISETP.LT.U32.AND P3, PT, R54, 0xe1, P3 ;  /* 0x000000e13600780c */ /* 0x000fda0001f61070 */
[----:B0-----:R-:W-:Y:S05]  /*0cc0*/  @P3 BRA `(.L_x_204) ;  /* 0x0000000000383947 */ /* 0x001fea0003800000 */
[----:B------:R-:W0:Y:S01]  /*0cd0*/  S2R R64, SR_TID.Z ;  /* 0x0000000000407919 */ /* 0x000e220000002300 */
[----:B------:R-:W2:Y:S01]  /*0ce0*/  S2UR UR8, SR_CgaCtaId ;  /* 0x00000000000879c3 */ /* 0x000ea20000008800 */
[----:B------:R-:W-:Y:S01]  /*0cf0*/  UMOV UR5, 0x400 ;  /* 0x0000040000057882 */ /* 0x000fe20000000000 */
[----:B------:R-:W-:Y:S01]  /*0d00*/  PLOP3.LUT P4, PT, PT, PT, PT, 0x8, 0x80 ;  /* 0x000000000080781c */ /* 0x000fe20003f8e170 */
[----:B----4-:R-:W0:Y:S01]  /*0d10*/  S2R R65, SR_TID.Y ;  /* 0x0000000000417919 */ /* 0x010e220000002200 */
[----:B------:R-:W-:Y:S02]  /*0d20*/  MOV R70, UR5 ;  /* 0x0000000500467c02 */ /* 0x000fe40008000f00 */
[----:B--2---:R-:W-:-:S04]  /*0d30*/  MOV R71, UR8 ;  /* 0x0000000800477c02 */ /* 0x004fc80008000f00 */
[----:B------:R-:W-:Y:S01]  /*0d40*/  LEA R177, R71, R70, 0x18 ;  /* 0x0000004647b17211 */ /* 0x000fe200078ec0ff */
[----:B0-----:R-:W-:-:S04]  /*0d50*/  IMAD R69, R64, 0x1c, R65 ;  /* 0x0000001c40457824 */ /* 0x001fc800078e0241 */
[----:B------:R-:W-:-:S05]  /*0d60*/  IMAD R178, R69, 0x12, RZ ;  /* 0x0000001245b27824 */ /* 0x000fca00078e02ff */
[----:B------:R-:W-:-:S05]  /*0d70*/  LEA R178, R178, R177, 0x2 ;  /* 0x000000b1b2b27211 */ /* 0x000fca00078e10ff */
[----:B------:R0:W-:Y:S04]  /*0d80*/  STS.64 [R178], RZ ;  /* 0x000000ffb2007388 */ /* 0x0001e80000000a00 */
[----:B------:R0:W-:Y:S01]  /*0d90*/  STS [R178+0x8], RZ ;  /* 0x000008ffb2007388 */ /* 0x0001e20000000800 */
[----:B------:R-:W-:Y:S05]  /*0da0*/  BRA `(.L_x_205) ;  /* 0x0000000000987947 */ /* 0x000fea0003800000 */
.L_x_204:
[----:B------:R-:W0:Y:S01]  /*0db0*/  S2R R69, SR_CTAID.X ;  /* 0x0000000000457919 */ /* 0x000e220000002500 */
[----:B----4-:R-:W2:Y:S01]  /*0dc0*/  @P0 LDC.64 R64, c[0x0][0x380] ;  /* 0x0000e000ff400b82 */ /* 0x010ea20000000a00 */
[----:B------:R-:W-:Y:S01]  /*0dd0*/  @P0 IADD3 R66, PT, PT, R55, -0xe1, RZ ;  /* 0xffffff1f37420810 */ /* 0x000fe20007ffe0ff */
[----:B------:R-:W-:-:S04]  /*0de0*/  HFMA2 R179, -RZ, RZ, 0, 0 ;  /* 0x00000000ffb37431 */ /* 0x000fc800000001ff */
[----:B--2---:R-:W-:-:S05]  /*0df0*/  @P0 IMAD.WIDE R64, R66, 0x4, R64 ;  /* 0x0000000442400825 */ /* 0x004fca00078e0240 */
[----:B------:R2:W3:Y:S01]  /*0e00*/  @P0 LDG.E.CONSTANT R179, desc[UR6][R64.64] ;  /* 0x0000000640b30981 */ /* 0x0004e2000c1e9900 */
[----:B0-----:R-:W-:-:S04]  /*0e10*/  SHF.L.U32 R69, R69, 0x4, RZ ;  /* 0x0000000445457819 */ /* 0x001fc800000006ff */
[----:B------:R-:W-:-:S13]  /*0e20*/  ISETP.GT.U32.AND P4, PT, R69, 0xdf, PT ;  /* 0x000000df4500780c */ /* 0x000fda0003f84070 */
[----:B------:R-:W0:Y:S01]  /*0e30*/  @!P4 LDC.64 R66, c[0x0][0x380] ;  /* 0x0000e000ff42cb82 */ /* 0x000e220000000a00 */
[----:B--2---:R-:W-:-:S05]  /*0e40*/  @!P4 IADD3 R64, PT, PT, R55, -0xe1, RZ ;  /* 0xffffff1f3740c810 */ /* 0x004fca0007ffe0ff */
[----:B0-----:R-:W-:Y:S01]  /*0e50*/  @!P4 IMAD.WIDE R64, R64, 0x4, R66 ;  /* 0x000000044040c825 */ /* 0x001fe200078e0242 */
[----:B------:R-:W-:-:S06]  /*0e60*/  MOV R66, RZ ;  /* 0x000000ff00427202 */ /* 0x000fcc0000000f00 */
[----:B------:R0:W2:Y:S01]  /*0e70*/  @!P4 LDG.E.CONSTANT R66, desc[UR6][R64.64+0x4] ;  /* 0x000004064042c981 */ /* 0x0000a2000c1e9900 */
[----:B------:R-:W-:-:S13]  /*0e80*/  ISETP.GT.U32.AND P4, PT, R69, 0xde, PT ;  /* 0x000000de4500780c */ /* 0x000fda0003f84070 */
[----:B0-----:R-:W0:Y:S01]  /*0e90*/  @!P4 LDC.64 R64, c[0x0][0x380] ;  /* 0x0000e000ff40cb82 */ /* 0x001e220000000a00 */
[----:B------:R-:W-:-:S05]  /*0ea0*/  @!P4 IADD3 R67, PT, PT, R55, -0xe1, RZ ;  /* 0xffffff1f3743c810 */ /* 0x000fca0007ffe0ff */
[----:B0-----:R-:W-:-:S04]  /*0eb0*/  @!P4 IMAD.WIDE R64, R67, 0x4, R64 ;  /* 0x000000044340c825 */ /* 0x001fc800078e0240 */
[----:B------:R-:W-:-:S06]  /*0ec0*/  HFMA2 R67, -RZ, RZ, 0, 0 ;  /* 0x00000000ff437431 */ /* 0x000fcc00000001ff */
[----:B------:R0:W4:Y:S01]  /*0ed0*/  @!P4 LDG.E.CONSTANT R67, desc[UR6][R64.64+0x8] ;  /* 0x000008064043c981 */ /* 0x000122000c1e9900 */
[----:B------:R-:W1:Y:S01]  /*0ee0*/  S2R R70, SR_TID.Z ;  /* 0x0000000000467919 */ /* 0x000e620000002300 */
[----:B------:R-:W1:Y:S01]  /*0ef0*/  S2R R71, SR_TID.Y ;  /* 0x0000000000477919 */ /* 0x000e620000002200 */
[----:B------:R-:W1:Y:S01]  /*0f00*/  S2UR UR8, SR_CgaCtaId ;  /* 0x00000000000879c3 */ /* 0x000e620000008800 */
[----:B------:R-:W-:Y:S01]  /*0f10*/  ISETP.GT.U32.AND P4, PT, R69, 0xdd, PT ;  /* 0x000000dd4500780c */ /* 0x000fe20003f84070 */
[----:B------:R-:W-:-:S12]  /*0f20*/  UMOV UR5, 0x400 ;  /* 0x0000040000057882 */ /* 0x000fd80000000000 */
[----:B0-----:R-:W0:Y:S01]  /*0f30*/  @!P4 LDC.64 R64, c[0x0][0x380] ;  /* 0x0000e000ff40cb82 */ /* 0x001e220000000a00 */
[----:B-1----:R-:W-:Y:S01]  /*0f40*/  IMAD R69, R70, 0x1c, R71 ;  /* 0x0000001c46457824 */ /* 0x002fe200078e0247 */
[----:B------:R-:W-:Y:S02]  /*0f50*/  MOV R70, UR5 ;  /* 0x0000000500467c02 */ /* 0x000fe40008000f00 */
[----:B------:R-:W-:Y:S01]  /*0f60*/  MOV R71, UR8 ;  /* 0x0000000800477c02 */ /* 0x000fe20008000f00 */
[----:B------:R-:W-:-:S03]  /*0f70*/  IMAD R178, R69, 0x12, RZ ;  /* 0x0000001245b27824 */ /* 0x000fc600078e02ff */
[----:B------:R-:W-:-:S04]  /*0f80*/  LEA R177, R71, R70, 0x18 ;  /* 0x0000004647b17211 */ /* 0x000fc800078ec0ff */
[----:B------:R-:W-:-:S05]  /*0f90*/  LEA R178, R178, R177, 0x2 ;  /* 0x000000b1b2b27211 */ /* 0x000fca00078e10ff */
[----:B---3--:R-:W-:Y:S04]  /*0fa0*/  STS [R178], R179 ;  /* 0x000000b3b2007388 */ /* 0x008fe80000000800 */
[----:B--2---:R1:W-:Y:S02]  /*0fb0*/  STS [R178+0x4], R66 ;  /* 0x00000442b2007388 */ /* 0x0043e40000000800 */
[----:B-1----:R-:W-:-:S05]  /*0fc0*/  @!P4 IADD3 R66, PT, PT, R55, -0xe1, RZ ;  /* 0xffffff1f3742c810 */ /* 0x002fca0007ffe0ff */
[----:B0-----:R-:W-:-:S05]  /*0fd0*/  @!P4 IMAD.WIDE R64, R66, 0x4, R64 ;  /* 0x000000044240c825 */ /* 0x001fca00078e0240 */
[----:B------:R2:W5:Y:S01]  /*0fe0*/  @!P4 LDG.E.CONSTANT R68, desc[UR6][R64.64+0xc] ;  /* 0x00000c064044c981 */ /* 0x000562000c1e9900 */
[----:B------:R-:W-:-:S03]  /*0ff0*/  PLOP3.LUT P4, PT, P1, PT, PT, 0x80, 0x8 ;  /* 0x000000000008781c */ /* 0x000fc60000f8f070 */
[----:B----4-:R2:W-:Y:S10]  /*1000*/  STS [R178+0x8], R67 ;  /* 0x00000843b2007388 */ /* 0x0105f40000000800 */
.L_x_205:
[----:B------:R-:W-:Y:S05]  /*1010*/  BSYNC.RECONVERGENT B0 ;  /* 0x0000000000007941 */ /* 0x000fea0003800200 */
.L_x_203:
[----:B------:R-:W3:Y:S01]  /*1020*/  S2R R66, SR_CTAID.X ;  /* 0x0000000000427919 */ /* 0x000ee20000002500 */
[----:B--2---:R-:W2:Y:S01]  /*1030*/  @P4 LDC.64 R64, c[0x0][0x380] ;  /* 0x0000e000ff404b82 */ /* 0x004ea20000000a00 */
[----:B------:R-:W-:Y:S02]  /*1040*/  CS2R R180, SRZ ;  /* 0x0000000000b47805 */ /* 0x000fe4000001ff00 */
[----:B---3--:R-:W-:Y:S02]  /*1050*/  SHF.L.U32 R185, R66, 0x4, RZ ;  /* 0x0000000442b97819 */ /* 0x008fe400000006ff */
[----:B------:R-:W-:Y:S02]  /*1060*/  @P4 IADD3 R66, PT, PT, R55, -0xe1, RZ ;  /* 0xffffff1f37424810 */ /* 0x000fe40007ffe0ff */
[----:B------:R-:W-:-:S03]  /*1070*/  ISETP.GT.U32.OR P6, PT, R185, 0xdb, !P3 ;  /* 0x000000dbb900780c */ /* 0x000fc60005fc4470 */
[----:B--2---:R-:W-:-:S05]  /*1080*/  @P4 IMAD.WIDE R64, R66, 0x4, R64 ;  /* 0x0000000442404825 */ /* 0x004fca00078e0240 */
[----:B------:R2:W3:Y:S01]  /*1090*/  @P4 LDG.E.CONSTANT R180, desc[UR6][R64.64+0x10] ;  /* 0x0000100640b44981 */ /* 0x0004e2000c1e9900 */
[----:B------:R-:W-:-:S04]  /*10a0*/  ISETP.GT.U32.OR P4, PT, R185, 0xda, !P3 ;  /* 0x000000dab900780c */ /* 0x000fc80005f84470 */
[----:B------:R-:W-:Y:S01]  /*10b0*/  @!P6 IADD3 R66, PT, PT, R55, -0xe1, RZ ;  /* 0xffffff1f3742e810 */ /* 0x000fe20007ffe0ff */
[----:B--2---:R-:W2:Y:S04]  /*10c0*/  @!P6 LDC.64 R64, c[0x0][0x380] ;  /* 0x0000e000ff40eb82 */ /* 0x004ea80000000a00 */
[----:B--2---:R-:W-:-:S05]  /*10d0*/  @!P6 IMAD.WIDE R64, R66, 0x4, R64 ;  /* 0x000000044240e825 */ /* 0x004fca00078e0240 */
[----:B------:R2:W4:Y:S01]  /*10e0*/  @!P6 LDG.E.CONSTANT R181, desc[UR6][R64.64+0x14] ;  /* 0x0000140640b5e981 */ /* 0x000522000c1e9900 */
[----:B------:R-:W-:Y:S02]  /*10f0*/  @!P4 IADD3 R66, PT, PT, R55, -0xe1, RZ ;  /* 0xffffff1f3742c810 */ /* 0x000fe40007ffe0ff */
[----:B------:R-:W-:Y:S02]  /*1100*/  CS2R R182, SRZ ;  /* 0x0000000000b67805 */ /* 0x000fe4000001ff00 */
[----:B------:R-:W-:Y:S01]  /*1110*/  ISETP.GT.U32.OR P6, PT, R185, 0xd9, !P3 ;  /* 0x000000d9b900780c */ /* 0x000fe20005fc4470 */
[----:B--2---:R-:W2:Y:S02]  /*1120*/  @!P4 LDC.64 R64, c[0x0][0x380] ;  /* 0x0000e000ff40cb82 */ /* 0x004ea40000000a00 */
[----:B--2---:R-:W-:-:S05]  /*1130*/  @!P4 IMAD.WIDE R64, R66, 0x4, R64 ;  /* 0x000000044240c825 */ /* 0x004fca00078e0240 */
[----:B------:R2:W4:Y:S01]  /*1140*/  @!P4 LDG.E.CONSTANT R182, desc[UR6][R64.64+0x18] ;  /* 0x0000180640b6c981 */ /* 0x000522000c1e9900 */
[----:B------:R-:W-:-:S04]  /*1150*/  ISETP.GT.U32.OR P4, PT, R185, 0xd8, !P3 ;  /* 0x000000d8b900780c */ /* 0x000fc80005f84470 */
[----:B------:R-:W-:Y:S01]  /*1160*/  @!P6 IADD3 R66, PT, PT, R55, -0xe1, RZ ;  /* 0xffffff1f3742e810 */ /* 0x000fe20007ffe0ff */
[----:B--2---:R-:W2:Y:S04]  /*1170*/  @!P6 LDC.64 R64, c[0x0][0x380] ;  /* 0x0000e000ff40eb82 */ /* 0x004ea80000000a00 */
[----:B--2---:R-:W-:-:S05]  /*1180*/  @!P6 IMAD.WIDE R64, R66, 0x4, R64 ;  /* 0x000000044240e825 */ /* 0x004fca00078e0240 */
[----:B------:R2:W4:Y:S01]  /*1190*/  @!P6 LDG.E.CONSTANT R183, desc[UR6][R64.64+0x1c] ;  /* 0x00001c0640b7e981 */ /* 0x000522000c1e9900 */
[----:B------:R-:W-:Y:S01]  /*11a0*/  @!P4 IADD3 R66, PT, PT, R55, -0xe1, RZ ;  /* 0xffffff1f3742c810 */ /* 0x000fe20007ffe0ff */
[----:B------:R-:W-:Y:S01]  /*11b0*/  HFMA2 R184, -RZ, RZ, 0, 0 ;  /* 0x00000000ffb87431 */ /* 0x000fe200000001ff */
[----:B--2---:R-:W2:Y:S03]  /*11c0*/  @!P4 LDC.64 R64, c[0x0][0x380] ;  /* 0x0000e000ff40cb82 */ /* 0x004ea60000000a00 */
[----:B--2---:R-:W-:-:S05]  /*11d0*/  @!P4 IMAD.WIDE R64, R66, 0x4, R64 ;  /* 0x000000044240c825 */ /* 0x004fca00078e0240 */
[----:B------:R2:W4:Y:S01]  /*11e0*/  @!P4 LDG.E.CONSTANT R184, desc[UR6][R64.64+0x20] ;  /* 0x0000200640b8c981 */ /* 0x000522000c1e9900 */
[C---:B------:R-:W-:Y:S02]  /*11f0*/  ISETP.GT.U32.OR P6, PT, R185.reuse, 0xd7, !P3 ;  /* 0x000000d7b900780c */ /* 0x040fe40005fc4470 */
[----:B------:R-:W-:-:S11]  /*1200*/  ISETP.GT.U32.OR P4, PT, R185, 0xd6, !P3 ;  /* 0x000000d6b900780c */ /* 0x000fd60005f84470 */
[----:B------:R-:W0:Y:S01]  /*1210*/  @!P6 LDC.64 R66, c[0x0][0x380] ;  /* 0x0000e000ff42eb82 */ /* 0x000e220000000a00 */
[----:B------:R-:W-:-:S07]  /*1220*/  @!P6 IADD3 R179, PT, PT, R55, -0xe1, RZ ;  /* 0xffffff1f37b3e810 */ /* 0x000fce0007ffe0ff */
[----:B--2---:R-:W2:Y:S01]  /*1230*/  @!P4 LDC.64 R64, c[0x0][0x380] ;  /* 0x0000e000ff40cb82 */ /* 0x004ea20000000a00 */
[----:B0-----:R-:W-:Y:S01]  /*1240*/  @!P6 IMAD.WIDE R66, R179, 0x4, R66 ;  /* 0x00000004b342e825 */ /* 0x001fe200078e0242 */
[----:B------:R-:W-:-:S06]  /*1250*/  MOV R179, RZ ;  /* 0x000000ff00b37202 */ /* 0x000fcc0000000f00 */
[----:B------:R0:W4:Y:S01]  /*1260*/  @!P6 LDG.E.CONSTANT R179, desc[UR6][R66.64+0x24] ;  /* 0x0000240642b3e981 */ /* 0x000122000c1e9900 */
[----:B------:R-:W-:Y:S02]  /*1270*/  ISETP.GT.U32.OR P6, PT, R185, 0xd5, !P3 ;  /* 0x000000d5b900780c */ /* 0x000fe40005fc4470 */
[----:B0-----:R-:W-:-:S05]  /*1280*/  @!P4 IADD3 R66, PT, PT, R55, -0xe1, RZ ;  /* 0xffffff1f3742c810 */ /* 0x001fca0007ffe0ff */
[----:B--2---:R-:W-:-:S04]  /*1290*/  @!P4 IMAD.WIDE R64, R66, 0x4, R64 ;  /* 0x000000044240c825 */ /* 0x004fc800078e0240 */
[----:B------:R-:W-:-:S06]  /*12a0*/  HFMA2 R66, -RZ, RZ, 0, 0 ;  /* 0x00000000ff427431 */ /* 0x000fcc00000001ff */
[----:B------:R0:W2:Y:S01]  /*12b0*/  @!P4 LDG.E.CONSTANT R66, desc[UR6][R64.64+0x28] ;  /* 0x000028064042c981 */ /* 0x0000a2000c1e9900 */
[----:B------:R-:W-:Y:S02]  /*12c0*/  ISETP.GT.U32.OR P4, PT, R185, 0xd4, !P3 ;  /* 0x000000d4b900780c */ /* 0x000fe40005f84470 */
[----:B------:R-:W-:Y:S01]  /*12d0*/  @!P6 IADD3 R67, PT, PT, R55, -0xe1, RZ ;  /* 0xffffff1f3743e810 */ /* 0x000fe20007ffe0ff */
[----:B0-----:R-:W0:Y:S04]  /*12e0*/  @!P6 LDC.64 R64, c[0x0][0x380] ;  /* 0x0000e000ff40eb82 */ /* 0x001e280000000a00 */
[----:B0-----:R-:W-:Y:S01]  /*12f0*/  @!P6 IMAD.WIDE R64, R67, 0x4, R64 ;  /* 0x000000044340e825 */ /* 0x001fe200078e0240 */
[----:B------:R-:W-:-:S06]  /*1300*/  MOV R67, RZ ;  /* 0x000000ff00437202 */ /* 0x000fcc0000000f00 */
[----:B------:R0:W2:Y:S01]  /*1310*/  @!P6 LDG.E.CONSTANT R67, desc[UR6][R64.64+0x2c] ;  /* 0x00002c064043e981 */ /* 0x0000a2000c1e9900 */
[----:B------:R-:W-:Y:S01]  /*1320*/  ISETP.GT.U32.OR P6, PT, R185, 0xd3, !P3 ;  /* 0x000000d3b900780c */ /* 0x000fe20005fc4470 */
[----:B0-----:R-:W0:Y:S02]  /*1330*/  @!P4 LDC.64 R64, c[0x0][0x380] ;  /* 0x0000e000ff40cb82 */ /* 0x001e240000000a00 */
[----:B---3--:R3:W-:Y:S02]  /*1340*/  STS [R178+0x10], R180 ;  /* 0x000010b4b2007388 */ /* 0x0087e40000000800 */
[----:B---3--:R-:W-:-:S05]  /*1350*/  @!P4 IADD3 R180, PT, PT, R55, -0xe1, RZ ;  /* 0xffffff1f37b4c810 */ /* 0x008fca0007ffe0ff */
[----:B0-----:R-:W-:-:S04]  /*1360*/  @!P4 IMAD.WIDE R64, R180, 0x4, R64 ;  /* 0x00000004b440c825 */ /* 0x001fc800078e0240 */
[----:B------:R-:W-:-:S06]  /*1370*/  HFMA2 R180, -RZ, RZ, 0, 0 ;  /* 0x00000000ffb47431 */ /* 0x000fcc00000001ff */
[----:B------:R0:W3:Y:S01]  /*1380*/  @!P4 LDG.E.CONSTANT R180, desc[UR6][R64.64+0x30] ;  /* 0x0000300640b4c981 */ /* 0x0000e2000c1e9900 */
[----:B------:R-:W-:Y:S01]  /*1390*/  ISETP.GT.U32.OR P4, PT, R185, 0xd2, !P3 ;  /* 0x000000d2b900780c */ /* 0x000fe20005f84470 */
[----:B0-----:R-:W0:Y:S02]  /*13a0*/  @!P6 LDC.64 R64, c[0x0][0x380] ;  /* 0x0000e000ff40eb82 */ /* 0x001e240000000a00 */
[----:B----4-:R4:W-:Y:S02]  /*13b0*/  STS [R178+0x14], R181 ;  /* 0x000014b5b2007388 */ /* 0x0109e40000000800 */
[----:B----4-:R-:W-:-:S05]  /*13c0*/  @!P6 IADD3 R181, PT, PT, R55, -0xe1, RZ ;  /* 0xffffff1f37b5e810 */ /* 0x010fca0007ffe0ff */
[----:B0-----:R-:W-:Y:S01]  /*13d0*/  @!P6 IMAD.WIDE R64, R181, 0x4, R64 ;  /* 0x00000004b540e825 */ /* 0x001fe200078e0240 */
[----:B------:R-:W-:-:S06]  /*13e0*/  MOV R181, RZ ;  /* 0x000000ff00b57202 */ /* 0x000fcc0000000f00 */
[----:B------:R0:W4:Y:S01]  /*13f0*/  @!P6 LDG.E.CONSTANT R181, desc[UR6][R64.64+0x34] ;  /* 0x0000340640b5e981 */ /* 0x000122000c1e9900 */
[----:B------:R-:W-:Y:S01]  /*1400*/  ISETP.GT.U32.OR P6, PT, R185, 0xd1, !P3 ;  /* 0x000000d1b900780c */ /* 0x000fe20005fc4470 */
[----:B0-----:R-:W0:Y:S02]  /*1410*/  @!P4 LDC.64 R64, c[0x0][0x380] ;  /* 0x0000e000ff40cb82 */ /* 0x001e240000000a00 */
[----:B------:R1:W-:Y:S02]  /*1420*/  STS [R178+0x18], R182 ;  /* 0x000018b6b2007388 */ /* 0x0003e40000000800 */
[----:B-1----:R-:W-:-:S05]  /*1430*/  @!P4 IADD3 R182, PT, PT, R55, -0xe1, RZ ;  /* 0xffffff1f37b6c810 */ /* 0x002fca0007ffe0ff */
[----:B0-----:R-:W-:-:S04]  /*1440*/  @!P4 IMAD.WIDE R64, R182, 0x4, R64 ;  /* 0x00000004b640c825 */ /* 0x001fc800078e0240 */
[----:B------:R-:W-:-:S06]  /*1450*/  HFMA2 R182, -RZ, RZ, 0, 0 ;  /* 0x00000000ffb67431 */ /* 0x000fcc00000001ff */
[----:B------:R0:W4:Y:S01]  /*1460*/  @!P4 LDG.E.CONSTANT R182, desc[UR6][R64.64+0x38] ;  /* 0x0000380640b6c981 */ /* 0x000122000c1e9900 */
[----:B------:R-:W-:-:S03]  /*1470*/  ISETP.GT.U32.OR P4, PT, R185, 0xd0, !P3 ;  /* 0x000000d0b900780c */ /* 0x000fc60005f84470 */
[----:B------:R1:W-:Y:S01]  /*1480*/  STS [R178+0x1c], R183 ;  /* 0x00001cb7b2007388 */ /* 0x0003e20000000800 */
[----:B0-----:R-:W0:Y:S01]  /*1490*/  @!P6 LDC.64 R64, c[0x0][0x380] ;  /* 0x0000e000ff40eb82 */ /* 0x001e220000000a00 */
[----:B-1----:R-:W-:-:S05]  /*14a0*/  @!P6 IADD3 R183, PT, PT, R55, -0xe1, RZ ;  /* 0xffffff1f37b7e810 */ /* 0x002fca0007ffe0ff */
[----:B0-----:R-:W-:Y:S01]  /*14b0*/  @!P6 IMAD.WIDE R64, R183, 0x4, R64 ;  /* 0x00000004b740e825 */ /* 0x001fe200078e0240 */
[----:B------:R-:W-:-:S06]  /*14c0*/  MOV R183, RZ ;  /* 0x000000ff00b77202 */ /* 0x000fcc0000000f00 */
[----:B------:R0:W4:Y:S01]  /*14d0*/  @!P6 LDG.E.CONSTANT R183, desc[UR6][R64.64+0x3c] ;  /* 0x00003c0640b7e981 */ /* 0x000122000c1e9900 */
[----:B------:R-:W-:-:S03]  /*14e0*/  ISETP.GT.U32.OR P3, PT, R185, 0xcf, !P3 ;  /* 0x000000cfb900780c */ /* 0x000fc60005f64470 */
[----:B------:R1:W-:Y:S01]  /*14f0*/  STS [R178+0x20], R184 ;  /* 0x000020b8b2007388 */ /* 0x0003e20000000800 */
[----:B0-----:R-:W0:Y:S01]  /*1500*/  @!P4 LDC.64 R64, c[0x0][0x380] ;  /* 0x0000e000ff40cb82 */ /* 0x001e220000000a00 */
[----:B-1----:R-:W-:-:S05]  /*1510*/  @!P4 IADD3 R184, PT, PT, R55, -0xe1, RZ ;  /* 0xffffff1f37b8c810 */ /* 0x002fca0007ffe0ff */
[----:B0-----:R-:W-:-:S04]  /*1520*/  @!P4 IMAD.WIDE R64, R184, 0x4, R64 ;  /* 0x00000004b840c825 */ /* 0x001fc800078e0240 */
[----:B------:R-:W-:-:S06]  /*1530*/  HFMA2 R184, -RZ, RZ, 0, 0 ;  /* 0x00000000ffb87431 */ /* 0x000fcc00000001ff */
[----:B------:R0:W4:Y:S01]  /*1540*/  @!P4 LDG.E.CONSTANT R184, desc[UR6][R64.64+0x40] ;  /* 0x0000400640b8c981 */ /* 0x000122000c1e9900 */
[----:B------:R-:W-:Y:S01]  /*1550*/  @!P3 IADD3 R185, PT, PT, R55, -0xe1, RZ ;  /* 0xffffff1f37b9b810 */ /* 0x000fe20007ffe0ff */
[----:B0-----:R-:W0:Y:S04]  /*1560*/  @!P3 LDC.64 R64, c[0x0][0x380] ;  /* 0x0000e000ff40bb82 */ /* 0x001e280000000a00 */
[----:B0-----:R-:W-:Y:S01]  /*1570*/  @!P3 IMAD.WIDE R64, R185, 0x4, R64 ;  /* 0x00000004b940b825 */ /* 0x001fe200078e0240 */
[----:B------:R-:W-:-:S06]  /*1580*/  MOV R185, RZ ;  /* 0x000000ff00b97202 */ /* 0x000fcc0000000f00 */
[----:B------:R0:W4:Y:S02]  /*1590*/  @!P3 LDG.E.CONSTANT R185, desc[UR6][R64.64+0x44] ;  /* 0x0000440640b9b981 */ /* 0x000124000c1e9900 */
[----:B0-----:R-:W0:Y:S02]  /*15a0*/  @!P2 LDC.64 R64, c[0x0][0x388] ;  /* 0x0000e200ff40ab82 */ /* 0x001e240000000a00 */
[----:B0-----:R-:W-:-:S06]  /*15b0*/  @!P2 IMAD.WIDE.U32 R64, R56, 0x4, R64 ;  /* 0x000000043840a825 */ /* 0x001fcc00078e0040 */
[----:B------:R-:W4:Y:S01]  /*15c0*/  @!P2 LDG.E.CONSTANT R64, desc[UR6][R64.64] ;  /* 0x000000064040a981 */ /* 0x000f22000c1e9900 */
[----:B------:R-:W-:Y:S01]  /*15d0*/  IADD3 R70, PT, PT, R70, 0x1f80, RZ ;  /* 0x00001f8046467810 */ /* 0x000fe20007ffe0ff */
[----:B------:R-:W0:Y:S03]  /*15e0*/  S2R R187, SR_TID.Z ;  /* 0x0000000000bb7919 */ /* 0x000e260000002300 */
[----:B------:R-:W-:Y:S01]  /*15f0*/  LEA R70, R71, R70, 0x18 ;  /* 0x0000004647467211 */ /* 0x000fe200078ec0ff */
[----:B-----5:R-:W-:Y:S04]  /*1600*/  STS [R178+0xc], R68 ;  /* 0x00000c44b2007388 */ /* 0x020fe80000000800 */
[----:B------:R-:W-:Y:S04]  /*1610*/  STS [R178+0x24], R179 ;  /* 0x000024b3b2007388 */ /* 0x000fe80000000800 */
[----:B--2---:R-:W-:Y:S04]  /*1620*/  STS [R178+0x28], R66 ;  /* 0x00002842b2007388 */ /* 0x004fe80000000800 */
[----:B------:R-:W-:Y:S01]  /*1630*/  STS [R178+0x2c], R67 ;  /* 0x00002c43b2007388 */ /* 0x000fe20000000800 */
[----:B------:R-:W1:Y:S01]  /*1640*/  S2R R186, SR_TID.Y ;  /* 0x0000000000ba7919 */ /* 0x000e620000002200 */
[----:B0-----:R-:W-:-:S02]  /*1650*/  @!P2 IMAD R69, R187, -0x10, R69 ;  /* 0xfffffff0bb45a824 */ /* 0x001fc400078e0245 */
[----:B------:R-:W-:-:S03]  /*1660*/  IMAD R188, R187, 0xc, R70 ;  /* 0x0000000cbbbc7824 */ /* 0x000fc600078e0246 */
[----:B------:R-:W-:Y:S01]  /*1670*/  @!P2 LEA R69, R69, R70, 0x2 ;  /* 0x000000464545a211 */ /* 0x000fe200078e10ff */
[----:B---3--:R-:W-:Y:S04]  /*1680*/  STS [R178+0x30], R180 ;  /* 0x000030b4b2007388 */ /* 0x008fe80000000800 */
[----:B----4-:R-:W-:Y:S04]  /*1690*/  STS [R178+0x34], R181 ;  /* 0x000034b5b2007388 */ /* 0x010fe80000000800 */
[----:B------:R-:W-:Y:S04]  /*16a0*/  STS [R178+0x38], R182 ;  /* 0x000038b6b2007388 */ /* 0x000fe80000000800 */
[----:B------:R-:W-:Y:S04]  /*16b0*/  STS [R178+0x3c], R183 ;  /* 0x00003cb7b2007388 */ /* 0x000fe80000000800 */
[----:B------:R-:W-:Y:S04]  /*16c0*/  STS [R178+0x40], R184 ;  /* 0x000040b8b2007388 */ /* 0x000fe80000000800 */
[----:B------:R-:W-:Y:S04]  /*16d0*/  STS [R178+0x44], R185 ;  /* 0x000044b9b2007388 */ /* 0x000fe80000000800 */
[----:B------:R0:W-:Y:S01]  /*16e0*/  @!P2 STS [R69], R64 ;  /* 0x000000404500a388 */ /* 0x0001e20000000800 */
[----:B------:R-:W-:Y:S06]  /*16f0*/  BAR.SYNC.DEFER_BLOCKING 0x0 ;  /* 0x0000000000007b1d */ /* 0x000fec0000010000 */
[----:B0-----:R-:W2:Y:S01]  /*1700*/  LDL.LU R69, [R1] ;  /* 0x0000000001457983 */ /* 0x001ea20000300800 */
[----:B-1----:R-:W-:-:S03]  /*1710*/  IMAD R68, R186, 0x120, R177 ;  /* 0x00000120ba447824 */ /* 0x002fc600078e02b1 */
[----:B------:R-:W3:Y:S04]  /*1720*/  LDL.LU R71, [R1+0x18] ;  /* 0x0000180001477983 */ /* 0x000ee80000300800 */
[----:B------:R-:W4:Y:S04]  /*1730*/  LDL.LU R70, [R1+0x1c] ;  /* 0x00001c0001467983 */ /* 0x000f280000300800 */
[----:B------:R-:W-:Y:S04]  /*1740*/  LDS R177, [R188+0x30] ;  /* 0x00003000bcb17984 */ /* 0x000fe80000000800 */
[----:B------:R-:W0:Y:S04]  /*1750*/  LDS.128 R64, [R68] ;  /* 0x0000000044407984 */ /* 0x000e280000000c00 */
[----:B------:R-:W1:Y:S04]  /*1760*/  LDS R178, [R188] ;  /* 0x00000000bcb27984 */ /* 0x000e680000000800 */
[----:B------:R-:W1:Y:S04]  /*1770*/  LDS R179, [R188+0x60] ;  /* 0x00006000bcb37984 */ /* 0x000e680000000800 */
[----:B------:R-:W1:Y:S04]  /*1780*/  LDS R181, [R188+0x90] ;  /* 0x00009000bcb57984 */ /* 0x000e680000000800 */
[----:B------:R-:W1:Y:S04]  /*1790*/  LDS R182, [R188+0x34] ;  /* 0x00003400bcb67984 */ /* 0x000e680000000800 */
[----:B------:R-:W1:Y:S04]  /*17a0*/  LDS R180, [R188+0x4] ;  /* 0x00000400bcb47984 */ /* 0x000e680000000800 */
[----:B------:R-:W1:Y:S04]  /*17b0*/  LDS R183, [R188+0x64] ;  /* 0x00006400bcb77984 */ /* 0x000e680000000800 */
[----:B------:R-:W-:Y:S04]  /*17c0*/  LDS R186, [R188+0x38] ;  /* 0x00003800bcba7984 */ /* 0x000fe80000000800 */
[----:B------:R-:W1:Y:S04]  /*17d0*/  LDS R184, [R188+0x94] ;  /* 0x00009400bcb87984 */ /* 0x000e680000000800 */
[----:B------:R-:W1:Y:S04]  /*17e0*/  LDS R185, [R188+0x8] ;  /* 0x00000800bcb97984 */ /* 0x000e680000000800 */
[----:B------:R-:W1:Y:S01]  /*17f0*/  LDS R187, [R188+0x68] ;  /* 0x00006800bcbb7984 */ /* 0x000e620000000800 */
[C---:B0-----:R-:W-:Y:S01]  /*1800*/  FFMA R234, R177.reuse, R65, R234 ;  /* 0x00000041b1ea7223 */ /* 0x041fe200000000ea */
[----:B------:R-:W-:-:S02]  /*1810*/  FFMA R237, R177, R66, R237 ;  /* 0x00000042b1ed7223 */ /* 0x000fc400000000ed */
[----:B------:R-:W0:Y:S01]  /*1820*/  LDS R188, [R188+0x98] ;  /* 0x00009800bcbc7984 */ /* 0x000e220000000800 */
[----:B-1----:R-:W-:Y:S01]  /*1830*/  FFMA R190, R64, R178, R190 ;  /* 0x000000b240be7223 */ /* 0x002fe200000000be */
[C---:B------:R-:W-:Y:S01]  /*1840*/  FFMA R191, R178.reuse, R65, R191 ;  /* 0x00000041b2bf7223 */ /* 0x040fe200000000bf */
[-C--:B------:R-:W-:Y:S01]  /*1850*/  FFMA R196, R178, R66.reuse, R196 ;  /* 0x00000042b2c47223 */ /* 0x080fe200000000c4 */
[----:B------:R-:W-:Y:S01]  /*1860*/  FFMA R171, R64, R179, R171 ;  /* 0x000000b340ab7223 */ /* 0x000fe200000000ab */
[CC--:B------:R-:W-:Y:S01]  /*1870*/  FFMA R170, R179.reuse, R65.reuse, R170 ;  /* 0x00000041b3aa7223 */ /* 0x0c0fe200000000aa */
[-C--:B------:R-:W-:Y:S01]  /*1880*/  FFMA R165, R179, R66.reuse, R165 ;  /* 0x00000042b3a57223 */ /* 0x080fe200000000a5 */
[CC--:B------:R-:W-:Y:S01]  /*1890*/  FFMA R45, R181.reuse, R65.reuse, R45 ;  /* 0x00000041b52d7223 */ /* 0x0c0fe2000000002d */
[-C--:B------:R-:W-:Y:S01]  /*18a0*/  FFMA R40, R181, R66.reuse, R40 ;  /* 0x00000042b5287223 */ /* 0x080fe20000000028 */
[-C--:B------:R-:W-:Y:S01]  /*18b0*/  FFMA R234, R182, R66.reuse, R234 ;  /* 0x00000042b6ea7223 */ /* 0x080fe200000000ea */
[CC--:B------:R-:W-:Y:S01]  /*18c0*/  FFMA R190, R180.reuse, R65.reuse, R190 ;  /* 0x00000041b4be7223 */ /* 0x0c0fe200000000be */
[-C--:B------:R-:W-:Y:S01]  /*18d0*/  FFMA R191, R180, R66.reuse, R191 ;  /* 0x00000042b4bf7223 */ /* 0x080fe200000000bf */
[C---:B------:R-:W-:Y:S01]  /*18e0*/  FFMA R171, R183.reuse, R65, R171 ;  /* 0x00000041b7ab7223 */ /* 0x040fe200000000ab */
        /* <DEDUP_REMOVED lines=12> */
[C---:B------:R-:W-:Y:S01]  /*19b0*/  FFMA R171, R187.reuse, R66, R171 ;  /* 0x00000042bbab7223 */ /* 0x040fe200000000ab */
[-C--:B------:R-:W-:Y:S01]  /*19c0*/  FFMA R234, R186, R67.reuse, R234 ;  /* 0x00000043baea7223 */ /* 0x080fe200000000ea */
[-C--:B------:R-:W-:Y:S01]  /*19d0*/  FFMA R170, R187, R67.reuse, R170 ;  /* 0x00000043bbaa7223 */ /* 0x080fe200000000aa */
[----:B0-----:R-:W-:Y:S01]  /*19e0*/  FFMA R45, R188, R67, R45 ;  /* 0x00000043bc2d7223 */ /* 0x001fe2000000002d */
[C---:B--2---:R-:W-:Y:S01]  /*19f0*/  FFMA R69, R64.reuse, R177, R69 ;  /* 0x000000b140457223 */ /* 0x044fe20000000045 */
[----:B------:R-:W-:-:S03]  /*1a00*/  FFMA R64, R64, R181, R46 ;  /* 0x000000b540407223 */ /* 0x000fc6000000002e */
[-C--:B------:R-:W-:Y:S01]  /*1a10*/  FFMA R46, R182, R65.reuse, R69 ;  /* 0x00000041b62e7223 */ /* 0x080fe20000000045 */
[----:B------:R-:W-:-:S03]  /*1a20*/  FFMA R65, R184, R65, R64 ;  /* 0x00000041b8417223 */ /* 0x000fc60000000040 */
[----:B------:R-:W-:-:S05]  /*1a30*/  FFMA R46, R186, R66, R46 ;  /* 0x00000042ba2e7223 */ /* 0x000fca000000002e */
[----:B------:R0:W-:Y:S02]  /*1a40*/  STL [R1], R46 ;  /* 0x0000002e01007387 */ /* 0x0001e40000100800 */
[----:B0-----:R-:W-:Y:S02]  /*1a50*/  FFMA R46, R188, R66, R65 ;  /* 0x00000042bc2e7223 */ /* 0x001fe40000000041 */
[----:B------:R-:W3:Y:S02]  /*1a60*/  LDS.128 R64, [R68+0x10] ;  /* 0x0000100044407984 */ /* 0x000ee40000000c00 */
[----:B---3--:R-:W-:Y:S02]  /*1a70*/  FFMA R69, R64, R177, R71 ;  /* 0x000000b140457223 */ /* 0x008fe40000000047 */
[----:B------:R-:W2:Y:S02]  /*1a80*/  LDL.LU R71, [R1+0x38] ;  /* 0x0000380001477983 */ /* 0x000ea40000300800 */
[----:B------:R-:W-:-:S04]  /*1a90*/  FFMA R69, R182, R65, R69 ;  /* 0x00000041b6457223 */ /* 0x000fc80000000045 */
[----:B------:R-:W-:Y:S01]  /*1aa0*/  FFMA R69, R186, R66, R69 ;  /* 0x00000042ba457223 */ /* 0x000fe20000000045 */
[C---:B------:R-:W-:Y:S01]  /*1ab0*/  FFMA R202, R64.reuse, R178, R202 ;  /* 0x000000b240ca7223 */ /* 0x040fe200000000ca */
        /* <DEDUP_REMOVED lines=10> */
[-C--:B----4-:R-:W-:Y:S01]  /*1b60*/  FFMA R64, R177, R65.reuse, R70 ;  /* 0x00000041b1407223 */ /* 0x090fe20000000046 */
[----:B------:R-:W-:Y:S04]  /*1b70*/  STL [R1+0x18], R69 ;  /* 0x0000184501007387 */ /* 0x000fe80000100800 */
[----:B------:R-:W3:Y:S01]  /*1b80*/  LDL.LU R70, [R1+0x3c] ;  /* 0x00003c0001467983 */ /* 0x000ee20000300800 */
[-C--:B------:R-:W-:Y:S01]  /*1b90*/  FFMA R64, R182, R66.reuse, R64 ;  /* 0x00000042b6407223 */ /* 0x080fe20000000040 */
[-C--:B------:R-:W-:Y:S01]  /*1ba0*/  FFMA R203, R178, R65.reuse, R203 ;  /* 0x00000041b2cb7223 */ /* 0x080fe200000000cb */
[-C--:B------:R-:W-:Y:S01]  /*1bb0*/  FFMA R158, R179, R65.reuse, R158 ;  /* 0x00000041b39e7223 */ /* 0x080fe2000000009e */
[----:B------:R-:W-:Y:S01]  /*1bc0*/  FFMA R33, R181, R65, R33 ;  /* 0x00000041b5217223 */ /* 0x000fe20000000021 */
[----:B------:R-:W-:Y:S01]  /*1bd0*/  FFMA R64, R186, R67, R64 ;  /* 0x00000043ba407223 */ /* 0x000fe20000000040 */
        /* <DEDUP_REMOVED lines=27> */
[----:B------:R-:W-:Y:S01]  /*1d90*/  STL [R1+0x1c], R64 ;  /* 0x00001c4001007387 */ /* 0x000fe20000100800 */
[----:B------:R-:W-:-:S03]  /*1da0*/  FFMA R33, R188, R67, R33 ;  /* 0x00000043bc217223 */ /* 0x000fc60000000021 */
[----:B------:R-:W0:Y:S02]  /*1db0*/  LDS.128 R64, [R68+0x20] ;  /* 0x0000200044407984 */ /* 0x000e240000000c00 */
        /* <DEDUP_REMOVED lines=11> */
[----:B--2---:R-:W-:-:S02]  /*1e70*/  FFMA R69, R64, R177, R71 ;  /* 0x000000b140457223 */ /* 0x004fc40000000047 */
[----:B------:R-:W2:Y:S02]  /*1e80*/  LDL.LU R71, [R1+0x58] ;  /* 0x0000580001477983 */ /* 0x000ea40000300800 */
[----:B------:R-:W-:-:S04]  /*1e90*/  FFMA R69, R182, R65, R69 ;  /* 0x00000041b6457223 */ /* 0x000fc80000000045 */
[----:B------:R-:W-:-:S05]  /*1ea0*/  FFMA R69, R186, R66, R69 ;  /* 0x00000042ba457223 */ /* 0x000fca0000000045 */
[----:B------:R-:W-:Y:S01]  /*1eb0*/  STL [R1+0x38], R69 ;  /* 0x0000384501007387 */ /* 0x000fe20000100800 */
[----:B---3--:R-:W-:-:S03]  /*1ec0*/  FFMA R64, R177, R65, R70 ;  /* 0x00000041b1407223 */ /* 0x008fc60000000046 */
[----:B------:R-:W3:Y:S01]  /*1ed0*/  LDL.LU R70, [R1+0x5c] ;  /* 0x00005c0001467983 */ /* 0x000ee20000300800 */
[-C--:B------:R-:W-:Y:S01]  /*1ee0*/  FFMA R215, R178, R65.reuse, R215 ;  /* 0x00000041b2d77223 */ /* 0x080fe200000000d7 */
[-C--:B------:R-:W-:Y:S01]  /*1ef0*/  FFMA R64, R182, R66.reuse, R64 ;  /* 0x00000042b6407223 */ /* 0x080fe20000000040 */
[-C--:B------:R-:W-:Y:S01]  /*1f00*/  FFMA R146, R179, R65.reuse, R146 ;  /* 0x00000041b3927223 */ /* 0x080fe20000000092 */
[----:B------:R-:W-:Y:S01]  /*1f10*/  FFMA R21, R181, R65, R21 ;  /* 0x00000041b5157223 */ /* 0x000fe20000000015 */
[-C--:B------:R-:W-:Y:S01]  /*1f20*/  FFMA R220, R178, R66.reuse, R220 ;  /* 0x00000042b2dc7223 */ /* 0x080fe200000000dc */
[----:B------:R-:W-:Y:S01]  /*1f30*/  FFMA R64, R186, R67, R64 ;  /* 0x00000043ba407223 */ /* 0x000fe20000000040 */
        /* <DEDUP_REMOVED lines=40> */
[----:B--2---:R-:W-:-:S04]  /*21c0*/  FFMA R69, R64, R177, R71 ;  /* 0x000000b140457223 */ /* 0x004fc80000000047 */
[----:B------:R-:W-:-:S04]  /*21d0*/  FFMA R69, R182, R65, R69 ;  /* 0x00000041b6457223 */ /* 0x000fc80000000045 */
[----:B------:R-:W-:-:S05]  /*21e0*/  FFMA R69, R186, R66, R69 ;  /* 0x00000042ba457223 */ /* 0x000fca0000000045 */
[----:B------:R0:W-:Y:S04]  /*21f0*/  STL [R1+0x58], R69 ;  /* 0x0000584501007387 */ /* 0x0001e80000100800 */
[----:B0-----:R-:W2:Y:S01]  /*2200*/  LDL.LU R69, [R1+0x8] ;  /* 0x0000080001457983 */ /* 0x001ea20000300800 */
[----:B---3--:R-:W-:-:S03]  /*2210*/  FFMA R64, R177, R65, R70 ;  /* 0x00000041b1407223 */ /* 0x008fc60000000046 */
        /* <DEDUP_REMOVED lines=33> */
[-C--:B------:R-:W-:Y:S01]  /*2430*/  FFMA R134, R187, R67.reuse, R134 ;  /* 0x00000043bb867223 */ /* 0x080fe20000000086 */
[----:B------:R-:W-:-:S02]  /*2440*/  FFMA R9, R188, R67, R9 ;  /* 0x00000043bc097223 */ /* 0x000fc40000000009 */
[----:B------:R-:W0:Y:S04]  /*2450*/  LDS.128 R64, [R68+0x40] ;  /* 0x0000400044407984 */ /* 0x000e280000000c00 */
[----:B------:R-:W4:Y:S01]  /*2460*/  LDL.LU R71, [R1+0x28] ;  /* 0x0000280001477983 */ /* 0x000f220000300800 */
[-C--:B0-----:R-:W-:Y:S01]  /*2470*/  FFMA R192, R178, R66.reuse, R192 ;  /* 0x00000042b2c07223 */ /* 0x081fe200000000c0 */
[-C--:B------:R-:W-:Y:S01]  /*2480*/  FFMA R235, R177, R66.reuse, R235 ;  /* 0x00000042b1eb7223 */ /* 0x080fe200000000eb */
[-C--:B------:R-:W-:Y:S01]  /*2490*/  FFMA R169, R179, R66.reuse, R169 ;  /* 0x00000042b3a97223 */ /* 0x080fe200000000a9 */
        /* <DEDUP_REMOVED lines=20> */
[----:B------:R-:W-:-:S02]  /*25e0*/  FFMA R132, R188, R65, R132 ;  /* 0x00000041bc847223 */ /* 0x000fc40000000084 */
        /* <DEDUP_REMOVED lines=14> */
[----:B------:R-:W-:Y:S01]  /*26d0*/  FFMA R69, R186, R66, R69 ;  /* 0x00000042ba457223 */ /* 0x000fe20000000045 */
[----:B---3--:R-:W-:-:S04]  /*26e0*/  FFMA R64, R177, R65, R70 ;  /* 0x00000041b1407223 */ /* 0x008fc80000000046 */
[----:B------:R-:W-:Y:S04]  /*26f0*/  STL [R1+0x8], R69 ;  /* 0x0000084501007387 */ /* 0x000fe80000100800 */
[----:B------:R-:W2:Y:S01]  /*2700*/  LDL.LU R70, [R1+0x2c] ;  /* 0x00002c0001467983 */ /* 0x000ea20000300800 */
        /* <DEDUP_REMOVED lines=34> */
[----:B------:R-:W4:Y:S02]  /*2930*/  LDS.128 R64, [R68+0x60] ;  /* 0x0000600044407984 */ /* 0x000f240000000c00 */
[----:B----4-:R-:W-:Y:S02]  /*2940*/  FFMA R69, R64, R177, R71 ;  /* 0x000000b140457223 */ /* 0x010fe40000000047 */
[----:B------:R-:W3:Y:S02]  /*2950*/  LDL.LU R71, [R1+0x48] ;  /* 0x0000480001477983 */ /* 0x000ee40000300800 */
        /* <DEDUP_REMOVED lines=13> */
[----:B------:R-:W-:Y:S01]  /*2a30*/  STL [R1+0x28], R69 ;  /* 0x0000284501007387 */ /* 0x000fe20000100800 */
[CC--:B------:R-:W-:Y:S01]  /*2a40*/  FFMA R210, R178.reuse, R65.reuse, R210 ;  /* 0x00000041b2d27223 */ /* 0x0c0fe200000000d2 */
[-C--:B------:R-:W-:Y:S01]  /*2a50*/  FFMA R151, R179, R65.reuse, R151 ;  /* 0x00000041b3977223 */ /* 0x080fe20000000097 */
        /* <DEDUP_REMOVED lines=22> */
[----:B--2---:R-:W-:-:S02]  /*2bc0*/  FFMA R64, R177, R65, R70 ;  /* 0x00000041b1407223 */ /* 0x004fc40000000046 */
[----:B------:R-:W2:Y:S02]  /*2bd0*/  LDL.LU R70, [R1+0x4c] ;  /* 0x00004c0001467983 */ /* 0x000ea40000300800 */
[----:B------:R-:W-:-:S04]  /*2be0*/  FFMA R64, R182, R66, R64 ;  /* 0x00000042b6407223 */ /* 0x000fc80000000040 */
        /* <DEDUP_REMOVED lines=9> */
[----:B------:R-:W3:Y:S02]  /*2c80*/  LDS.128 R64, [R68+0x70] ;  /* 0x0000700044407984 */ /* 0x000ee40000000c00 */
[----:B---3--:R-:W-:-:S04]  /*2c90*/  FFMA R69, R64, R177, R71 ;  /* 0x000000b140457223 */ /* 0x008fc80000000047 */
[----:B------:R-:W-:-:S04]  /*2ca0*/  FFMA R69, R182, R65, R69 ;  /* 0x00000041b6457223 */ /* 0x000fc80000000045 */
[----:B------:R-:W-:-:S05]  /*2cb0*/  FFMA R69, R186, R66, R69 ;  /* 0x00000042ba457223 */ /* 0x000fca0000000045 */
[----:B------:R0:W-:Y:S04]  /*2cc0*/  STL [R1+0x48], R69 ;  /* 0x0000484501007387 */ /* 0x0001e80000100800 */
[----:B0-----:R-:W3:Y:S04]  /*2cd0*/  LDL.LU R69, [R1+0x4] ;  /* 0x0000040001457983 */ /* 0x001ee80000300800 */
[----:B------:R-:W4:Y:S01]  /*2ce0*/  LDL.LU R71, [R1+0x20] ;  /* 0x0000200001477983 */ /* 0x000f220000300800 */
        /* <DEDUP_REMOVED lines=42> */
[----:B--2---:R-:W-:-:S04]  /*2f90*/  FFMA R64, R177, R65, R70 ;  /* 0x00000041b1407223 */ /* 0x004fc80000000046 */
[----:B------:R-:W-:-:S04]  /*2fa0*/  FFMA R64, R182, R66, R64 ;  /* 0x00000042b6407223 */ /* 0x000fc80000000040 */
[----:B------:R-:W-:-:S05]  /*2fb0*/  FFMA R64, R186, R67, R64 ;  /* 0x00000043ba407223 */ /* 0x000fca0000000040 */
[----:B------:R-:W-:Y:S04]  /*2fc0*/  STL [R1+0x4c], R64 ;  /* 0x00004c4001007387 */ /* 0x000fe80000100800 */
[----:B------:R-:W2:Y:S04]  /*2fd0*/  LDL.LU R70, [R1+0x24] ;  /* 0x0000240001467983 */ /* 0x000ea80000300800 */
[----:B------:R-:W0:Y:S02]  /*2fe0*/  LDS.128 R64, [R68+0x80] ;  /* 0x0000800044407984 */ /* 0x000e240000000c00 */
[C---:B0-----:R-:W-:Y:S01]  /*2ff0*/  FFMA R233, R64.reuse, R178, R233 ;  /* 0x000000b240e97223 */ /* 0x041fe200000000e9 */
[C---:B------:R-:W-:Y:S01]  /*3000*/  FFMA R173, R64.reuse, R177, R173 ;  /* 0x000000b140ad7223 */ /* 0x040fe200000000ad */
[C---:B------:R-:W-:Y:S01]  /*3010*/  FFMA R50, R64.reuse, R179, R50 ;  /* 0x000000b340327223 */ /* 0x040fe20000000032 */
[----:B------:R-:W-:Y:S01]  /*3020*/  FFMA R4, R64, R181, R4 ;  /* 0x000000b540047223 */ /* 0x000fe20000000004 */
        /* <DEDUP_REMOVED lines=31> */
[----:B------:R-:W-:-:S02]  /*3220*/  FFMA R3, R188, R67, R3 ;  /* 0x00000043bc037223 */ /* 0x000fc40000000003 */
[----:B------:R-:W3:Y:S02]  /*3230*/  LDS.128 R64, [R68+0x90] ;  /* 0x0000900044407984 */ /* 0x000ee40000000c00 */
[C---:B---3--:R-:W-:Y:S01]  /*3240*/  FFMA R69, R64.reuse, R177, R69 ;  /* 0x000000b140457223 */ /* 0x048fe20000000045 */
        /* <DEDUP_REMOVED lines=20> */
[----:B------:R0:W-:Y:S01]  /*3390*/  STL [R1+0x4], R43 ;  /* 0x0000042b01007387 */ /* 0x0001e20000100800 */
        /* <DEDUP_REMOVED lines=9> */
[----:B0-----:R-:W-:Y:S01]  /*3430*/  FFMA R43, R188, R66, R65 ;  /* 0x00000042bc2b7223 */ /* 0x001fe20000000041 */
[-C--:B------:R-:W-:Y:S01]  /*3440*/  FFMA R37, R184, R67.reuse, R37 ;  /* 0x00000043b8257223 */ /* 0x080fe20000000025 */
[-C--:B------:R-:W-:Y:S01]  /*3450*/  FFMA R194, R185, R67.reuse, R194 ;  /* 0x00000043b9c27223 */ /* 0x080fe200000000c2 */
[-C--:B------:R-:W-:Y:S01]  /*3460*/  FFMA R248, R186, R67.reuse, R248 ;  /* 0x00000043baf87223 */ /* 0x080fe200000000f8 */
[-C--:B------:R-:W-:Y:S01]  /*3470*/  FFMA R167, R187, R67.reuse, R167 ;  /* 0x00000043bba77223 */ /* 0x080fe200000000a7 */
[----:B------:R-:W-:-:S02]  /*3480*/  FFMA R42, R188, R67, R42 ;  /* 0x00000043bc2a7223 */ /* 0x000fc4000000002a */
        /* <DEDUP_REMOVED lines=17> */
[----:B--2---:R-:W-:-:S03]  /*35a0*/  FFMA R64, R177, R65, R70 ;  /* 0x00000041b1407223 */ /* 0x004fc60000000046 */
[----:B------:R-:W2:Y:S01]  /*35b0*/  LDL.LU R70, [R1+0x44] ;  /* 0x0000440001467983 */ /* 0x000ea20000300800 */
        /* <DEDUP_REMOVED lines=46> */
[----:B---3--:R-:W-:-:S04]  /*38a0*/  FFMA R69, R64, R177, R71 ;  /* 0x000000b140457223 */ /* 0x008fc80000000047 */
[----:B------:R-:W-:-:S04]  /*38b0*/  FFMA R69, R182, R65, R69 ;  /* 0x00000041b6457223 */ /* 0x000fc80000000045 */
[----:B------:R-:W-:-:S05]  /*38c0*/  FFMA R69, R186, R66, R69 ;  /* 0x00000042ba457223 */ /* 0x000fca0000000045 */
[----:B------:R0:W-:Y:S04]  /*38d0*/  STL [R1+0x40], R69 ;  /* 0x0000404501007387 */ /* 0x0001e80000100800 */
[----:B0-----:R-:W3:Y:S01]  /*38e0*/  LDL.LU R69, [R1+0x10] ;  /* 0x0000100001457983 */ /* 0x001ee20000300800 */
        /* <DEDUP_REMOVED lines=85> */
[----:B------:R-:W-:-:S02]  /*3e40*/  FFMA R6, R188, R67, R6 ;  /* 0x00000043bc067223 */ /* 0x000fc40000000006 */
[----:B------:R-:W0:Y:S02]  /*3e50*/  LDS.128 R64, [R68+0xd0] ;  /* 0x0000d00044407984 */ /* 0x000e240000000c00 */
        /* <DEDUP_REMOVED lines=24> */
[----:B------:R-:W3:Y:S02]  /*3fe0*/  LDS.128 R64, [R68+0xe0] ;  /* 0x0000e00044407984 */ /* 0x000ee40000000c00 */
[----:B---3--:R-:W-:-:S04]  /*3ff0*/  FFMA R69, R64, R177, R69 ;  /* 0x000000b140457223 */ /* 0x008fc80000000045 */
        /* <DEDUP_REMOVED lines=51> */
[C---:B----4-:R-:W-:Y:S01]  /*4330*/  FFMA R69, R64.reuse, R177, R71 ;  /* 0x000000b140457223 */ /* 0x050fe20000000047 */
[----:B------:R-:W-:Y:S01]  /*4340*/  FFMA R212, R64, R178, R212 ;  /* 0x000000b240d47223 */ /* 0x000fe200000000d4 */
        /* <DEDUP_REMOVED lines=51> */
[C---:B---3--:R-:W-:Y:S01]  /*4680*/  FFMA R69, R64.reuse, R177, R71 ;  /* 0x000000b140457223 */ /* 0x048fe20000000047 */
        /* <DEDUP_REMOVED lines=29> */
[----:B------:R-:W-:Y:S01]  /*4860*/  STL [R1+0x50], R69 ;  /* 0x0000504501007387 */ /* 0x000fe20000100800 */
        /* <DEDUP_REMOVED lines=15> */
[----:B--2---:R-:W-:-:S02]  /*4960*/  FFMA R64, R177, R65, R70 ;  /* 0x00000041b1407223 */ /* 0x004fc40000000046 */
[----:B------:R-:W0:Y:S02]  /*4970*/  LDS.128 R68, [R68+0x110] ;  /* 0x0001100044447984 */ /* 0x000e240000000c00 */
[----:B------:R-:W-:Y:S02]  /*4980*/  FFMA R64, R182, R66, R64 ;  /* 0x00000042b6407223 */ /* 0x000fe40000000040 */
[----:B------:R-:W2:Y:S02]  /*4990*/  LDL.LU R66, [R1+0x64] ;  /* 0x0000640001427983 */ /* 0x000ea40000300800 */
[----:B------:R-:W-:Y:S02]  /*49a0*/  FFMA R64, R186, R67, R64 ;  /* 0x00000043ba407223 */ /* 0x000fe40000000040 */
[----:B------:R-:W3:Y:S04]  /*49b0*/  LDL.LU R65, [R1+0x60] ;  /* 0x0000600001417983 */ /* 0x000ee80000300800 */
[----:B------:R1:W-:Y:S04]  /*49c0*/  STL [R1+0x54], R64 ;  /* 0x0000544001007387 */ /* 0x0003e80000100800 */
[----:B------:R-:W4:Y:S01]  /*49d0*/  LDL.LU R67, [R1+0x68] ;  /* 0x0000680001437983 */ /* 0x000f220000300800 */
[----:B------:R-:W-:Y:S01]  /*49e0*/  UIADD3 UR4, UPT, UPT, UR4, 0x1, URZ ;  /* 0x0000000104047890 */ /* 0x000fe2000fffe0ff */
[----:B0-----:R-:W-:Y:S01]  /*49f0*/  FFMA R0, R179, R69, R0 ;  /* 0x00000045b3007223 */ /* 0x001fe20000000000 */
[C---:B------:R-:W-:Y:S01]  /*4a00*/  FFMA R2, R68.reuse, R183, R2 ;  /* 0x000000b744027223 */ /* 0x040fe20000000002 */
[----:B------:R-:W-:-:S02]  /*4a10*/  FFMA R174, R68, R182, R174 ;  /* 0x000000b644ae7223 */ /* 0x000fc400000000ae */
[----:B------:R-:W-:Y:S01]  /*4a20*/  FFMA R0, R183, R70, R0 ;  /* 0x00000046b7007223 */ /* 0x000fe20000000000 */
[----:B------:R-:W-:Y:S01]  /*4a30*/  UISETP.NE.AND UP0, UPT, UR4, 0x3, UPT ;  /* 0x000000030400788c */ /* 0x000fe2000bf05270 */
[----:B-1----:R-:W-:Y:S01]  /*4a40*/  FFMA R64, R68, R178, R252 ;  /* 0x000000b244407223 */ /* 0x002fe200000000fc */
[-C--:B------:R-:W-:Y:S01]  /*4a50*/  FFMA R178, R178, R69.reuse, R251 ;  /* 0x00000045b2b27223 */ /* 0x080fe200000000fb */
[-C--:B------:R-:W-:Y:S01]  /*4a60*/  FFMA R48, R181, R69.reuse, R48 ;  /* 0x00000045b5307223 */ /* 0x080fe20000000030 */
[----:B------:R-:W-:Y:S01]  /*4a70*/  FFMA R232, R68, R180, R232 ;  /* 0x000000b444e87223 */ /* 0x000fe200000000e8 */
[C---:B------:R-:W-:Y:S01]  /*4a80*/  FFMA R64, R180.reuse, R69, R64 ;  /* 0x00000045b4407223 */ /* 0x040fe20000000040 */
[----:B------:R-:W-:Y:S01]  /*4a90*/  FFMA R178, R180, R70, R178 ;  /* 0x00000046b4b27223 */ /* 0x000fe200000000b2 */
[----:B------:R-:W-:Y:S01]  /*4aa0*/  FFMA R47, R68, R184, R47 ;  /* 0x000000b8442f7223 */ /* 0x000fe2000000002f */
[----:B------:R-:W-:Y:S01]  /*4ab0*/  FFMA R48, R184, R70, R48 ;  /* 0x00000046b8307223 */ /* 0x000fe20000000030 */
[C---:B------:R-:W-:Y:S01]  /*4ac0*/  FFMA R231, R68.reuse, R185, R231 ;  /* 0x000000b944e77223 */ /* 0x040fe200000000e7 */
[C---:B------:R-:W-:Y:S01]  /*4ad0*/  FFMA R175, R68.reuse, R186, R175 ;  /* 0x000000ba44af7223 */ /* 0x040fe200000000af */
[C---:B------:R-:W-:Y:S01]  /*4ae0*/  FFMA R52, R68.reuse, R187, R52 ;  /* 0x000000bb44347223 */ /* 0x040fe20000000034 */
[----:B------:R-:W-:Y:S01]  /*4af0*/  FFMA R5, R68, R188, R5 ;  /* 0x000000bc44057223 */ /* 0x000fe20000000005 */
[C---:B------:R-:W-:Y:S01]  /*4b00*/  FFMA R252, R185.reuse, R70, R64 ;  /* 0x00000046b9fc7223 */ /* 0x040fe20000000040 */
[-C--:B------:R-:W-:Y:S01]  /*4b10*/  FFMA R232, R185, R69.reuse, R232 ;  /* 0x00000045b9e87223 */ /* 0x080fe200000000e8 */
[-C--:B------:R-:W-:Y:S01]  /*4b20*/  FFMA R174, R186, R69.reuse, R174 ;  /* 0x00000045baae7223 */ /* 0x080fe200000000ae */
[-C--:B------:R-:W-:Y:S01]  /*4b30*/  FFMA R2, R187, R69.reuse, R2 ;  /* 0x00000045bb027223 */ /* 0x080fe20000000002 */
[C---:B------:R-:W-:Y:S01]  /*4b40*/  FFMA R47, R188.reuse, R69, R47 ;  /* 0x00000045bc2f7223 */ /* 0x040fe2000000002f */
[-C--:B------:R-:W-:Y:S01]  /*4b50*/  FFMA R251, R185, R71.reuse, R178 ;  /* 0x00000047b9fb7223 */ /* 0x080fe200000000b2 */
[-C--:B------:R-:W-:Y:S01]  /*4b60*/  FFMA R0, R187, R71.reuse, R0 ;  /* 0x00000047bb007223 */ /* 0x080fe20000000000 */
[----:B------:R-:W-:Y:S01]  /*4b70*/  FFMA R48, R188, R71, R48 ;  /* 0x00000047bc307223 */ /* 0x000fe20000000030 */
[----:B------:R-:W-:-:S02]  /*4b80*/  IADD3 R54, PT, PT, R54, 0x1, RZ ;  /* 0x0000000136367810 */ /* 0x000fc40007ffe0ff */
[----:B------:R-:W-:Y:S02]  /*4b90*/  IADD3 R56, PT, PT, R56, 0x3, RZ ;  /* 0x0000000338387810 */ /* 0x000fe40007ffe0ff */
[----:B------:R-:W-:Y:S01]  /*4ba0*/  IADD3 R55, PT, PT, R55, 0xe0, RZ ;  /* 0x000000e037377810 */ /* 0x000fe20007ffe0ff */
[C---:B--2---:R-:W-:Y:S01]  /*4bb0*/  FFMA R66, R68.reuse, R179, R66 ;  /* 0x000000b344427223 */ /* 0x044fe20000000042 */
[----:B---3--:R-:W-:Y:S01]  /*4bc0*/  FFMA R65, R68, R177, R65 ;  /* 0x000000b144417223 */ /* 0x008fe20000000041 */
[-C--:B------:R-:W-:Y:S02]  /*4bd0*/  FFMA R177, R177, R69.reuse, R250 ;  /* 0x00000045b1b17223 */ /* 0x080fe400000000fa */
[-C--:B------:R-:W-:Y:S01]  /*4be0*/  FFMA R66, R183, R69.reuse, R66 ;  /* 0x00000045b7427223 */ /* 0x080fe20000000042 */
[----:B------:R-:W-:Y:S01]  /*4bf0*/  FFMA R65, R182, R69, R65 ;  /* 0x00000045b6417223 */ /* 0x000fe20000000041 */
[----:B----4-:R-:W-:-:S03]  /*4c00*/  FFMA R67, R68, R181, R67 ;  /* 0x000000b544437223 */ /* 0x010fc60000000043 */
[-C--:B------:R-:W-:Y:S01]  /*4c10*/  FFMA R183, R186, R70.reuse, R65 ;  /* 0x00000046bab77223 */ /* 0x080fe20000000041 */
[----:B------:R-:W-:Y:S01]  /*4c20*/  FFMA R67, R184, R69, R67 ;  /* 0x00000045b8437223 */ /* 0x000fe20000000043 */
[-C--:B------:R-:W-:Y:S01]  /*4c30*/  FFMA R177, R182, R70.reuse, R177 ;  /* 0x00000046b6b17223 */ /* 0x080fe200000000b1 */
[-C--:B------:R-:W-:Y:S02]  /*4c40*/  FFMA R66, R187, R70.reuse, R66 ;  /* 0x00000046bb427223 */ /* 0x080fe40000000042 */
[----:B------:R-:W-:Y:S01]  /*4c50*/  FFMA R182, R188, R70, R67 ;  /* 0x00000046bcb67223 */ /* 0x000fe20000000043 */
[----:B------:R0:W-:Y:S04]  /*4c60*/  STL [R1+0x60], R183 ;  /* 0x000060b701007387 */ /* 0x0001e80000100800 */
[----:B------:R0:W-:Y:S04]  /*4c70*/  STL [R1+0x64], R66 ;  /* 0x0000644201007387 */ /* 0x0001e80000100800 */
[----:B------:R0:W-:Y:S01]  /*4c80*/  STL [R1+0x68], R182 ;  /* 0x000068b601007387 */ /* 0x0001e20000100800 */
[----:B------:R-:W-:Y:S01]  /*4c90*/  FFMA R250, R186, R71, R177 ;  /* 0x00000047bafa7223 */ /* 0x000fe200000000b1 */
[----:B------:R-:W-:Y:S06]  /*4ca0*/  BRA.U UP0, `(.L_x_206) ;  /* 0xffffffbd00ec7547 */ /* 0x000fec000b83ffff */
[----:B------:R-:W-:Y:S05]  /*4cb0*/  @P5 BRA `(.L_x_207) ;  /* 0xffffffbc00985947 */ /* 0x000fea000383ffff */
[----:B------:R-:W2:Y:S04]  /*4cc0*/  LDL.LU R184, [R1] ;  /* 0x0000000001b87983 */ /* 0x000ea80000300800 */
[----:B------:R-:W3:Y:S01]  /*4cd0*/  LDL.LU R179, [R1+0x18] ;  /* 0x0000180001b37983 */ /* 0x000ee20000300800 */
[----:B------:R-:W1:Y:S01]  /*4ce0*/  S2R R54, SR_CTAID.Z ;  /* 0x0000000000367919 */ /* 0x000e620000002700 */
[----:B------:R-:W1:Y:S01]  /*4cf0*/  S2R R64, SR_TID.Z ;  /* 0x0000000000407919 */ /* 0x000e620000002300 */
[----:B------:R-:W4:Y:S01]  /*4d00*/  S2UR UR4, SR_CTAID.Y ;  /* 0x00000000000479c3 */ /* 0x000f220000002600 */
[----:B------:R-:W5:Y:S01]  /*4d10*/  S2R R68, SR_TID.Y ;  /* 0x0000000000447919 */ /* 0x000f620000002200 */
[----:B------:R-:W0:Y:S01]  /*4d20*/  S2R R181, SR_CTAID.X ;  /* 0x0000000000b57919 */ /* 0x000e220000002500 */
[----:B------:R-:W3:Y:S01]  /*4d30*/  LDL.LU R180, [R1+0x38] ;  /* 0x0000380001b47983 */ /* 0x000ee20000300800 */
[----:B-1----:R-:W-:-:S04]  /*4d40*/  LEA R54, R54, R64, 0x4 ;  /* 0x0000004036367211 */ /* 0x002fc800078e20ff */
[----:B------:R-:W1:Y:S01]  /*4d50*/  LDC.64 R64, c[0x0][0x390] ;  /* 0x0000e400ff407b82 */ /* 0x000e620000000a00 */
[----:B----4-:R-:W-:-:S05]  /*4d60*/  LEA R54, R54, UR4, 0x1 ;  /* 0x0000000436367c11 */ /* 0x010fca000f8e08ff */
[----:B-----5:R-:W-:-:S04]  /*4d70*/  IMAD R54, R54, 0x1c, R68 ;  /* 0x0000001c36367824 */ /* 0x020fc800078e0244 */
[----:B0-----:R-:W-:Y:S02]  /*4d80*/  IMAD R54, R54, 0x38, R181 ;  /* 0x0000003836367824 */ /* 0x001fe400078e02b5 */
[----:B------:R-:W4:Y:S03]  /*4d90*/  LDL.LU R181, [R1+0x58] ;  /* 0x0000580001b57983 */ /* 0x000f260000300800 */
        /* <DEDUP_REMOVED lines=10> */
[----:B--2---:R-:W-:Y:S04]  /*4e40*/  STG.E desc[UR6][R54.64+0xc4000], R184 ;  /* 0x0c4000b836007986 */ /* 0x004fe8000c101906 */
[----:B---3--:R0:W-:Y:S04]  /*4e50*/  STG.E desc[UR6][R54.64+0xc4010], R179 ;  /* 0x0c4010b336007986 */ /* 0x0081e8000c101906 */
[----:B0-----:R-:W2:Y:S04]  /*4e60*/  LDL.LU R179, [R1+0x1c] ;  /* 0x00001c0001b37983 */ /* 0x001ea80000300800 */
[----:B------:R-:W-:Y:S04]  /*4e70*/  STG.E desc[UR6][R54.64+0x188010], R159 ;  /* 0x1880109f36007986 */ /* 0x000fe8000c101906 */
[----:B------:R0:W-:Y:S04]  /*4e80*/  STG.E desc[UR6][R54.64+0xc4020], R180 ;  /* 0x0c4020b436007986 */ /* 0x0001e8000c101906 */
[----:B------:R-:W-:Y:S04]  /*4e90*/  STG.E desc[UR6][R54.64+0x24c010], R34 ;  /* 0x24c0102236007986 */ /* 0x000fe8000c101906 */
[----:B------:R-:W-:Y:S04]  /*4ea0*/  STG.E desc[UR6][R54.64+0x18], R208 ;  /* 0x000018d036007986 */ /* 0x000fe8000c101906 */
[----:B0-----:R-:W3:Y:S04]  /*4eb0*/  LDL.LU R180, [R1+0x3c] ;  /* 0x00003c0001b47983 */ /* 0x001ee80000300800 */
[----:B------:R-:W5:Y:S04]  /*4ec0*/  LDL.LU R184, [R1+0x5c] ;  /* 0x00005c0001b87983 */ /* 0x000f680000300800 */
[----:B------:R-:W-:Y:S04]  /*4ed0*/  STG.E desc[UR6][R54.64+0xc4018], R241 ;  /* 0x0c4018f136007986 */ /* 0x000fe8000c101906 */
[----:B------:R-:W-:Y:S04]  /*4ee0*/  STG.E desc[UR6][R54.64+0x188018], R153 ;  /* 0x1880189936007986 */ /* 0x000fe8000c101906 */
[----:B------:R-:W-:Y:S04]  /*4ef0*/  STG.E desc[UR6][R54.64+0x24c018], R28 ;  /* 0x24c0181c36007986 */ /* 0x000fe8000c101906 */
[----:B------:R-:W-:Y:S04]  /*4f00*/  STG.E desc[UR6][R54.64+0x20], R214 ;  /* 0x000020d636007986 */ /* 0x000fe8000c101906 */
[----:B----4-:R0:W-:Y:S04]  /*4f10*/  STG.E desc[UR6][R54.64+0xc4030], R181 ;  /* 0x0c4030b536007986 */ /* 0x0101e8000c101906 */
[----:B0-----:R-:W4:Y:S04]  /*4f20*/  LDL.LU R181, [R1+0x8] ;  /* 0x0000080001b57983 */ /* 0x001f280000300800 */
[----:B--2---:R0:W-:Y:S04]  /*4f30*/  STG.E desc[UR6][R54.64+0xc4014], R179 ;  /* 0x0c4014b336007986 */ /* 0x0041e8000c101906 */
[----:B0-----:R-:W2:Y:S04]  /*4f40*/  LDL.LU R179, [R1+0x28] ;  /* 0x0000280001b37983 */ /* 0x001ea80000300800 */
[----:B---3--:R0:W-:Y:S04]  /*4f50*/  STG.E desc[UR6][R54.64+0xc4024], R180 ;  /* 0x0c4024b436007986 */ /* 0x0081e8000c101906 */
[----:B0-----:R-:W3:Y:S04]  /*4f60*/  LDL.LU R180, [R1+0x48] ;  /* 0x0000480001b47983 */ /* 0x001ee80000300800 */
[----:B----4-:R0:W-:Y:S04]  /*4f70*/  STG.E desc[UR6][R54.64+0xc4388], R181 ;  /* 0x0c4388b536007986 */ /* 0x0101e8000c101906 */
[----:B0-----:R-:W4:Y:S04]  /*4f80*/  LDL.LU R181, [R1+0xc] ;  /* 0x00000c0001b57983 */ /* 0x001f280000300800 */
[----:B--2---:R0:W-:Y:S04]  /*4f90*/  STG.E desc[UR6][R54.64+0xc4398], R179 ;  /* 0x0c4398b336007986 */ /* 0x0041e8000c101906 */
[----:B0-----:R-:W2:Y:S04]  /*4fa0*/  LDL.LU R179, [R1+0x2c] ;  /* 0x00002c0001b37983 */ /* 0x001ea80000300800 */
[----:B-----5:R0:W-:Y:S04]  /*4fb0*/  STG.E desc[UR6][R54.64+0xc4034], R184 ;  /* 0x0c4034b836007986 */ /* 0x0201e8000c101906 */
[----:B---3--:R1:W-:Y:S04]  /*4fc0*/  STG.E desc[UR6][R54.64+0xc43a8], R180 ;  /* 0x0c43a8b436007986 */ /* 0x0083e8000c101906 */
[----:B0-----:R-:W3:Y:S04]  /*4fd0*/  LDL.LU R184, [R1+0x4c] ;  /* 0x00004c0001b87983 */ /* 0x001ee80000300800 */
[----:B-1----:R-:W5:Y:S04]  /*4fe0*/  LDL.LU R180, [R1+0x4] ;  /* 0x0000040001b47983 */ /* 0x002f680000300800 */
[----:B----4-:R0:W-:Y:S04]  /*4ff0*/  STG.E desc[UR6][R54.64+0xc438c], R181 ;  /* 0x0c438cb536007986 */ /* 0x0101e8000c101906 */
[----:B0-----:R-:W4:Y:S04]  /*5000*/  LDL.LU R181, [R1+0x20] ;  /* 0x0000200001b57983 */ /* 0x001f280000300800 */
[----:B--2---:R0:W-:Y:S04]  /*5010*/  STG.E desc[UR6][R54.64+0xc439c], R179 ;  /* 0x0c439cb336007986 */ /* 0x0041e8000c101906 */
[----:B0-----:R-:W2:Y:S04]  /*5020*/  LDL.LU R179, [R1+0x40] ;  /* 0x0000400001b37983 */ /* 0x001ea80000300800 */
[----:B----4-:R0:W-:Y:S04]  /*5030*/  STG.E desc[UR6][R54.64+0xc4710], R181 ;  /* 0x0c4710b536007986 */ /* 0x0101e8000c101906 */
[----:B0-----:R-:W4:Y:S04]  /*5040*/  LDL.LU R181, [R1+0x24] ;  /* 0x0000240001b57983 */ /* 0x001f280000300800 */
[----:B--2---:R0:W-:Y:S04]  /*5050*/  STG.E desc[UR6][R54.64+0xc4720], R179 ;  /* 0x0c4720b336007986 */ /* 0x0041e8000c101906 */
[----:B0-----:R-:W2:Y:S04]  /*5060*/  LDL.LU R179, [R1+0x44] ;  /* 0x0000440001b37983 */ /* 0x001ea80000300800 */
[----:B-----5:R0:W-:Y:S04]  /*5070*/  STG.E desc[UR6][R54.64+0xc4700], R180 ;  /* 0x0c4700b436007986 */ /* 0x0201e8000c101906 */
[----:B0-----:R-:W5:Y:S04]  /*5080*/  LDL.LU R180, [R1+0x10] ;  /* 0x0000100001b47983 */ /* 0x001f680000300800 */
[----:B----4-:R0:W-:Y:S04]  /*5090*/  STG.E desc[UR6][R54.64+0xc4714], R181 ;  /* 0x0c4714b536007986 */ /* 0x0101e8000c101906 */
[----:B0-----:R-:W4:Y:S04]  /*50a0*/  LDL.LU R181, [R1+0x30] ;  /* 0x0000300001b57983 */ /* 0x001f280000300800 */
[----:B--2---:R0:W-:Y:S04]  /*50b0*/  STG.E desc[UR6][R54.64+0xc4724], R179 ;  /* 0x0c4724b336007986 */ /* 0x0041e8000c101906 */
[----:B0-----:R-:W2:Y:S04]  /*50c0*/  LDL.LU R179, [R1+0x50] ;  /* 0x0000500001b37983 */ /* 0x001ea80000300800 */
        /* <DEDUP_REMOVED lines=90> */
[----:B---3--:R-:W-:Y:S04]  /*5670*/  STG.E desc[UR6][R54.64+0xc43ac], R184 ;  /* 0x0c43acb836007986 */ /* 0x008fe8000c101906 */
        /* <DEDUP_REMOVED lines=74> */
[----:B-----5:R0:W-:Y:S04]  /*5b20*/  STG.E desc[UR6][R54.64+0xc4a88], R180 ;  /* 0x0c4a88b436007986 */ /* 0x0201e8000c101906 */
[----:B------:R-:W-:Y:S04]  /*5b30*/  STG.E desc[UR6][R54.64+0x188a88], R161 ;  /* 0x188a88a136007986 */ /* 0x000fe8000c101906 */
[----:B------:R-:W-:Y:S04]  /*5b40*/  STG.E desc[UR6][R54.64+0x24ca88], R36 ;  /* 0x24ca882436007986 */ /* 0x000fe8000c101906 */
[----:B------:R-:W-:Y:S04]  /*5b50*/  STG.E desc[UR6][R54.64+0xa90], R207 ;  /* 0x000a90cf36007986 */ /* 0x000fe8000c101906 */
[----:B0-----:R-:W3:Y:S04]  /*5b60*/  LDL.LU R180, [R1+0x14] ;  /* 0x0000140001b47983 */ /* 0x001ee80000300800 */
[----:B----4-:R0:W-:Y:S04]  /*5b70*/  STG.E desc[UR6][R54.64+0xc4a98], R181 ;  /* 0x0c4a98b536007986 */ /* 0x0101e8000c101906 */
[----:B--2---:R1:W-:Y:S04]  /*5b80*/  STG.E desc[UR6][R54.64+0xc4aa8], R179 ;  /* 0x0c4aa8b336007986 */ /* 0x0043e8000c101906 */
[----:B0-----:R-:W2:Y:S04]  /*5b90*/  LDL.LU R181, [R1+0x34] ;  /* 0x0000340001b57983 */ /* 0x001ea80000300800 */
[----:B-1----:R-:W4:Y:S04]  /*5ba0*/  LDL.LU R179, [R1+0x54] ;  /* 0x0000540001b37983 */ /* 0x002f280000300800 */
        /* <DEDUP_REMOVED lines=51> */
[----:B--2---:R-:W-:Y:S04]  /*5ee0*/  STG.E desc[UR6][R54.64+0xc4a9c], R181 ;  /* 0x0c4a9cb536007986 */ /* 0x004fe8000c101906 */
[----:B----4-:R-:W-:Y:S01]  /*5ef0*/  STG.E desc[UR6][R54.64+0xc4aac], R179 ;  /* 0x0c4aacb336007986 */ /* 0x010fe2000c101906 */
[----:B------:R-:W-:Y:S05]  /*5f00*/  EXIT ;  /* 0x000000000000794d */ /* 0x000fea0003800000 */
.L_x_208:
        /* <DEDUP_REMOVED lines=15> */
.L_x_264:


//--------------------- .text.conv_192_160_7_7    --------------------------
	.section	.text.conv_192_160_7_7,"ax",@progbits
	.align	128
        .global         conv_192_160_7_7
        .type           conv_192_160_7_7,@function
        .size           conv_192_160_7_7,(.L_x_265 - conv_192_160_7_7)
        .other          conv_192_160_7_7,@"STO_CUDA_ENTRY STV_DEFAULT"
conv_192_160_7_7:
.text.conv_192_160_7_7:
[----:B------:R-:W-:Y:S01]  /*0000*/  LDC R1, c[0x0][0x37c] ;  /* 0x0000df00ff017b82 */ /* 0x000fe20000000800 */
[----:B------:R-:W0:Y:S07]  /*0010*/  S2R R0, SR_TID.Z ;  /* 0x0000000000007919 */ /* 0x000e2e0000002300 */
[----:B------:R-:W1:Y:S01]  /*0020*/  S2UR UR6, SR_CTAID.Y ;  /* 0x00000000000679c3 */ /* 0x000e620000002600 */
[----:B------:R-:W-:Y:S02]  /*0030*/  HFMA2 R68, -RZ, RZ, 0, 0 ;  /* 0x00000000ff447431 */ /* 0x000fe400000001ff */
[----:B------:R-:W-:Y:S01]  /*0040*/  IMAD.MOV.U32 R104, RZ, RZ, RZ ;  /* 0x000000ffff687224 */ /* 0x000fe200078e00ff */
[----:B------:R-:W-:-:S02]  /*0050*/  CS2R R102, SRZ ;  /* 0x0000000000667805 */ /* 0x000fc4000001ff00 */
[----:B------:R-:W-:Y:S02]  /*0060*/  CS2R R108, SRZ ;  /* 0x00000000006c7805 */ /* 0x000fe4000001ff00 */
[----:B------:R-:W-:Y:S02]  /*0070*/  MOV R88, RZ ;  /* 0x000000ff00587202 */ /* 0x000fe40000000f00 */
[----:B------:R-:W-:Y:S01]  /*0080*/  CS2R R70, SRZ ;  /* 0x0000000000467805 */ /* 0x000fe2000001ff00 */
[----:B------:R-:W-:Y:S01]  /*0090*/  IMAD.MOV.U32 R106, RZ, RZ, RZ ;  /* 0x000000ffff6a7224 */ /* 0x000fe200078e00ff */
[----:B------:R-:W-:Y:S02]  /*00a0*/  CS2R R110, SRZ ;  /* 0x00000000006e7805 */ /* 0x000fe4000001ff00 */
[----:B------:R-:W-:Y:S01]  /*00b0*/  CS2R R66, SRZ ;  /* 0x0000000000427805 */ /* 0x000fe2000001ff00 */
[----:B------:R-:W2:Y:S01]  /*00c0*/  LDCU.64 UR4, c[0x0][0x358] ;  /* 0x00006b00ff0477ac */ /* 0x000ea20008000a00 */
[----:B0-----:R-:W-:-:S05]  /*00d0*/  PRMT R0, R0, 0x9910, RZ ;  /* 0x0000991000007816 */ /* 0x001fca00000000ff */
[----:B------:R-:W-:-:S04]  /*00e0*/  IMAD R0, R0, 0x14, RZ ;  /* 0x0000001400007824 */ /* 0x000fc800078e02ff */
[C---:B------:R-:W-:Y:S01]  /*00f0*/  VIADD R14, R0.reuse, 0x6 ;  /* 0x00000006000e7836 */ /* 0x040fe20000000000 */
[C---:B------:R-:W-:Y:S01]  /*0100*/  IADD3 R5, PT, PT, R0.reuse, 0x1, RZ ;  /* 0x0000000100057810 */ /* 0x040fe20007ffe0ff */
[C---:B------:R-:W-:Y:S01]  /*0110*/  VIADD R22, R0.reuse, 0xe ;  /* 0x0000000e00167836 */ /* 0x040fe20000000000 */
[C---:B------:R-:W-:Y:S02]  /*0120*/  IADD3 R8, PT, PT, R0.reuse, 0x2, RZ ;  /* 0x0000000200087810 */ /* 0x040fe40007ffe0ff */
[----:B------:R-:W-:Y:S02]  /*0130*/  LOP3.LUT R2, R5, 0xffff, RZ, 0xc0, !PT ;  /* 0x0000ffff05027812 */ /* 0x000fe400078ec0ff */
[C---:B------:R-:W-:Y:S02]  /*0140*/  IADD3 R10, PT, PT, R0.reuse, 0x3, RZ ;  /* 0x00000003000a7810 */ /* 0x040fe40007ffe0ff */
[----:B------:R-:W-:Y:S01]  /*0150*/  IADD3 R11, PT, PT, R0, 0x4, RZ ;  /* 0x00000004000b7810 */ /* 0x000fe20007ffe0ff */
[----:B------:R-:W-:Y:S01]  /*0160*/  IMAD R2, R2, 0x5556, RZ ;  /* 0x0000555602027824 */ /* 0x000fe200078e02ff */
[----:B------:R-:W-:-:S02]  /*0170*/  IADD3 R12, PT, PT, R0, 0x5, RZ ;  /* 0x00000005000c7810 */ /* 0x000fc40007ffe0ff */
[----:B------:R-:W-:Y:S02]  /*0180*/  LOP3.LUT R3, R8, 0xffff, RZ, 0xc0, !PT ;  /* 0x0000ffff08037812 */ /* 0x000fe400078ec0ff */
[----:B------:R-:W-:Y:S02]  /*0190*/  SHF.R.U32.HI R2, RZ, 0x10, R2 ;  /* 0x00000010ff027819 */ /* 0x000fe40000011602 */
[----:B------:R-:W-:Y:S02]  /*01a0*/  LOP3.LUT R4, R10, 0xffff, RZ, 0xc0, !PT ;  /* 0x0000ffff0a047812 */ /* 0x000fe400078ec0ff */
[----:B------:R-:W-:Y:S02]  /*01b0*/  PRMT R6, R2, 0x9910, RZ ;  /* 0x0000991002067816 */ /* 0x000fe400000000ff */
[----:B------:R-:W-:Y:S02]  /*01c0*/  LOP3.LUT R7, R11, 0xffff, RZ, 0xc0, !PT ;  /* 0x0000ffff0b077812 */ /* 0x000fe400078ec0ff */
[----:B------:R-:W-:Y:S01]  /*01d0*/  LOP3.LUT R9, R12, 0xffff, RZ, 0xc0, !PT ;  /* 0x0000ffff0c097812 */ /* 0x000fe200078ec0ff */
[----:B------:R-:W-:Y:S01]  /*01e0*/  IMAD R2, R6, 0x3, RZ ;  /* 0x0000000306027824 */ /* 0x000fe200078e02ff */
[----:B------:R-:W-:Y:S01]  /*01f0*/  LOP3.LUT R15, R14, 0xffff, RZ, 0xc0, !PT ;  /* 0x0000ffff0e0f7812 */ /* 0x000fe200078ec0ff */
[----:B------:R-:W-:Y:S01]  /*0200*/  IMAD R6, R6, 0x31, RZ ;  /* 0x0000003106067824 */ /* 0x000fe200078e02ff */
[----:B------:R-:W-:Y:S01]  /*0210*/  IADD3 R18, PT, PT, R0, 0xa, RZ ;  /* 0x0000000a00127810 */ /* 0x000fe20007ffe0ff */
[----:B------:R-:W-:Y:S01]  /*0220*/  IMAD.MOV R2, RZ, RZ, -R2 ;  /* 0x000000ffff027224 */ /* 0x000fe200078e0a02 */
[----:B------:R-:W-:Y:S01]  /*0230*/  LOP3.LUT R24, R22, 0xffff, RZ, 0xc0, !PT ;  /* 0x0000ffff16187812 */ /* 0x000fe200078ec0ff */
[----:B------:R-:W-:Y:S01]  /*0240*/  IMAD R16, R15, 0x5556, RZ ;  /* 0x000055560f107824 */ /* 0x000fe200078e02ff */
[----:B------:R-:W-:-:S02]  /*0250*/  LOP3.LUT R19, R18, 0xffff, RZ, 0xc0, !PT ;  /* 0x0000ffff12137812 */ /* 0x000fc400078ec0ff */
[----:B------:R-:W-:-:S04]  /*0260*/  PRMT R2, R2, 0x7710, RZ ;  /* 0x0000771002027816 */ /* 0x000fc800000000ff */
[----:B------:R-:W-:Y:S01]  /*0270*/  IADD3 R5, PT, PT, R5, R2, RZ ;  /* 0x0000000205057210 */ /* 0x000fe20007ffe0ff */
[----:B------:R-:W-:Y:S02]  /*0280*/  IMAD R2, R3, 0x5556, RZ ;  /* 0x0000555603027824 */ /* 0x000fe400078e02ff */
[----:B------:R-:W-:Y:S01]  /*0290*/  IMAD R3, R4, 0x5556, RZ ;  /* 0x0000555604037824 */ /* 0x000fe200078e02ff */
[----:B------:R-:W-:Y:S01]  /*02a0*/  LOP3.LUT R5, R5, 0xffff, RZ, 0xc0, !PT ;  /* 0x0000ffff05057812 */ /* 0x000fe200078ec0ff */
[----:B------:R-:W-:Y:S01]  /*02b0*/  IMAD R4, R7, 0x5556, RZ ;  /* 0x0000555607047824 */ /* 0x000fe200078e02ff */
[----:B------:R-:W-:Y:S01]  /*02c0*/  SHF.R.U32.HI R2, RZ, 0x10, R2 ;  /* 0x00000010ff027819 */ /* 0x000fe20000011602 */
[----:B------:R-:W-:Y:S01]  /*02d0*/  IMAD R7, R9, 0x5556, RZ ;  /* 0x0000555609077824 */ /* 0x000fe200078e02ff */
[----:B------:R-:W-:Y:S02]  /*02e0*/  SHF.R.U32.HI R3, RZ, 0x10, R3 ;  /* 0x00000010ff037819 */ /* 0x000fe40000011603 */
[----:B------:R-:W-:-:S02]  /*02f0*/  SHF.R.U32.HI R4, RZ, 0x10, R4 ;  /* 0x00000010ff047819 */ /* 0x000fc40000011604 */
[----:B------:R-:W-:Y:S02]  /*0300*/  SHF.R.U32.HI R7, RZ, 0x10, R7 ;  /* 0x00000010ff077819 */ /* 0x000fe40000011607 */
[----:B------:R-:W-:Y:S02]  /*0310*/  PRMT R3, R3, 0x9910, RZ ;  /* 0x0000991003037816 */ /* 0x000fe400000000ff */
[----:B------:R-:W-:Y:S02]  /*0320*/  PRMT R13, R7, 0x9910, RZ ;  /* 0x00009910070d7816 */ /* 0x000fe400000000ff */
[----:B------:R-:W-:Y:S02]  /*0330*/  PRMT R9, R2, 0x9910, RZ ;  /* 0x0000991002097816 */ /* 0x000fe400000000ff */
[----:B------:R-:W-:Y:S01]  /*0340*/  MOV R7, R3 ;  /* 0x0000000300077202 */ /* 0x000fe20000000f00 */
[----:B------:R-:W-:Y:S01]  /*0350*/  IMAD R13, R13, 0x3, RZ ;  /* 0x000000030d0d7824 */ /* 0x000fe200078e02ff */
[----:B------:R-:W-:Y:S01]  /*0360*/  PRMT R4, R4, 0x9910, RZ ;  /* 0x0000991004047816 */ /* 0x000fe200000000ff */
[----:B------:R-:W-:-:S02]  /*0370*/  IMAD R2, R9, 0x3, RZ ;  /* 0x0000000309027824 */ /* 0x000fc400078e02ff */
[C---:B------:R-:W-:Y:S01]  /*0380*/  IMAD R3, R7.reuse, 0x3, RZ ;  /* 0x0000000307037824 */ /* 0x040fe200078e02ff */
[----:B------:R-:W-:Y:S01]  /*0390*/  IADD3 R17, PT, PT, RZ, -R13, RZ ;  /* 0x8000000dff117210 */ /* 0x000fe20007ffe0ff */
[----:B------:R-:W-:Y:S01]  /*03a0*/  IMAD R4, R4, 0x3, RZ ;  /* 0x0000000304047824 */ /* 0x000fe200078e02ff */
[----:B------:R-:W-:Y:S01]  /*03b0*/  IADD3 R2, PT, PT, RZ, -R2, RZ ;  /* 0x80000002ff027210 */ /* 0x000fe20007ffe0ff */
[----:B------:R-:W-:Y:S01]  /*03c0*/  IMAD R7, R7, 0x31, RZ ;  /* 0x0000003107077824 */ /* 0x000fe200078e02ff */
[----:B------:R-:W-:Y:S01]  /*03d0*/  IADD3 R15, PT, PT, RZ, -R3, RZ ;  /* 0x80000003ff0f7210 */ /* 0x000fe20007ffe0ff */
[----:B------:R-:W-:Y:S01]  /*03e0*/  IMAD.MOV R4, RZ, RZ, -R4 ;  /* 0x000000ffff047224 */ /* 0x000fe200078e0a04 */
[----:B------:R-:W-:Y:S01]  /*03f0*/  PRMT R3, R2, 0x7710, RZ ;  /* 0x0000771002037816 */ /* 0x000fe200000000ff */
[----:B------:R-:W-:Y:S01]  /*0400*/  IMAD R9, R9, 0x31, RZ ;  /* 0x0000003109097824 */ /* 0x000fe200078e02ff */
[----:B------:R-:W-:Y:S02]  /*0410*/  PRMT R13, R15, 0x7710, RZ ;  /* 0x000077100f0d7816 */ /* 0x000fe400000000ff */
[----:B------:R-:W-:-:S02]  /*0420*/  PRMT R15, R17, 0x7710, RZ ;  /* 0x00007710110f7816 */ /* 0x000fc400000000ff */
[----:B------:R-:W-:Y:S02]  /*0430*/  PRMT R2, R4, 0x7710, RZ ;  /* 0x0000771004027816 */ /* 0x000fe400000000ff */
[----:B------:R-:W-:Y:S02]  /*0440*/  IADD3 R8, PT, PT, R8, R3, RZ ;  /* 0x0000000308087210 */ /* 0x000fe40007ffe0ff */
[----:B------:R-:W-:Y:S01]  /*0450*/  IADD3 R12, PT, PT, R12, R15, RZ ;  /* 0x0000000f0c0c7210 */ /* 0x000fe20007ffe0ff */
[----:B------:R-:W-:Y:S01]  /*0460*/  IMAD.IADD R11, R11, 0x1, R2 ;  /* 0x000000010b0b7824 */ /* 0x000fe200078e0202 */
[C---:B------:R-:W-:Y:S02]  /*0470*/  IADD3 R3, PT, PT, R0.reuse, 0x7, RZ ;  /* 0x0000000700037810 */ /* 0x040fe40007ffe0ff */
[C---:B------:R-:W-:Y:S02]  /*0480*/  IADD3 R15, PT, PT, R0.reuse, 0x8, RZ ;  /* 0x00000008000f7810 */ /* 0x040fe40007ffe0ff */
[----:B------:R-:W-:Y:S01]  /*0490*/  SHF.R.U32.HI R2, RZ, 0x10, R16 ;  /* 0x00000010ff027819 */ /* 0x000fe20000011610 */
[----:B------:R-:W-:Y:S01]  /*04a0*/  VIADD R16, R0, 0x9 ;  /* 0x0000000900107836 */ /* 0x000fe20000000000 */
[----:B------:R-:W-:-:S02]  /*04b0*/  IADD3 R10, PT, PT, R10, R13, RZ ;  /* 0x0000000d0a0a7210 */ /* 0x000fc40007ffe0ff */
[----:B------:R-:W-:Y:S02]  /*04c0*/  LOP3.LUT R4, R3, 0xffff, RZ, 0xc0, !PT ;  /* 0x0000ffff03047812 */ /* 0x000fe400078ec0ff */
[----:B------:R-:W-:Y:S02]  /*04d0*/  LOP3.LUT R13, R15, 0xffff, RZ, 0xc0, !PT ;  /* 0x0000ffff0f0d7812 */ /* 0x000fe400078ec0ff */
[----:B------:R-:W-:Y:S01]  /*04e0*/  PRMT R2, R2, 0x9910, RZ ;  /* 0x0000991002027816 */ /* 0x000fe200000000ff */
[----:B------:R-:W-:Y:S01]  /*04f0*/  IMAD R4, R4, 0x5556, RZ ;  /* 0x0000555604047824 */ /* 0x000fe200078e02ff */
[----:B------:R-:W-:Y:S01]  /*0500*/  LOP3.LUT R17, R16, 0xffff, RZ, 0xc0, !PT ;  /* 0x0000ffff10117812 */ /* 0x000fe200078ec0ff */
[----:B------:R-:W-:Y:S02]  /*0510*/  IMAD R13, R13, 0x5556, RZ ;  /* 0x000055560d0d7824 */ /* 0x000fe400078e02ff */
[----:B------:R-:W-:Y:S01]  /*0520*/  IMAD R2, R2, 0x3, RZ ;  /* 0x0000000302027824 */ /* 0x000fe200078e02ff */
[----:B------:R-:W-:Y:S01]  /*0530*/  SHF.R.U32.HI R4, RZ, 0x10, R4 ;  /* 0x00000010ff047819 */ /* 0x000fe20000011604 */
[----:B------:R-:W-:Y:S01]  /*0540*/  IMAD R17, R17, 0x5556, RZ ;  /* 0x0000555611117824 */ /* 0x000fe200078e02ff */
[----:B------:R-:W-:-:S02]  /*0550*/  SHF.R.U32.HI R13, RZ, 0x10, R13 ;  /* 0x00000010ff0d7819 */ /* 0x000fc4000001160d */
[----:B------:R-:W-:Y:S02]  /*0560*/  IADD3 R2, PT, PT, RZ, -R2, RZ ;  /* 0x80000002ff027210 */ /* 0x000fe40007ffe0ff */
[----:B------:R-:W-:Y:S02]  /*0570*/  PRMT R4, R4, 0x9910, RZ ;  /* 0x0000991004047816 */ /* 0x000fe400000000ff */
[----:B------:R-:W-:Y:S02]  /*0580*/  PRMT R20, R13, 0x9910, RZ ;  /* 0x000099100d147816 */ /* 0x000fe400000000ff */
[----:B------:R-:W-:Y:S02]  /*0590*/  SHF.R.U32.HI R17, RZ, 0x10, R17 ;  /* 0x00000010ff117819 */ /* 0x000fe40000011611 */
[----:B------:R-:W-:Y:S02]  /*05a0*/  PRMT R13, R2, 0x7710, RZ ;  /* 0x00007710020d7816 */ /* 0x000fe400000000ff */
[----:B------:R-:W-:Y:S01]  /*05b0*/  MOV R2, R4 ;  /* 0x0000000400027202 */ /* 0x000fe20000000f00 */
[----:B------:R-:W-:Y:S01]  /*05c0*/  IMAD.MOV.U32 R4, RZ, RZ, R20 ;  /* 0x000000ffff047224 */ /* 0x000fe200078e0014 */
[----:B------:R-:W-:Y:S01]  /*05d0*/  PRMT R17, R17, 0x9910, RZ ;  /* 0x0000991011117816 */ /* 0x000fe200000000ff */
[----:B------:R-:W-:Y:S01]  /*05e0*/  IMAD R20, R19, 0x5556, RZ ;  /* 0x0000555613147824 */ /* 0x000fe200078e02ff */
[----:B------:R-:W-:Y:S01]  /*05f0*/  IADD3 R13, PT, PT, R14, R13, RZ ;  /* 0x0000000d0e0d7210 */ /* 0x000fe20007ffe0ff */
[----:B------:R-:W-:Y:S01]  /*0600*/  IMAD R2, R2, 0x3, RZ ;  /* 0x0000000302027824 */ /* 0x000fe200078e02ff */
[----:B------:R-:W-:Y:S01]  /*0610*/  IADD3 R19, PT, PT, R0, 0xb, RZ ;  /* 0x0000000b00137810 */ /* 0x000fe20007ffe0ff */
[----:B------:R-:W-:-:S02]  /*0620*/  IMAD R4, R4, 0x3, RZ ;  /* 0x0000000304047824 */ /* 0x000fc400078e02ff */
[----:B------:R-:W-:Y:S01]  /*0630*/  IMAD R14, R17, 0x3, RZ ;  /* 0x00000003110e7824 */ /* 0x000fe200078e02ff */
[----:B------:R-:W-:Y:S01]  /*0640*/  SHF.R.U32.HI R17, RZ, 0x10, R20 ;  /* 0x00000010ff117819 */ /* 0x000fe20000011614 */
[----:B------:R-:W-:Y:S01]  /*0650*/  IMAD.MOV R4, RZ, RZ, -R4 ;  /* 0x000000ffff047224 */ /* 0x000fe200078e0a04 */
[----:B------:R-:W-:Y:S02]  /*0660*/  IADD3 R2, PT, PT, RZ, -R2, RZ ;  /* 0x80000002ff027210 */ /* 0x000fe40007ffe0ff */
[----:B------:R-:W-:Y:S02]  /*0670*/  IADD3 R20, PT, PT, RZ, -R14, RZ ;  /* 0x8000000eff147210 */ /* 0x000fe40007ffe0ff */
[----:B------:R-:W-:Y:S02]  /*0680*/  PRMT R21, R17, 0x9910, RZ ;  /* 0x0000991011157816 */ /* 0x000fe400000000ff */
[----:B------:R-:W-:Y:S02]  /*0690*/  PRMT R14, R2, 0x7710, RZ ;  /* 0x00007710020e7816 */ /* 0x000fe400000000ff */
[----:B------:R-:W-:-:S02]  /*06a0*/  PRMT R2, R4, 0x7710, RZ ;  /* 0x0000771004027816 */ /* 0x000fc400000000ff */
[----:B------:R-:W-:Y:S02]  /*06b0*/  PRMT R17, R20, 0x7710, RZ ;  /* 0x0000771014117816 */ /* 0x000fe400000000ff */
[----:B------:R-:W-:Y:S01]  /*06c0*/  MOV R4, R21 ;  /* 0x0000001500047202 */ /* 0x000fe20000000f00 */
[----:B------:R-:W-:Y:S01]  /*06d0*/  IMAD.IADD R15, R15, 0x1, R2 ;  /* 0x000000010f0f7824 */ /* 0x000fe200078e0202 */
[----:B------:R-:W-:Y:S02]  /*06e0*/  IADD3 R16, PT, PT, R16, R17, RZ ;  /* 0x0000001110107210 */ /* 0x000fe40007ffe0ff */
[----:B------:R-:W-:Y:S01]  /*06f0*/  IADD3 R14, PT, PT, R3, R14, RZ ;  /* 0x0000000e030e7210 */ /* 0x000fe20007ffe0ff */
[----:B------:R-:W-:Y:S01]  /*0700*/  IMAD R2, R4, 0x3, RZ ;  /* 0x0000000304027824 */ /* 0x000fe200078e02ff */
[----:B------:R-:W-:Y:S02]  /*0710*/  LOP3.LUT R17, R19, 0xffff, RZ, 0xc0, !PT ;  /* 0x0000ffff13117812 */ /* 0x000fe400078ec0ff */
[----:B------:R-:W-:-:S02]  /*0720*/  IADD3 R3, PT, PT, R0, 0xc, RZ ;  /* 0x0000000c00037810 */ /* 0x000fc40007ffe0ff */
[----:B------:R-:W-:Y:S01]  /*0730*/  IADD3 R21, PT, PT, R0, 0xd, RZ ;  /* 0x0000000d00157810 */ /* 0x000fe20007ffe0ff */
[----:B------:R-:W-:Y:S01]  /*0740*/  IMAD R4, R17, 0x5556, RZ ;  /* 0x0000555611047824 */ /* 0x000fe200078e02ff */
[----:B------:R-:W-:Y:S02]  /*0750*/  IADD3 R2, PT, PT, RZ, -R2, RZ ;  /* 0x80000002ff027210 */ /* 0x000fe40007ffe0ff */
[----:B------:R-:W-:Y:S02]  /*0760*/  LOP3.LUT R20, R3, 0xffff, RZ, 0xc0, !PT ;  /* 0x0000ffff03147812 */ /* 0x000fe400078ec0ff */
[----:B------:R-:W-:Y:S02]  /*0770*/  LOP3.LUT R23, R21, 0xffff, RZ, 0xc0, !PT ;  /* 0x0000ffff15177812 */ /* 0x000fe400078ec0ff */
[----:B------:R-:W-:Y:S01]  /*0780*/  PRMT R17, R2, 0x7710, RZ ;  /* 0x0000771002117816 */ /* 0x000fe200000000ff */
[----:B------:R-:W-:Y:S01]  /*0790*/  IMAD R20, R20, 0x5556, RZ ;  /* 0x0000555614147824 */ /* 0x000fe200078e02ff */
[----:B------:R-:W-:Y:S01]  /*07a0*/  SHF.R.U32.HI R2, RZ, 0x10, R4 ;  /* 0x00000010ff027819 */ /* 0x000fe20000011604 */
[----:B------:R-:W-:Y:S01]  /*07b0*/  IMAD R4, R23, 0x5556, RZ ;  /* 0x0000555617047824 */ /* 0x000fe200078e02ff */
[----:B------:R-:W-:Y:S01]  /*07c0*/  IADD3 R17, PT, PT, R18, R17, RZ ;  /* 0x0000001112117210 */ /* 0x000fe20007ffe0ff */
[----:B------:R-:W-:Y:S01]  /*07d0*/  IMAD R18, R24, 0x5556, RZ ;  /* 0x0000555618127824 */ /* 0x000fe200078e02ff */
[----:B------:R-:W-:-:S02]  /*07e0*/  PRMT R23, R2, 0x9910, RZ ;  /* 0x0000991002177816 */ /* 0x000fc400000000ff */
[----:B------:R-:W-:Y:S02]  /*07f0*/  SHF.R.U32.HI R2, RZ, 0x10, R20 ;  /* 0x00000010ff027819 */ /* 0x000fe40000011614 */
[----:B------:R-:W-:Y:S02]  /*0800*/  SHF.R.U32.HI R4, RZ, 0x10, R4 ;  /* 0x00000010ff047819 */ /* 0x000fe40000011604 */
[----:B------:R-:W-:Y:S01]  /*0810*/  PRMT R24, R2, 0x9910, RZ ;  /* 0x0000991002187816 */ /* 0x000fe200000000ff */
[----:B------:R-:W-:Y:S01]  /*0820*/  IMAD R2, R23, 0x3, RZ ;  /* 0x0000000317027824 */ /* 0x000fe200078e02ff */
[----:B------:R-:W-:Y:S02]  /*0830*/  LOP3.LUT R20, R0, 0xffff, RZ, 0xc0, !PT ;  /* 0x0000ffff00147812 */ /* 0x000fe400078ec0ff */
[----:B------:R-:W-:Y:S02]  /*0840*/  PRMT R25, R4, 0x9910, RZ ;  /* 0x0000991004197816 */ /* 0x000fe400000000ff */
[----:B------:R-:W-:Y:S01]  /*0850*/  MOV R4, R24 ;  /* 0x0000001800047202 */ /* 0x000fe20000000f00 */
[----:B------:R-:W-:Y:S01]  /*0860*/  IMAD R20, R20, 0x5556, RZ ;  /* 0x0000555614147824 */ /* 0x000fe200078e02ff */
[----:B------:R-:W-:-:S02]  /*0870*/  SHF.R.U32.HI R18, RZ, 0x10, R18 ;  /* 0x00000010ff127819 */ /* 0x000fc40000011612 */
[----:B------:R-:W-:Y:S01]  /*0880*/  IADD3 R24, PT, PT, RZ, -R2, RZ ;  /* 0x80000002ff187210 */ /* 0x000fe20007ffe0ff */
[----:B------:R-:W-:Y:S01]  /*0890*/  IMAD R4, R4, 0x3, RZ ;  /* 0x0000000304047824 */ /* 0x000fe200078e02ff */
[----:B------:R-:W-:Y:S01]  /*08a0*/  PRMT R23, R18, 0x9910, RZ ;  /* 0x0000991012177816 */ /* 0x000fe200000000ff */
[----:B------:R-:W-:Y:S01]  /*08b0*/  IMAD.MOV.U32 R18, RZ, RZ, R25 ;  /* 0x000000ffff127224 */ /* 0x000fe200078e0019 */
[----:B------:R-:W-:Y:S02]  /*08c0*/  SHF.R.U32.HI R2, RZ, 0x10, R20 ;  /* 0x00000010ff027819 */ /* 0x000fe40000011614 */
[----:B------:R-:W-:Y:S01]  /*08d0*/  PRMT R20, R24, 0x7710, RZ ;  /* 0x0000771018147816 */ /* 0x000fe200000000ff */
[----:B------:R-:W-:Y:S01]  /*08e0*/  IMAD R18, R18, 0x3, RZ ;  /* 0x0000000312127824 */ /* 0x000fe200078e02ff */
[----:B------:R-:W-:Y:S01]  /*08f0*/  IADD3 R24, PT, PT, RZ, -R4, RZ ;  /* 0x80000004ff187210 */ /* 0x000fe20007ffe0ff */
[----:B------:R-:W-:Y:S01]  /*0900*/  IMAD R4, R23, 0x3, RZ ;  /* 0x0000000317047824 */ /* 0x000fe200078e02ff */
[----:B------:R-:W-:Y:S01]  /*0910*/  IADD3 R19, PT, PT, R19, R20, RZ ;  /* 0x0000001413137210 */ /* 0x000fe20007ffe0ff */
[----:B------:R-:W-:Y:S01]  /*0920*/  IMAD.MOV R18, RZ, RZ, -R18 ;  /* 0x000000ffff127224 */ /* 0x000fe200078e0a12 */
[----:B------:R-:W-:-:S02]  /*0930*/  PRMT R28, R2, 0x9910, RZ ;  /* 0x00009910021c7816 */ /* 0x000fc400000000ff */
[----:B------:R-:W-:Y:S02]  /*0940*/  PRMT R20, R24, 0x7710, RZ ;  /* 0x0000771018147816 */ /* 0x000fe400000000ff */
[----:B------:R-:W-:Y:S02]  /*0950*/  IADD3 R2, PT, PT, RZ, -R4, RZ ;  /* 0x80000004ff027210 */ /* 0x000fe40007ffe0ff */
[----:B------:R-:W-:Y:S02]  /*0960*/  IADD3 R20, PT, PT, R3, R20, RZ ;  /* 0x0000001403147210 */ /* 0x000fe40007ffe0ff */
[----:B------:R-:W-:Y:S01]  /*0970*/  PRMT R3, R2, 0x7710, RZ ;  /* 0x0000771002037816 */ /* 0x000fe200000000ff */
[----:B------:R-:W-:Y:S01]  /*0980*/  IMAD R2, R28, 0x3, RZ ;  /* 0x000000031c027824 */ /* 0x000fe200078e02ff */
[----:B------:R-:W-:Y:S02]  /*0990*/  IADD3 R24, PT, PT, R0, 0x13, RZ ;  /* 0x0000001300187810 */ /* 0x000fe40007ffe0ff */
[----:B------:R-:W-:-:S02]  /*09a0*/  IADD3 R22, PT, PT, R22, R3, RZ ;  /* 0x0000000316167210 */ /* 0x000fc40007ffe0ff */
[----:B------:R-:W-:Y:S02]  /*09b0*/  IADD3 R3, PT, PT, R0, 0xf, RZ ;  /* 0x0000000f00037810 */ /* 0x000fe40007ffe0ff */
[----:B------:R-:W-:Y:S02]  /*09c0*/  PRMT R4, R18, 0x7710, RZ ;  /* 0x0000771012047816 */ /* 0x000fe400000000ff */
[----:B------:R-:W-:Y:S02]  /*09d0*/  IADD3 R101, PT, PT, RZ, -R2, RZ ;  /* 0x80000002ff657210 */ /* 0x000fe40007ffe0ff */
[----:B------:R-:W-:Y:S01]  /*09e0*/  LOP3.LUT R18, R24, 0xffff, RZ, 0xc0, !PT ;  /* 0x0000ffff18127812 */ /* 0x000fe200078ec0ff */
[----:B------:R-:W-:Y:S01]  /*09f0*/  IMAD.IADD R21, R21, 0x1, R4 ;  /* 0x0000000115157824 */ /* 0x000fe200078e0204 */
[----:B------:R-:W-:Y:S01]  /*0a00*/  LOP3.LUT R2, R3, 0xffff, RZ, 0xc0, !PT ;  /* 0x0000ffff03027812 */ /* 0x000fe200078ec0ff */
[----:B------:R-:W-:Y:S01]  /*0a10*/  VIADD R4, R0, 0x10 ;  /* 0x0000001000047836 */ /* 0x000fe20000000000 */
[----:B------:R-:W-:Y:S01]  /*0a20*/  PRMT R101, R101, 0x7710, RZ ;  /* 0x0000771065657816 */ /* 0x000fe200000000ff */
[----:B------:R-:W-:Y:S01]  /*0a30*/  IMAD R27, R18, 0x5556, RZ ;  /* 0x00005556121b7824 */ /* 0x000fe200078e02ff */
[----:B------:R-:W-:Y:S01]  /*0a40*/  IADD3 R18, PT, PT, R0, 0x11, RZ ;  /* 0x0000001100127810 */ /* 0x000fe20007ffe0ff */
[----:B------:R-:W-:Y:S01]  /*0a50*/  IMAD R2, R2, 0x5556, RZ ;  /* 0x0000555602027824 */ /* 0x000fe200078e02ff */
[----:B------:R-:W-:-:S02]  /*0a60*/  IADD3 R25, PT, PT, R0, 0x12, RZ ;  /* 0x0000001200197810 */ /* 0x000fc40007ffe0ff */
[----:B------:R-:W-:Y:S02]  /*0a70*/  LOP3.LUT R23, R4, 0xffff, RZ, 0xc0, !PT ;  /* 0x0000ffff04177812 */ /* 0x000fe400078ec0ff */
[----:B------:R-:W-:Y:S02]  /*0a80*/  IADD3 R101, PT, PT, R0, R101, RZ ;  /* 0x0000006500657210 */ /* 0x000fe40007ffe0ff */
[----:B------:R-:W-:Y:S01]  /*0a90*/  SHF.R.U32.HI R27, RZ, 0x10, R27 ;  /* 0x00000010ff1b7819 */ /* 0x000fe2000001161b */
[----:B------:R-:W-:Y:S01]  /*0aa0*/  IMAD R23, R23, 0x5556, RZ ;  /* 0x0000555617177824 */ /* 0x000fe200078e02ff */
[----:B------:R-:W-:Y:S02]  /*0ab0*/  SHF.R.U32.HI R0, RZ, 0x10, R2 ;  /* 0x00000010ff007819 */ /* 0x000fe40000011602 */
[----:B------:R-:W-:Y:S02]  /*0ac0*/  LOP3.LUT R26, R18, 0xffff, RZ, 0xc0, !PT ;  /* 0x0000ffff121a7812 */ /* 0x000fe400078ec0ff */
[----:B------:R-:W-:-:S02]  /*0ad0*/  LOP3.LUT R29, R25, 0xffff, RZ, 0xc0, !PT ;  /* 0x0000ffff191d7812 */ /* 0x000fc400078ec0ff */
[----:B------:R-:W-:Y:S01]  /*0ae0*/  PRMT R31, R27, 0x9910, RZ ;  /* 0x000099101b1f7816 */ /* 0x000fe200000000ff */
        /* <DEDUP_REMOVED lines=8> */
[----:B------:R-:W-:Y:S01]  /*0b70*/  IMAD.MOV.U32 R32, RZ, RZ, 0x7 ;  /* 0x00000007ff207424 */ /* 0x000fe200078e00ff */
[----:B------:R-:W-:Y:S01]  /*0b80*/  PRMT R30, R0, 0x9910, RZ ;  /* 0x00009910001e7816 */ /* 0x000fe200000000ff */
[----:B------:R-:W-:Y:S01]  /*0b90*/  IMAD R0, R29, 0x3, RZ ;  /* 0x000000031d007824 */ /* 0x000fe200078e02ff */
[----:B------:R-:W-:-:S02]  /*0ba0*/  IADD3 R29, PT, PT, RZ, -R26, RZ ;  /* 0x8000001aff1d7210 */ /* 0x000fc40007ffe0ff */
[----:B------:R-:W-:Y:S02]  /*0bb0*/  PRMT R26, R2, 0x9910, RZ ;  /* 0x00009910021a7816 */ /* 0x000fe400000000ff */
[----:B------:R-:W-:Y:S02]  /*0bc0*/  PRMT R31, R23, 0x9910, RZ ;  /* 0x00009910171f7816 */ /* 0x000fe400000000ff */
[----:B------:R-:W-:Y:S01]  /*0bd0*/  PRMT R29, R29, 0x7710, RZ ;  /* 0x000077101d1d7816 */ /* 0x000fe200000000ff */
[----:B------:R-:W-:Y:S01]  /*0be0*/  IMAD.MOV.U32 R23, RZ, RZ, R26 ;  /* 0x000000ffff177224 */ /* 0x000fe200078e001a */
[----:B------:R-:W-:Y:S02]  /*0bf0*/  MOV R2, R30 ;  /* 0x0000001e00027202 */ /* 0x000fe40000000f00 */
[----:B------:R-:W-:Y:S02]  /*0c00*/  IADD3 R30, PT, PT, RZ, -R0, RZ ;  /* 0x80000000ff1e7210 */ /* 0x000fe40007ffe0ff */
[----:B------:R-:W-:Y:S01]  /*0c10*/  IADD3 R0, PT, PT, R24, R29, RZ ;  /* 0x0000001d18007210 */ /* 0x000fe20007ffe0ff */
[----:B------:R-:W-:Y:S01]  /*0c20*/  IMAD R24, R23, 0x3, RZ ;  /* 0x0000000317187824 */ /* 0x000fe200078e02ff */
[----:B------:R-:W-:Y:S01]  /*0c30*/  MOV R26, R31 ;  /* 0x0000001f001a7202 */ /* 0x000fe20000000f00 */
[----:B------:R-:W-:Y:S01]  /*0c40*/  IMAD R2, R2, 0x3, RZ ;  /* 0x0000000302027824 */ /* 0x000fe200078e02ff */
[----:B------:R-:W-:-:S02]  /*0c50*/  PRMT R30, R30, 0x7710, RZ ;  /* 0x000077101e1e7816 */ /* 0x000fc400000000ff */
[----:B------:R-:W-:Y:S01]  /*0c60*/  LOP3.LUT R0, R0, 0xffff, RZ, 0xc0, !PT ;  /* 0x0000ffff00007812 */ /* 0x000fe200078ec0ff */
[----:B------:R-:W-:Y:S01]  /*0c70*/  IMAD R26, R26, 0x3, RZ ;  /* 0x000000031a1a7824 */ /* 0x000fe200078e02ff */
[----:B------:R-:W-:Y:S02]  /*0c80*/  IADD3 R24, PT, PT, RZ, -R24, RZ ;  /* 0x80000018ff187210 */ /* 0x000fe40007ffe0ff */
[----:B------:R-:W-:Y:S01]  /*0c90*/  IADD3 R23, PT, PT, R3, R30, RZ ;  /* 0x0000001e03177210 */ /* 0x000fe20007ffe0ff */
[----:B------:R-:W-:Y:S01]  /*0ca0*/  IMAD.MOV R3, RZ, RZ, -R2 ;  /* 0x000000ffff037224 */ /* 0x000fe200078e0a02 */
[----:B-1----:R-:W-:Y:S02]  /*0cb0*/  IADD3 R2, PT, PT, R0, UR6, RZ ;  /* 0x0000000600027c10 */ /* 0x002fe4000fffe0ff */
[----:B------:R-:W-:Y:S02]  /*0cc0*/  PRMT R29, R24, 0x7710, RZ ;  /* 0x00007710181d7816 */ /* 0x000fe400000000ff */
[----:B------:R-:W-:Y:S01]  /*0cd0*/  IADD3 R26, PT, PT, RZ, -R26, RZ ;  /* 0x8000001aff1a7210 */ /* 0x000fe20007ffe0ff */
[----:B------:R-:W-:Y:S01]  /*0ce0*/  IMAD R27, R27, 0x7, R2 ;  /* 0x000000071b1b7824 */ /* 0x000fe200078e0202 */
[----:B------:R-:W-:-:S02]  /*0cf0*/  PRMT R3, R3, 0x7710, RZ ;  /* 0x0000771003037816 */ /* 0x000fc400000000ff */
[----:B------:R-:W-:Y:S01]  /*0d00*/  IADD3 R29, PT, PT, R18, R29, RZ ;  /* 0x0000001d121d7210 */ /* 0x000fe20007ffe0ff */
[----:B------:R-:W-:Y:S01]  /*0d10*/  IMAD R18, R28, 0x31, RZ ;  /* 0x000000311c127824 */ /* 0x000fe200078e02ff */
[----:B------:R-:W-:Y:S02]  /*0d20*/  PRMT R30, R26, 0x7710, RZ ;  /* 0x000077101a1e7816 */ /* 0x000fe400000000ff */
[----:B------:R-:W-:Y:S02]  /*0d30*/  LOP3.LUT R26, R6, 0xffff, RZ, 0xc0, !PT ;  /* 0x0000ffff061a7812 */ /* 0x000fe400078ec0ff */
[----:B------:R-:W-:Y:S01]  /*0d40*/  IADD3 R24, PT, PT, R4, R3, RZ ;  /* 0x0000000304187210 */ /* 0x000fe20007ffe0ff */
[----:B------:R-:W-:Y:S01]  /*0d50*/  IMAD R3, R27, R32, -0x7 ;  /* 0xfffffff91b037424 */ /* 0x000fe200078e0220 */
[----:B------:R-:W-:Y:S01]  /*0d60*/  LOP3.LUT R6, R8, 0xffff, RZ, 0xc0, !PT ;  /* 0x0000ffff08067812 */ /* 0x000fe200078ec0ff */
[----:B------:R-:W-:Y:S01]  /*0d70*/  HFMA2 R4, -RZ, RZ, 0, 0 ;  /* 0x00000000ff047431 */ /* 0x000fe200000001ff */
[----:B------:R-:W-:-:S02]  /*0d80*/  LOP3.LUT R28, R7, 0xffff, RZ, 0xc0, !PT ;  /* 0x0000ffff071c7812 */ /* 0x000fc400078ec0ff */
[----:B------:R-:W-:Y:S02]  /*0d90*/  LOP3.LUT R101, R101, 0xffff, RZ, 0xc0, !PT ;  /* 0x0000ffff65657812 */ /* 0x000fe400078ec0ff */
[----:B------:R-:W-:Y:S02]  /*0da0*/  LOP3.LUT R8, R11, 0xffff, RZ, 0xc0, !PT ;  /* 0x0000ffff0b087812 */ /* 0x000fe400078ec0ff */
[----:B------:R-:W-:Y:S02]  /*0db0*/  IADD3 R30, PT, PT, R25, R30, RZ ;  /* 0x0000001e191e7210 */ /* 0x000fe40007ffe0ff */
        /* <DEDUP_REMOVED lines=10> */
[----:B------:R-:W-:Y:S02]  /*0e60*/  IADD3 R100, PT, PT, R101, UR6, RZ ;  /* 0x0000000665647c10 */ /* 0x000fe4000fffe0ff */
[----:B------:R-:W-:Y:S02]  /*0e70*/  IADD3 R21, PT, PT, R5, UR6, RZ ;  /* 0x0000000605157c10 */ /* 0x000fe4000fffe0ff */
[----:B------:R-:W-:Y:S01]  /*0e80*/  IADD3 R22, PT, PT, R6, UR6, RZ ;  /* 0x0000000606167c10 */ /* 0x000fe2000fffe0ff */
[----:B------:R-:W-:Y:S01]  /*0e90*/  IMAD R99, R100, 0x7, R25 ;  /* 0x0000000764637824 */ /* 0x000fe200078e0219 */
[----:B------:R-:W-:Y:S01]  /*0ea0*/  LOP3.LUT R19, R23, 0xffff, RZ, 0xc0, !PT ;  /* 0x0000ffff17137812 */ /* 0x000fe200078ec0ff */
[----:B------:R-:W-:Y:S01]  /*0eb0*/  VIADD R23, R7, UR6 ;  /* 0x0000000607177c36 */ /* 0x000fe20008000000 */
[----:B------:R-:W-:Y:S01]  /*0ec0*/  LOP3.LUT R10, R13, 0xffff, RZ, 0xc0, !PT ;  /* 0x0000ffff0d0a7812 */ /* 0x000fe200078ec0ff */
[----:B------:R-:W-:Y:S01]  /*0ed0*/  IMAD R26, R21, 0x7, R26 ;  /* 0x00000007151a7824 */ /* 0x000fe200078e021a */
[----:B------:R-:W-:Y:S01]  /*0ee0*/  LOP3.LUT R13, R16, 0xffff, RZ, 0xc0, !PT ;  /* 0x0000ffff100d7812 */ /* 0x000fe200078ec0ff */
[----:B------:R-:W-:Y:S01]  /*0ef0*/  IMAD R27, R22, 0x7, R27 ;  /* 0x00000007161b7824 */ /* 0x000fe200078e021b */
[----:B------:R-:W-:Y:S01]  /*0f00*/  LOP3.LUT R16, R20, 0xffff, RZ, 0xc0, !PT ;  /* 0x0000ffff14107812 */ /* 0x000fe200078ec0ff */
[----:B------:R-:W-:Y:S01]  /*0f10*/  IMAD R28, R23, 0x7, R28 ;  /* 0x00000007171c7824 */ /* 0x000fe200078e021c */
[----:B------:R-:W-:-:S02]  /*0f20*/  LOP3.LUT R20, R24, 0xffff, RZ, 0xc0, !PT ;  /* 0x0000ffff18147812 */ /* 0x000fc400078ec0ff */
[----:B------:R-:W-:Y:S01]  /*0f30*/  LOP3.LUT R24, R29, 0xffff, RZ, 0xc0, !PT ;  /* 0x0000ffff1d187812 */ /* 0x000fe200078ec0ff */
[----:B------:R-:W-:Y:S01]  /*0f40*/  VIADD R28, R28, 0xfffffff9 ;  /* 0xfffffff91c1c7836 */ /* 0x000fe20000000000 */
[----:B------:R-:W-:Y:S02]  /*0f50*/  LOP3.LUT R25, R30, 0xffff, RZ, 0xc0, !PT ;  /* 0x0000ffff1e197812 */ /* 0x000fe400078ec0ff */
[----:B------:R-:W-:Y:S02]  /*0f60*/  IADD3 R99, PT, PT, R99, -0x7, RZ ;  /* 0xfffffff963637810 */ /* 0x000fe40007ffe0ff */
[----:B------:R-:W-:Y:S02]  /*0f70*/  IADD3 R26, PT, PT, R26, -0x7, RZ ;  /* 0xfffffff91a1a7810 */ /* 0x000fe40007ffe0ff */
[----:B--2---:R-:W-:-:S07]  /*0f80*/  IADD3 R27, PT, PT, R27, -0x7, RZ ;  /* 0xfffffff91b1b7810 */ /* 0x004fce0007ffe0ff */
.L_x_211:
[----:B------:R-:W0:Y:S01]  /*0f90*/  LDC.64 R38, c[0x0][0x380] ;  /* 0x0000e000ff267b82 */ /* 0x000e220000000a00 */
[----:B------:R-:W-:Y:S01]  /*0fa0*/  LOP3.LUT P2, RZ, R21, 0x1fff8, RZ, 0xc0, !PT ;  /* 0x0001fff815ff7812 */ /* 0x000fe2000784c0ff */
[C---:B------:R-:W-:Y:S01]  /*0fb0*/  IMAD R51, R4.reuse, 0x7a8, R26 ;  /* 0x000007a804337824 */ /* 0x040fe200078e021a */
[----:B------:R-:W-:Y:S01]  /*0fc0*/  LOP3.LUT P3, RZ, R5, UR6, RZ, 0xfc, !PT ;  /* 0x0000000605ff7c12 */ /* 0x000fe2000f86fcff */
[----:B------:R-:W1:Y:S01]  /*0fd0*/  S2R R29, SR_TID.Z ;  /* 0x00000000001d7919 */ /* 0x000e620000002300 */
[----:B------:R-:W-:Y:S01]  /*0fe0*/  MOV R40, RZ ;  /* 0x000000ff00287202 */ /* 0x000fe20000000f00 */
[----:B------:R-:W-:Y:S01]  /*0ff0*/  IMAD R35, R4, 0x7a8, R28 ;  /* 0x000007a804237824 */ /* 0x000fe200078e021c */
[----:B------:R-:W-:Y:S01]  /*1000*/  PLOP3.LUT P2, PT, P3, P2, PT, 0x8f, 0xf8 ;  /* 0x0000000000f8781c */ /* 0x000fe20001f45177 */
[----:B------:R-:W-:Y:S01]  /*1010*/  IMAD.MOV.U32 R42, RZ, RZ, RZ ;  /* 0x000000ffff2a7224 */ /* 0x000fe200078e00ff */
[----:B------:R-:W-:Y:S02]  /*1020*/  LOP3.LUT P1, RZ, R23, 0x1fff8, RZ, 0xc0, !PT ;  /* 0x0001fff817ff7812 */ /* 0x000fe4000782c0ff */
[----:B------:R-:W-:-:S02]  /*1030*/  LOP3.LUT P5, RZ, R7, UR6, RZ, 0xfc, !PT ;  /* 0x0000000607ff7c12 */ /* 0x000fc4000f8afcff */
[----:B------:R-:W-:Y:S02]  /*1040*/  LOP3.LUT P3, RZ, R9, UR6, RZ, 0xfc, !PT ;  /* 0x0000000609ff7c12 */ /* 0x000fe4000f86fcff */
[----:B------:R-:W-:Y:S02]  /*1050*/  PLOP3.LUT P1, PT, P5, P1, PT, 0x8f, 0xf8 ;  /* 0x0000000000f8781c */ /* 0x000fe40002f23177 */
[----:B------:R-:W-:Y:S02]  /*1060*/  LOP3.LUT P5, RZ, R11, UR6, RZ, 0xfc, !PT ;  /* 0x000000060bff7c12 */ /* 0x000fe4000f8afcff */
[----:B------:R-:W-:Y:S01]  /*1070*/  MOV R37, 0x7 ;  /* 0x0000000700257802 */ /* 0x000fe20000000f00 */
[----:B0-----:R-:W-:Y:S01]  /*1080*/  IMAD.WIDE R50, R51, 0x4, R38 ;  /* 0x0000000433327825 */ /* 0x001fe200078e0226 */
[----:B------:R-:W-:-:S03]  /*1090*/  LOP3.LUT P6, RZ, R101, UR6, RZ, 0xfc, !PT ;  /* 0x0000000665ff7c12 */ /* 0x000fc6000f8cfcff */
[----:B------:R-:W-:Y:S01]  /*10a0*/  IMAD.MOV.U32 R127, RZ, RZ, 0x7 ;  /* 0x00000007ff7f7424 */ /* 0x000fe200078e00ff */
[----:B------:R-:W2:Y:S01]  /*10b0*/  @!P2 LDG.E.CONSTANT R40, desc[UR4][R50.64+0x18] ;  /* 0x000018043228a981 */ /* 0x000ea2000c1e9900 */
[----:B------:R-:W-:Y:S02]  /*10c0*/  MOV R44, RZ ;  /* 0x000000ff002c7202 */ /* 0x000fe40000000f00 */
[----:B------:R-:W-:Y:S01]  /*10d0*/  CS2R R46, SRZ ;  /* 0x00000000002e7805 */ /* 0x000fe2000001ff00 */
[----:B------:R-:W-:Y:S01]  /*10e0*/  IMAD.WIDE R34, R35, 0x4, R38 ;  /* 0x0000000423227825 */ /* 0x000fe200078e0226 */
[----:B-1----:R-:W-:-:S03]  /*10f0*/  PRMT R33, R29, 0x9910, RZ ;  /* 0x000099101d217816 */ /* 0x002fc600000000ff */
[----:B------:R-:W-:Y:S01]  /*1100*/  IMAD R53, R4, 0x7a8, R99 ;  /* 0x000007a804357824 */ /* 0x000fe200078e0263 */
[----:B------:R-:W-:Y:S02]  /*1110*/  CS2R R48, SRZ ;  /* 0x0000000000307805 */ /* 0x000fe4000001ff00 */
[----:B------:R-:W-:Y:S02]  /*1120*/  CS2R R118, SRZ ;  /* 0x0000000000767805 */ /* 0x000fe4000001ff00 */
[----:B------:R-:W-:Y:S01]  /*1130*/  CS2R R120, SRZ ;  /* 0x0000000000787805 */ /* 0x000fe2000001ff00 */
[----:B------:R-:W-:Y:S01]  /*1140*/  IMAD R33, R33, 0x14, RZ ;  /* 0x0000001421217824 */ /* 0x000fe200078e02ff */
[----:B------:R-:W-:Y:S01]  /*1150*/  CS2R R112, SRZ ;  /* 0x0000000000707805 */ /* 0x000fe2000001ff00 */
[----:B------:R-:W3:Y:S03]  /*1160*/  @!P1 LDG.E.CONSTANT R42, desc[UR4][R34.64+0x18] ;  /* 0x00001804222a9981 */ /* 0x000ee6000c1e9900 */
[----:B------:R-:W-:-:S02]  /*1170*/  IADD3 R29, PT, PT, R33, 0x5, RZ ;  /* 0x00000005211d7810 */ /* 0x000fc40007ffe0ff */
[----:B------:R-:W-:Y:S01]  /*1180*/  IADD3 R30, PT, PT, R33, 0x7, RZ ;  /* 0x00000007211e7810 */ /* 0x000fe20007ffe0ff */
[----:B------:R-:W-:Y:S01]  /*1190*/  IMAD.WIDE R52, R53, 0x4, R38 ;  /* 0x0000000435347825 */ /* 0x000fe200078e0226 */
[----:B------:R-:W-:Y:S02]  /*11a0*/  LOP3.LUT R29, R29, 0xffff, RZ, 0xc0, !PT ;  /* 0x0000ffff1d1d7812 */ /* 0x000fe400078ec0ff */
[----:B------:R-:W-:Y:S02]  /*11b0*/  CS2R R116, SRZ ;  /* 0x0000000000747805 */ /* 0x000fe4000001ff00 */
[----:B------:R-:W-:Y:S02]  /*11c0*/  LOP3.LUT R31, R30, 0xffff, RZ, 0xc0, !PT ;  /* 0x0000ffff1e1f7812 */ /* 0x000fe400078ec0ff */
[----:B------:R-:W-:Y:S02]  /*11d0*/  CS2R R114, SRZ ;  /* 0x0000000000727805 */ /* 0x000fe4000001ff00 */
[----:B------:R-:W-:Y:S01]  /*11e0*/  MOV R105, RZ ;  /* 0x000000ff00697202 */ /* 0x000fe20000000f00 */
[----:B------:R-:W-:Y:S01]  /*11f0*/  IMAD R30, R29, 0x5556, RZ ;  /* 0x000055561d1e7824 */ /* 0x000fe200078e02ff */
[----:B------:R-:W-:Y:S01]  /*1200*/  IADD3 R29, PT, PT, R9, UR6, RZ ;  /* 0x00000006091d7c10 */ /* 0x000fe2000fffe0ff */
[----:B------:R-:W-:Y:S01]  /*1210*/  IMAD R32, R31, 0x5556, RZ ;  /* 0x000055561f207824 */ /* 0x000fe200078e02ff */
[----:B------:R-:W-:Y:S01]  /*1220*/  MOV R107, RZ ;  /* 0x000000ff006b7202 */ /* 0x000fe20000000f00 */
[----:B------:R-:W-:Y:S01]  /*1230*/  VIADD R31, R11, UR6 ;  /* 0x000000060b1f7c36 */ /* 0x000fe20008000000 */
[----:B------:R-:W-:Y:S01]  /*1240*/  SHF.R.U32.HI R30, RZ, 0x10, R30 ;  /* 0x00000010ff1e7819 */ /* 0x000fe2000001161e */
[----:B------:R-:W4:Y:S01]  /*1250*/  @!P2 LDG.E.CONSTANT R116, desc[UR4][R50.64] ;  /* 0x000000043274a981 */ /* 0x000f22000c1e9900 */
[----:B------:R-:W-:-:S02]  /*1260*/  SHF.R.U32.HI R32, RZ, 0x10, R32 ;  /* 0x00000010ff207819 */ /* 0x000fc40000011620 */
[----:B------:R-:W-:Y:S01]  /*1270*/  LOP3.LUT P0, RZ, R29, 0x1fff8, RZ, 0xc0, !PT ;  /* 0x0001fff81dff7812 */ /* 0x000fe2000780c0ff */
[----:B------:R-:W-:Y:S01]  /*1280*/  IMAD R30, R30, 0x7, R29 ;  /* 0x000000071e1e7824 */ /* 0x000fe200078e021d */
[----:B------:R-:W-:Y:S01]  /*1290*/  IADD3 R29, PT, PT, R33, 0x9, RZ ;  /* 0x00000009211d7810 */ /* 0x000fe20007ffe0ff */
[----:B------:R-:W-:Y:S01]  /*12a0*/  IMAD R32, R32, 0x7, R31 ;  /* 0x0000000720207824 */ /* 0x000fe200078e021f */
[----:B------:R-:W-:Y:S01]  /*12b0*/  LOP3.LUT P4, RZ, R31, 0x1fff8, RZ, 0xc0, !PT ;  /* 0x0001fff81fff7812 */ /* 0x000fe2000788c0ff */
[----:B------:R-:W-:Y:S01]  /*12c0*/  IMAD R37, R30, R37, -0x7 ;  /* 0xfffffff91e257424 */ /* 0x000fe200078e0225 */
[----:B------:R-:W-:Y:S01]  /*12d0*/  MOV R31, 0x7 ;  /* 0x00000007001f7802 */ /* 0x000fe20000000f00 */
[----:B------:R-:W5:Y:S01]  /*12e0*/  @!P2 LDG.E.CONSTANT R115, desc[UR4][R50.64+0x4] ;  /* 0x000004043273a981 */ /* 0x000f62000c1e9900 */
[----:B------:R-:W-:Y:S02]  /*12f0*/  LOP3.LUT R29, R29, 0xffff, RZ, 0xc0, !PT ;  /* 0x0000ffff1d1d7812 */ /* 0x000fe400078ec0ff */
[----:B------:R-:W-:Y:S01]  /*1300*/  PLOP3.LUT P0, PT, P3, P0, PT, 0x8f, 0xf8 ;  /* 0x0000000000f8781c */ /* 0x000fe20001f01177 */
[----:B------:R-:W-:Y:S01]  /*1310*/  IMAD R31, R32, R31, -0x7 ;  /* 0xfffffff9201f7424 */ /* 0x000fe200078e021f */
[----:B------:R-:W5:Y:S01]  /*1320*/  @!P2 LDG.E.CONSTANT R114, desc[UR4][R50.64+0x8] ;  /* 0x000008043272a981 */ /* 0x000f62000c1e9900 */
[----:B------:R-:W-:Y:S01]  /*1330*/  IMAD R32, R29, 0x5556, RZ ;  /* 0x000055561d207824 */ /* 0x000fe200078e02ff */
[----:B------:R-:W-:-:S02]  /*1340*/  IADD3 R29, PT, PT, R13, UR6, RZ ;  /* 0x000000060d1d7c10 */ /* 0x000fc4000fffe0ff */
[----:B------:R-:W-:Y:S01]  /*1350*/  PLOP3.LUT P4, PT, P5, P4, PT, 0x8f, 0xf8 ;  /* 0x0000000000f8781c */ /* 0x000fe20002f89177 */
[----:B------:R-:W5:Y:S01]  /*1360*/  @!P2 LDG.E.CONSTANT R113, desc[UR4][R50.64+0xc] ;  /* 0x00000c043271a981 */ /* 0x000f62000c1e9900 */
[----:B------:R-:W-:Y:S02]  /*1370*/  SHF.R.U32.HI R32, RZ, 0x10, R32 ;  /* 0x00000010ff207819 */ /* 0x000fe40000011620 */
[----:B------:R-:W-:Y:S01]  /*1380*/  LOP3.LUT P3, RZ, R29, 0x1fff8, RZ, 0xc0, !PT ;  /* 0x0001fff81dff7812 */ /* 0x000fe2000786c0ff */
[----:B------:R-:W5:Y:S01]  /*1390*/  @!P2 LDG.E.CONSTANT R107, desc[UR4][R50.64+0x10] ;  /* 0x00001004326ba981 */ /* 0x000f62000c1e9900 */
[----:B------:R-:W-:Y:S01]  /*13a0*/  LOP3.LUT P5, RZ, R13, UR6, RZ, 0xfc, !PT ;  /* 0x000000060dff7c12 */ /* 0x000fe2000f8afcff */
[----:B------:R-:W-:Y:S02]  /*13b0*/  IMAD R32, R32, 0x7, R29 ;  /* 0x0000000720207824 */ /* 0x000fe400078e021d */
[----:B------:R0:W5:Y:S01]  /*13c0*/  @!P2 LDG.E.CONSTANT R117, desc[UR4][R50.64+0x14] ;  /* 0x000014043275a981 */ /* 0x000162000c1e9900 */
[----:B------:R-:W-:-:S02]  /*13d0*/  PLOP3.LUT P3, PT, P5, P3, PT, 0x8f, 0xf8 ;  /* 0x0000000000f8781c */ /* 0x000fc40002f67177 */
[----:B------:R-:W-:Y:S01]  /*13e0*/  LOP3.LUT P5, RZ, R100, 0x1fff8, RZ, 0xc0, !PT ;  /* 0x0001fff864ff7812 */ /* 0x000fe200078ac0ff */
[C---:B------:R-:W-:Y:S02]  /*13f0*/  IMAD R37, R4.reuse, 0x7a8, R37 ;  /* 0x000007a804257824 */ /* 0x040fe400078e0225 */
[----:B------:R-:W-:Y:S01]  /*1400*/  IMAD R31, R4, 0x7a8, R31 ;  /* 0x000007a8041f7824 */ /* 0x000fe200078e021f */
[----:B------:R-:W-:Y:S01]  /*1410*/  PLOP3.LUT P5, PT, P6, P5, PT, 0x8f, 0xf8 ;  /* 0x0000000000f8781c */ /* 0x000fe200037ab177 */
[----:B------:R-:W-:Y:S02]  /*1420*/  IMAD R127, R32, R127, -0x7 ;  /* 0xfffffff9207f7424 */ /* 0x000fe400078e027f */
[----:B------:R-:W-:-:S04]  /*1430*/  IMAD.WIDE R36, R37, 0x4, R38 ;  /* 0x0000000425247825 */ /* 0x000fc800078e0226 */
[----:B------:R-:W-:Y:S01]  /*1440*/  IMAD.WIDE R30, R31, 0x4, R38 ;  /* 0x000000041f1e7825 */ /* 0x000fe200078e0226 */
[----:B------:R-:W4:Y:S03]  /*1450*/  @!P0 LDG.E.CONSTANT R44, desc[UR4][R36.64+0x18] ;  /* 0x00001804242c8981 */ /* 0x000f26000c1e9900 */
[----:B------:R-:W-:Y:S01]  /*1460*/  IMAD R127, R4, 0x7a8, R127 ;  /* 0x000007a8047f7824 */ /* 0x000fe200078e027f */
[----:B------:R-:W5:Y:S03]  /*1470*/  @!P4 LDG.E.CONSTANT R46, desc[UR4][R30.64+0x18] ;  /* 0x000018041e2ec981 */ /* 0x000f66000c1e9900 */
[----:B------:R-:W-:Y:S01]  /*1480*/  IMAD.WIDE R126, R127, 0x4, R38 ;  /* 0x000000047f7e7825 */ /* 0x000fe200078e0226 */
[----:B------:R-:W5:Y:S04]  /*1490*/  @!P5 LDG.E.CONSTANT R119, desc[UR4][R52.64] ;  /* 0x000000043477d981 */ /* 0x000f68000c1e9900 */
[----:B------:R-:W5:Y:S04]  /*14a0*/  @!P3 LDG.E.CONSTANT R48, desc[UR4][R126.64+0x18] ;  /* 0x000018047e30b981 */ /* 0x000f68000c1e9900 */
[----:B------:R-:W5:Y:S04]  /*14b0*/  @!P5 LDG.E.CONSTANT R121, desc[UR4][R52.64+0x8] ;  /* 0x000008043479d981 */ /* 0x000f68000c1e9900 */
[----:B------:R-:W5:Y:S04]  /*14c0*/  @!P5 LDG.E.CONSTANT R120, desc[UR4][R52.64+0xc] ;  /* 0x00000c043478d981 */ /* 0x000f68000c1e9900 */
[----:B------:R-:W5:Y:S04]  /*14d0*/  @!P5 LDG.E.CONSTANT R118, desc[UR4][R52.64+0x10] ;  /* 0x000010043476d981 */ /* 0x000f68000c1e9900 */
[----:B------:R-:W5:Y:S01]  /*14e0*/  @!P5 LDG.E.CONSTANT R112, desc[UR4][R52.64+0x14] ;  /* 0x000014043470d981 */ /* 0x000f62000c1e9900 */
[----:B------:R-:W-:-:S03]  /*14f0*/  VIADD R32, R33, 0x6 ;  /* 0x0000000621207836 */ /* 0x000fc60000000000 */
[----:B------:R-:W5:Y:S01]  /*1500*/  @!P5 LDG.E.CONSTANT R105, desc[UR4][R52.64+0x18] ;  /* 0x000018043469d981 */ /* 0x000f62000c1e9900 */
[----:B------:R-:W-:Y:S02]  /*1510*/  CS2R R122, SRZ ;  /* 0x00000000007a7805 */ /* 0x000fe4000001ff00 */
[----:B------:R-:W-:Y:S02]  /*1520*/  LOP3.LUT R41, R32, 0xffff, RZ, 0xc0, !PT ;  /* 0x0000ffff20297812 */ /* 0x000fe400078ec0ff */
[----:B------:R-:W-:Y:S02]  /*1530*/  LOP3.LUT P6, RZ, R6, UR6, RZ, 0xfc, !PT ;  /* 0x0000000606ff7c12 */ /* 0x000fe4000f8cfcff */
[----:B------:R-:W5:Y:S01]  /*1540*/  @!P5 LDG.E.CONSTANT R122, desc[UR4][R52.64+0x4] ;  /* 0x00000404347ad981 */ /* 0x000f62000c1e9900 */
[----:B------:R-:W-:Y:S01]  /*1550*/  LOP3.LUT P5, RZ, R22, 0x1fff8, RZ, 0xc0, !PT ;  /* 0x0001fff816ff7812 */ /* 0x000fe200078ac0ff */
[----:B------:R-:W-:Y:S01]  /*1560*/  IMAD R43, R41, 0x5556, RZ ;  /* 0x00005556292b7824 */ /* 0x000fe200078e02ff */
[----:B------:R-:W-:Y:S01]  /*1570*/  IADD3 R29, PT, PT, R33, 0x4, RZ ;  /* 0x00000004211d7810 */ /* 0x000fe20007ffe0ff */
[----:B0-----:R-:W-:Y:S01]  /*1580*/  IMAD R51, R4, 0x7a8, R27 ;  /* 0x000007a804337824 */ /* 0x001fe200078e021b */
[----:B------:R-:W-:Y:S01]  /*1590*/  PLOP3.LUT P6, PT, P6, P5, PT, 0x8f, 0xf8 ;  /* 0x0000000000f8781c */ /* 0x000fe200037cb177 */
[----:B------:R-:W-:Y:S01]  /*15a0*/  IMAD.MOV.U32 R97, RZ, RZ, RZ ;  /* 0x000000ffff617224 */ /* 0x000fe200078e00ff */
[----:B------:R-:W-:-:S02]  /*15b0*/  LOP3.LUT R29, R29, 0xffff, RZ, 0xc0, !PT ;  /* 0x0000ffff1d1d7812 */ /* 0x000fc400078ec0ff */
[----:B------:R-:W-:Y:S02]  /*15c0*/  CS2R R92, SRZ ;  /* 0x00000000005c7805 */ /* 0x000fe4000001ff00 */
[----:B------:R-:W-:Y:S02]  /*15d0*/  IADD3 R41, PT, PT, R10, UR6, RZ ;  /* 0x000000060a297c10 */ /* 0x000fe4000fffe0ff */
[----:B------:R-:W-:Y:S02]  /*15e0*/  CS2R R94, SRZ ;  /* 0x00000000005e7805 */ /* 0x000fe4000001ff00 */
[----:B------:R-:W-:Y:S01]  /*15f0*/  SHF.R.U32.HI R50, RZ, 0x10, R43 ;  /* 0x00000010ff327819 */ /* 0x000fe2000001162b */
[----:B------:R-:W-:Y:S01]  /*1600*/  IMAD R32, R29, 0x5556, RZ ;  /* 0x000055561d207824 */ /* 0x000fe200078e02ff */
[----:B------:R-:W-:Y:S02]  /*1610*/  LOP3.LUT P5, RZ, R41, 0x1fff8, RZ, 0xc0, !PT ;  /* 0x0001fff829ff7812 */ /* 0x000fe400078ac0ff */
[----:B------:R-:W-:-:S02]  /*1620*/  CS2R R90, SRZ ;  /* 0x00000000005a7805 */ /* 0x000fc4000001ff00 */
[----:B------:R-:W-:Y:S01]  /*1630*/  MOV R89, RZ ;  /* 0x000000ff00597202 */ /* 0x000fe20000000f00 */
[----:B------:R-:W-:Y:S01]  /*1640*/  IMAD R41, R50, 0x7, R41 ;  /* 0x0000000732297824 */ /* 0x000fe200078e0229 */
[----:B------:R-:W-:Y:S01]  /*1650*/  CS2R R84, SRZ ;  /* 0x0000000000547805 */ /* 0x000fe2000001ff00 */
[----:B------:R-:W-:Y:S01]  /*1660*/  IMAD.WIDE R50, R51, 0x4, R38 ;  /* 0x0000000433327825 */ /* 0x000fe200078e0226 */
[----:B------:R-:W-:Y:S02]  /*1670*/  CS2R R86, SRZ ;  /* 0x0000000000567805 */ /* 0x000fe4000001ff00 */
[----:B------:R-:W-:Y:S02]  /*1680*/  CS2R R82, SRZ ;  /* 0x0000000000527805 */ /* 0x000fe4000001ff00 */
[----:B------:R-:W-:Y:S01]  /*1690*/  IADD3 R29, PT, PT, R8, UR6, RZ ;  /* 0x00000006081d7c10 */ /* 0x000fe2000fffe0ff */
[----:B------:R-:W5:Y:S01]  /*16a0*/  @!P1 LDG.E.CONSTANT R89, desc[UR4][R34.64] ;  /* 0x0000000422599981 */ /* 0x000f62000c1e9900 */
[----:B------:R-:W-:-:S03]  /*16b0*/  SHF.R.U32.HI R32, RZ, 0x10, R32 ;  /* 0x00000010ff207819 */ /* 0x000fc60000011620 */
[----:B------:R-:W5:Y:S01]  /*16c0*/  @!P6 LDG.E.CONSTANT R97, desc[UR4][R50.64] ;  /* 0x000000043261e981 */ /* 0x000f62000c1e9900 */
[----:B------:R-:W-:-:S03]  /*16d0*/  MOV R45, 0x7 ;  /* 0x00000007002d7802 */ /* 0x000fc60000000f00 */
[----:B------:R-:W5:Y:S01]  /*16e0*/  @!P6 LDG.E.CONSTANT R93, desc[UR4][R50.64+0x4] ;  /* 0x00000404325de981 */ /* 0x000f62000c1e9900 */
[----:B------:R-:W-:-:S03]  /*16f0*/  LOP3.LUT P2, RZ, R29, 0x1fff8, RZ, 0xc0, !PT ;  /* 0x0001fff81dff7812 */ /* 0x000fc6000784c0ff */
[----:B------:R-:W5:Y:S01]  /*1700*/  @!P6 LDG.E.CONSTANT R94, desc[UR4][R50.64+0x8] ;  /* 0x00000804325ee981 */ /* 0x000f62000c1e9900 */
[----:B------:R-:W-:-:S03]  /*1710*/  IMAD R32, R32, 0x7, R29 ;  /* 0x0000000720207824 */ /* 0x000fc600078e021d */
[----:B------:R-:W5:Y:S04]  /*1720*/  @!P6 LDG.E.CONSTANT R95, desc[UR4][R50.64+0xc] ;  /* 0x00000c04325fe981 */ /* 0x000f68000c1e9900 */
[----:B------:R-:W5:Y:S04]  /*1730*/  @!P6 LDG.E.CONSTANT R92, desc[UR4][R50.64+0x10] ;  /* 0x00001004325ce981 */ /* 0x000f68000c1e9900 */
[----:B------:R-:W5:Y:S04]  /*1740*/  @!P6 LDG.E.CONSTANT R91, desc[UR4][R50.64+0x14] ;  /* 0x00001404325be981 */ /* 0x000f68000c1e9900 */
[----:B------:R-:W5:Y:S04]  /*1750*/  @!P6 LDG.E.CONSTANT R90, desc[UR4][R50.64+0x18] ;  /* 0x00001804325ae981 */ /* 0x000f68000c1e9900 */
[----:B------:R-:W5:Y:S04]  /*1760*/  @!P1 LDG.E.CONSTANT R84, desc[UR4][R34.64+0x4] ;  /* 0x0000040422549981 */ /* 0x000f68000c1e9900 */
[----:B------:R-:W5:Y:S04]  /*1770*/  @!P1 LDG.E.CONSTANT R85, desc[UR4][R34.64+0x8] ;  /* 0x0000080422559981 */ /* 0x000f68000c1e9900 */
[----:B------:R-:W5:Y:S04]  /*1780*/  @!P1 LDG.E.CONSTANT R86, desc[UR4][R34.64+0xc] ;  /* 0x00000c0422569981 */ /* 0x000f68000c1e9900 */
[----:B------:R-:W5:Y:S04]  /*1790*/  @!P1 LDG.E.CONSTANT R87, desc[UR4][R34.64+0x10] ;  /* 0x0000100422579981 */ /* 0x000f68000c1e9900 */
[----:B------:R0:W5:Y:S01]  /*17a0*/  @!P1 LDG.E.CONSTANT R83, desc[UR4][R34.64+0x14] ;  /* 0x0000140422539981 */ /* 0x000162000c1e9900 */
[----:B------:R-:W-:Y:S01]  /*17b0*/  LOP3.LUT P1, RZ, R8, UR6, RZ, 0xfc, !PT ;  /* 0x0000000608ff7c12 */ /* 0x000fe2000f82fcff */
[----:B------:R-:W-:Y:S01]  /*17c0*/  IMAD R29, R32, R45, -0x7 ;  /* 0xfffffff9201d7424 */ /* 0x000fe200078e022d */
[----:B------:R-:W-:-:S02]  /*17d0*/  CS2R R80, SRZ ;  /* 0x0000000000507805 */ /* 0x000fc4000001ff00 */
[----:B------:R-:W-:Y:S02]  /*17e0*/  CS2R R78, SRZ ;  /* 0x00000000004e7805 */ /* 0x000fe4000001ff00 */
[----:B------:R-:W-:Y:S01]  /*17f0*/  PLOP3.LUT P2, PT, P1, P2, PT, 0x8f, 0xf8 ;  /* 0x0000000000f8781c */ /* 0x000fe20000f45177 */
[----:B------:R-:W-:Y:S01]  /*1800*/  IMAD R29, R4, 0x7a8, R29 ;  /* 0x000007a8041d7824 */ /* 0x000fe200078e021d */
[----:B------:R-:W-:Y:S02]  /*1810*/  CS2R R76, SRZ ;  /* 0x00000000004c7805 */ /* 0x000fe4000001ff00 */
[----:B------:R-:W-:Y:S02]  /*1820*/  CS2R R74, SRZ ;  /* 0x00000000004a7805 */ /* 0x000fe4000001ff00 */
[----:B------:R-:W-:Y:S01]  /*1830*/  CS2R R64, SRZ ;  /* 0x0000000000407805 */ /* 0x000fe2000001ff00 */
[----:B0-----:R-:W-:Y:S01]  /*1840*/  IMAD.WIDE R34, R29, 0x4, R38 ;  /* 0x000000041d227825 */ /* 0x001fe200078e0226 */
[----:B------:R-:W-:-:S02]  /*1850*/  MOV R69, RZ ;  /* 0x000000ff00457202 */ /* 0x000fc40000000f00 */
[----:B------:R-:W-:Y:S02]  /*1860*/  CS2R R72, SRZ ;  /* 0x0000000000487805 */ /* 0x000fe4000001ff00 */
[----:B------:R-:W-:Y:S01]  /*1870*/  CS2R R62, SRZ ;  /* 0x00000000003e7805 */ /* 0x000fe2000001ff00 */
[----:B------:R-:W5:Y:S04]  /*1880*/  @!P0 LDG.E.CONSTANT R75, desc[UR4][R36.64] ;  /* 0x00000004244b8981 */ /* 0x000f68000c1e9900 */
[----:B------:R-:W5:Y:S01]  /*1890*/  @!P2 LDG.E.CONSTANT R82, desc[UR4][R34.64] ;  /* 0x000000042252a981 */ /* 0x000f62000c1e9900 */
[----:B------:R-:W-:-:S03]  /*18a0*/  IMAD.MOV.U32 R50, RZ, RZ, 0x7 ;  /* 0x00000007ff327424 */ /* 0x000fc600078e00ff */
[----:B------:R-:W5:Y:S04]  /*18b0*/  @!P2 LDG.E.CONSTANT R81, desc[UR4][R34.64+0x4] ;  /* 0x000004042251a981 */ /* 0x000f68000c1e9900 */
[----:B------:R-:W5:Y:S04]  /*18c0*/  @!P2 LDG.E.CONSTANT R78, desc[UR4][R34.64+0x8] ;  /* 0x00000804224ea981 */ /* 0x000f68000c1e9900 */
[----:B------:R-:W5:Y:S04]  /*18d0*/  @!P2 LDG.E.CONSTANT R79, desc[UR4][R34.64+0xc] ;  /* 0x00000c04224fa981 */ /* 0x000f68000c1e9900 */
[----:B------:R-:W5:Y:S04]  /*18e0*/  @!P2 LDG.E.CONSTANT R80, desc[UR4][R34.64+0x10] ;  /* 0x000010042250a981 */ /* 0x000f68000c1e9900 */
[----:B------:R-:W5:Y:S04]  /*18f0*/  @!P2 LDG.E.CONSTANT R77, desc[UR4][R34.64+0x14] ;  /* 0x00001404224da981 */ /* 0x000f68000c1e9900 */
[----:B------:R0:W5:Y:S01]  /*1900*/  @!P2 LDG.E.CONSTANT R76, desc[UR4][R34.64+0x18] ;  /* 0x00001804224ca981 */ /* 0x000162000c1e9900 */
[----:B------:R-:W-:Y:S01]  /*1910*/  LOP3.LUT P2, RZ, R10, UR6, RZ, 0xfc, !PT ;  /* 0x000000060aff7c12 */ /* 0x000fe2000f84fcff */
[----:B------:R-:W-:-:S02]  /*1920*/  IMAD R41, R41, R50, -0x7 ;  /* 0xfffffff929297424 */ /* 0x000fc400078e0232 */
[----:B------:R-:W5:Y:S01]  /*1930*/  @!P0 LDG.E.CONSTANT R65, desc[UR4][R36.64+0x8] ;  /* 0x0000080424418981 */ /* 0x000f62000c1e9900 */
[----:B------:R-:W-:-:S03]  /*1940*/  PLOP3.LUT P5, PT, P2, P5, PT, 0x8f, 0xf8 ;  /* 0x0000000000f8781c */ /* 0x000fc600017ab177 */
[----:B------:R-:W5:Y:S01]  /*1950*/  @!P0 LDG.E.CONSTANT R69, desc[UR4][R36.64+0xc] ;  /* 0x00000c0424458981 */ /* 0x000f62000c1e9900 */
[----:B0-----:R-:W-:-:S03]  /*1960*/  IMAD R35, R4, 0x7a8, R41 ;  /* 0x000007a804237824 */ /* 0x001fc600078e0229 */
[----:B------:R-:W5:Y:S01]  /*1970*/  @!P0 LDG.E.CONSTANT R72, desc[UR4][R36.64+0x10] ;  /* 0x0000100424488981 */ /* 0x000f62000c1e9900 */
[----:B------:R-:W-:-:S03]  /*1980*/  IMAD.WIDE R34, R35, 0x4, R38 ;  /* 0x0000000423227825 */ /* 0x000fc600078e0226 */
[----:B------:R-:W5:Y:S04]  /*1990*/  @!P0 LDG.E.CONSTANT R73, desc[UR4][R36.64+0x14] ;  /* 0x0000140424498981 */ /* 0x000f68000c1e9900 */
[----:B------:R-:W5:Y:S04]  /*19a0*/  @!P5 LDG.E.CONSTANT R64, desc[UR4][R34.64] ;  /* 0x000000042240d981 */ /* 0x000f68000c1e9900 */
[----:B------:R-:W5:Y:S01]  /*19b0*/  @!P5 LDG.E.CONSTANT R63, desc[UR4][R34.64+0x4] ;  /* 0x00000404223fd981 */ /* 0x000f62000c1e9900 */
[----:B------:R-:W-:Y:S02]  /*19c0*/  IADD3 R32, PT, PT, R33, 0x8, RZ ;  /* 0x0000000821207810 */ /* 0x000fe40007ffe0ff */
[----:B------:R-:W-:-:S02]  /*19d0*/  CS2R R58, SRZ ;  /* 0x00000000003a7805 */ /* 0x000fc4000001ff00 */
[----:B------:R-:W-:Y:S02]  /*19e0*/  CS2R R60, SRZ ;  /* 0x00000000003c7805 */ /* 0x000fe4000001ff00 */
[----:B------:R-:W-:Y:S02]  /*19f0*/  CS2R R56, SRZ ;  /* 0x0000000000387805 */ /* 0x000fe4000001ff00 */
[----:B------:R-:W-:Y:S01]  /*1a00*/  LOP3.LUT R43, R32, 0xffff, RZ, 0xc0, !PT ;  /* 0x0000ffff202b7812 */ /* 0x000fe200078ec0ff */
[----:B------:R-:W5:Y:S04]  /*1a10*/  @!P5 LDG.E.CONSTANT R62, desc[UR4][R34.64+0x8] ;  /* 0x00000804223ed981 */ /* 0x000f68000c1e9900 */
[----:B------:R-:W-:Y:S01]  /*1a20*/  IMAD R43, R43, 0x5556, RZ ;  /* 0x000055562b2b7824 */ /* 0x000fe200078e02ff */
[----:B------:R-:W-:Y:S01]  /*1a30*/  IADD3 R32, PT, PT, R12, UR6, RZ ;  /* 0x000000060c207c10 */ /* 0x000fe2000fffe0ff */
[----:B------:R-:W5:Y:S03]  /*1a40*/  @!P5 LDG.E.CONSTANT R59, desc[UR4][R34.64+0xc] ;  /* 0x00000c04223bd981 */ /* 0x000f66000c1e9900 */
[----:B------:R-:W-:Y:S01]  /*1a50*/  SHF.R.U32.HI R43, RZ, 0x10, R43 ;  /* 0x00000010ff2b7819 */ /* 0x000fe2000001162b */
[----:B------:R-:W5:Y:S01]  /*1a60*/  @!P5 LDG.E.CONSTANT R60, desc[UR4][R34.64+0x10] ;  /* 0x00001004223cd981 */ /* 0x000f62000c1e9900 */
[----:B------:R-:W-:-:S03]  /*1a70*/  MOV R52, 0x7 ;  /* 0x0000000700347802 */ /* 0x000fc60000000f00 */
[----:B------:R-:W5:Y:S01]  /*1a80*/  @!P5 LDG.E.CONSTANT R61, desc[UR4][R34.64+0x14] ;  /* 0x00001404223dd981 */ /* 0x000f62000c1e9900 */
[----:B------:R-:W-:-:S03]  /*1a90*/  IMAD R43, R43, 0x7, R32 ;  /* 0x000000072b2b7824 */ /* 0x000fc600078e0220 */
[----:B------:R-:W5:Y:S01]  /*1aa0*/  @!P5 LDG.E.CONSTANT R58, desc[UR4][R34.64+0x18] ;  /* 0x00001804223ad981 */ /* 0x000f62000c1e9900 */
[----:B------:R-:W-:-:S03]  /*1ab0*/  LOP3.LUT P1, RZ, R32, 0x1fff8, RZ, 0xc0, !PT ;  /* 0x0001fff820ff7812 */ /* 0x000fc6000782c0ff */
[----:B------:R-:W5:Y:S04]  /*1ac0*/  @!P4 LDG.E.CONSTANT R57, desc[UR4][R30.64] ;  /* 0x000000041e39c981 */ /* 0x000f68000c1e9900 */
[----:B------:R-:W5:Y:S04]  /*1ad0*/  @!P4 LDG.E.CONSTANT R56, desc[UR4][R30.64+0x4] ;  /* 0x000004041e38c981 */ /* 0x000f68000c1e9900 */
[----:B------:R0:W5:Y:S01]  /*1ae0*/  @!P0 LDG.E.CONSTANT R74, desc[UR4][R36.64+0x4] ;  /* 0x00000404244a8981 */ /* 0x000162000c1e9900 */
[----:B------:R-:W-:Y:S01]  /*1af0*/  LOP3.LUT P0, RZ, R12, UR6, RZ, 0xfc, !PT ;  /* 0x000000060cff7c12 */ /* 0x000fe2000f80fcff */
[----:B------:R-:W-:Y:S01]  /*1b00*/  IMAD R43, R43, R52, -0x7 ;  /* 0xfffffff92b2b7424 */ /* 0x000fe200078e0234 */
[----:B------:R-:W1:Y:S02]  /*1b10*/  S2R R98, SR_CgaCtaId ;  /* 0x0000000000627919 */ /* 0x000e640000008800 */
[----:B------:R-:W-:Y:S01]  /*1b20*/  PLOP3.LUT P1, PT, P0, P1, PT, 0x8f, 0xf8 ;  /* 0x0000000000f8781c */ /* 0x000fe20000723177 */
[----:B------:R-:W-:Y:S01]  /*1b30*/  IMAD R125, R4, 0x7a8, R43 ;  /* 0x000007a8047d7824 */ /* 0x000fe200078e022b */
[----:B------:R-:W-:Y:S01]  /*1b40*/  CS2R R54, SRZ ;  /* 0x0000000000367805 */ /* 0x000fe2000001ff00 */
[----:B------:R-:W2:Y:S01]  /*1b50*/  S2R R29, SR_TID.Z ;  /* 0x00000000001d7919 */ /* 0x000ea20000002300 */
[----:B------:R-:W-:-:S02]  /*1b60*/  CS2R R50, SRZ ;  /* 0x0000000000327805 */ /* 0x000fc4000001ff00 */
[----:B------:R-:W-:Y:S02]  /*1b70*/  CS2R R52, SRZ ;  /* 0x0000000000347805 */ /* 0x000fe4000001ff00 */
[----:B0-----:R-:W-:Y:S01]  /*1b80*/  CS2R R36, SRZ ;  /* 0x0000000000247805 */ /* 0x001fe2000001ff00 */
[----:B------:R-:W-:Y:S01]  /*1b90*/  IMAD.WIDE R124, R125, 0x4, R38 ;  /* 0x000000047d7c7825 */ /* 0x000fe200078e0226 */
[----:B------:R-:W5:Y:S04]  /*1ba0*/  @!P4 LDG.E.CONSTANT R55, desc[UR4][R30.64+0x8] ;  /* 0x000008041e37c981 */ /* 0x000f68000c1e9900 */
[----:B------:R-:W5:Y:S04]  /*1bb0*/  @!P4 LDG.E.CONSTANT R51, desc[UR4][R30.64+0xc] ;  /* 0x00000c041e33c981 */ /* 0x000f68000c1e9900 */
[----:B------:R-:W5:Y:S04]  /*1bc0*/  @!P4 LDG.E.CONSTANT R52, desc[UR4][R30.64+0x10] ;  /* 0x000010041e34c981 */ /* 0x000f68000c1e9900 */
[----:B------:R0:W5:Y:S04]  /*1bd0*/  @!P4 LDG.E.CONSTANT R53, desc[UR4][R30.64+0x14] ;  /* 0x000014041e35c981 */ /* 0x000168000c1e9900 */
[----:B------:R-:W5:Y:S04]  /*1be0*/  @!P1 LDG.E.CONSTANT R54, desc[UR4][R124.64] ;  /* 0x000000047c369981 */ /* 0x000f68000c1e9900 */
[----:B------:R-:W5:Y:S04]  /*1bf0*/  @!P1 LDG.E.CONSTANT R50, desc[UR4][R124.64+0x4] ;  /* 0x000004047c329981 */ /* 0x000f68000c1e9900 */
[----:B------:R-:W5:Y:S01]  /*1c00*/  @!P1 LDG.E.CONSTANT R37, desc[UR4][R124.64+0x8] ;  /* 0x000008047c259981 */ /* 0x000f62000c1e9900 */
[----:B------:R-:W-:-:S02]  /*1c10*/  CS2R R34, SRZ ;  /* 0x0000000000227805 */ /* 0x000fc4000001ff00 */
[----:B0-----:R-:W-:Y:S01]  /*1c20*/  MOV R30, 0x400 ;  /* 0x00000400001e7802 */ /* 0x001fe20000000f00 */
[----:B------:R-:W5:Y:S03]  /*1c30*/  @!P1 LDG.E.CONSTANT R36, desc[UR4][R124.64+0xc] ;  /* 0x00000c047c249981 */ /* 0x000f66000c1e9900 */
[----:B-1----:R-:W-:Y:S01]  /*1c40*/  LEA R96, R98, R30, 0x18 ;  /* 0x0000001e62607211 */ /* 0x002fe200078ec0ff */
[----:B------:R-:W5:Y:S04]  /*1c50*/  @!P1 LDG.E.CONSTANT R34, desc[UR4][R124.64+0x10] ;  /* 0x000010047c229981 */ /* 0x000f68000c1e9900 */
[----:B------:R-:W5:Y:S01]  /*1c60*/  @!P1 LDG.E.CONSTANT R35, desc[UR4][R124.64+0x14] ;  /* 0x000014047c239981 */ /* 0x000f62000c1e9900 */
[----:B------:R-:W-:Y:S01]  /*1c70*/  MOV R32, RZ ;  /* 0x000000ff00207202 */ /* 0x000fe20000000f00 */
[----:B------:R-:W-:-:S02]  /*1c80*/  IMAD.MOV.U32 R41, RZ, RZ, RZ ;  /* 0x000000ffff297224 */ /* 0x000fc400078e00ff */
[----:B--2---:R-:W-:Y:S01]  /*1c90*/  IMAD R31, R29, 0x2d0, R96 ;  /* 0x000002d01d1f7824 */ /* 0x004fe200078e0260 */
[----:B------:R-:W-:Y:S06]  /*1ca0*/  BAR.SYNC.DEFER_BLOCKING 0x0 ;  /* 0x0000000000007b1d */ /* 0x000fec0000010000 */
[----:B------:R0:W2:Y:S04]  /*1cb0*/  @!P1 LDG.E.CONSTANT R32, desc[UR4][R124.64+0x18] ;  /* 0x000018047c209981 */ /* 0x0000a8000c1e9900 */
[----:B------:R-:W2:Y:S01]  /*1cc0*/  @!P3 LDG.E.CONSTANT R123, desc[UR4][R126.64+0x10] ;  /* 0x000010047e7bb981 */ /* 0x000ea2000c1e9900 */
[----:B0-----:R-:W-:-:S03]  /*1cd0*/  MOV R124, RZ ;  /* 0x000000ff007c7202 */ /* 0x001fc60000000f00 */
[----:B------:R0:W-:Y:S04]  /*1ce0*/  STS.64 [R31+0x40], R40 ;  /* 0x000040281f007388 */ /* 0x0001e80000000a00 */
[----:B------:R-:W2:Y:S04]  /*1cf0*/  @!P3 LDG.E.CONSTANT R124, desc[UR4][R126.64+0x14] ;  /* 0x000014047e7cb981 */ /* 0x000ea8000c1e9900 */
[----:B0-----:R-:W2:Y:S01]  /*1d00*/  @!P3 LDG.E.CONSTANT R41, desc[UR4][R126.64] ;  /* 0x000000047e29b981 */ /* 0x001ea2000c1e9900 */
[----:B------:R-:W-:-:S05]  /*1d10*/  VIADD R40, R33, 0xa ;  /* 0x0000000a21287836 */ /* 0x000fca0000000000 */
[----:B------:R-:W-:-:S05]  /*1d20*/  LOP3.LUT R40, R40, 0xffff, RZ, 0xc0, !PT ;  /* 0x0000ffff28287812 */ /* 0x000fca00078ec0ff */
[----:B------:R-:W-:-:S05]  /*1d30*/  IMAD R40, R40, 0x5556, RZ ;  /* 0x0000555628287824 */ /* 0x000fca00078e02ff */
[----:B------:R-:W-:Y:S02]  /*1d40*/  SHF.R.U32.HI R125, RZ, 0x10, R40 ;  /* 0x00000010ff7d7819 */ /* 0x000fe40000011628 */
[----:B------:R-:W-:-:S04]  /*1d50*/  IADD3 R40, PT, PT, R14, UR6, RZ ;  /* 0x000000060e287c10 */ /* 0x000fc8000fffe0ff */
[----:B------:R-:W-:Y:S01]  /*1d60*/  LOP3.LUT P0, RZ, R40, 0x1fff8, RZ, 0xc0, !PT ;  /* 0x0001fff828ff7812 */ /* 0x000fe2000780c0ff */
[----:B------:R-:W-:Y:S01]  /*1d70*/  IMAD R125, R125, 0x7, R40 ;  /* 0x000000077d7d7824 */ /* 0x000fe200078e0228 */
[----:B------:R-:W-:Y:S02]  /*1d80*/  MOV R40, 0x7 ;  /* 0x0000000700287802 */ /* 0x000fe40000000f00 */
[----:B------:R-:W-:-:S03]  /*1d90*/  LOP3.LUT P1, RZ, R14, UR6, RZ, 0xfc, !PT ;  /* 0x000000060eff7c12 */ /* 0x000fc6000f82fcff */
[----:B------:R-:W-:Y:S01]  /*1da0*/  IMAD R125, R125, R40, -0x7 ;  /* 0xfffffff97d7d7424 */ /* 0x000fe200078e0228 */
[----:B------:R-:W-:Y:S02]  /*1db0*/  IADD3 R40, PT, PT, R33, 0xb, RZ ;  /* 0x0000000b21287810 */ /* 0x000fe40007ffe0ff */
[----:B------:R-:W-:Y:S02]  /*1dc0*/  MOV R43, RZ ;  /* 0x000000ff002b7202 */ /* 0x000fe40000000f00 */
[----:B------:R-:W-:Y:S02]  /*1dd0*/  MOV R45, RZ ;  /* 0x000000ff002d7202 */ /* 0x000fe40000000f00 */
[----:B------:R-:W-:Y:S02]  /*1de0*/  LOP3.LUT R40, R40, 0xffff, RZ, 0xc0, !PT ;  /* 0x0000ffff28287812 */ /* 0x000fe400078ec0ff */
[----:B------:R-:W-:Y:S01]  /*1df0*/  PLOP3.LUT P0, PT, P1, P0, PT, 0x8f, 0xf8 ;  /* 0x0000000000f8781c */ /* 0x000fe20000f01177 */
[----:B---3--:R0:W-:Y:S02]  /*1e00*/  STS.64 [R31+0x88], R42 ;  /* 0x0000882a1f007388 */ /* 0x0081e40000000a00 */
[----:B------:R-:W-:-:S02]  /*1e10*/  IMAD R40, R40, 0x5556, RZ ;  /* 0x0000555628287824 */ /* 0x000fc400078e02ff */
[----:B----4-:R1:W-:Y:S04]  /*1e20*/  STS.64 [R31+0xd0], R44 ;  /* 0x0000d02c1f007388 */ /* 0x0103e80000000a00 */
[----:B-----5:R3:W-:Y:S04]  /*1e30*/  STS.64 [R31+0x118], R46 ;  /* 0x0001182e1f007388 */ /* 0x0207e80000000a00 */
[----:B0-----:R-:W4:Y:S04]  /*1e40*/  @!P3 LDG.E.CONSTANT R43, desc[UR4][R126.64+0x4] ;  /* 0x000004047e2bb981 */ /* 0x001f28000c1e9900 */
[----:B-1----:R-:W5:Y:S04]  /*1e50*/  @!P3 LDG.E.CONSTANT R45, desc[UR4][R126.64+0x8] ;  /* 0x000008047e2db981 */ /* 0x002f68000c1e9900 */
[----:B---3--:R0:W3:Y:S04]  /*1e60*/  @!P3 LDG.E.CONSTANT R47, desc[UR4][R126.64+0xc] ;  /* 0x00000c047e2fb981 */ /* 0x0080e8000c1e9900 */
[----:B------:R1:W-:Y:S04]  /*1e70*/  STS.64 [R31+0x160], R48 ;  /* 0x000160301f007388 */ /* 0x0003e80000000a00 */
[----:B------:R-:W-:Y:S01]  /*1e80*/  STS [R31+0x4], R119 ;  /* 0x000004771f007388 */ /* 0x000fe20000000800 */
[----:B0-----:R-:W-:-:S03]  /*1e90*/  IMAD R127, R4, 0x7a8, R125 ;  /* 0x000007a8047f7824 */ /* 0x001fc600078e027d */
[----:B------:R-:W-:Y:S01]  /*1ea0*/  STS [R31+0xc], R121 ;  /* 0x00000c791f007388 */ /* 0x000fe20000000800 */
[----:B------:R-:W-:Y:S01]  /*1eb0*/  SHF.R.U32.HI R125, RZ, 0x10, R40 ;  /* 0x00000010ff7d7819 */ /* 0x000fe20000011628 */
[----:B------:R-:W-:Y:S02]  /*1ec0*/  IMAD.WIDE R126, R127, 0x4, R38 ;  /* 0x000000047f7e7825 */ /* 0x000fe400078e0226 */
[----:B------:R0:W-:Y:S01]  /*1ed0*/  STS [R31+0x10], R120 ;  /* 0x000010781f007388 */ /* 0x0001e20000000800 */
[----:B-1----:R-:W-:-:S03]  /*1ee0*/  MOV R48, RZ ;  /* 0x000000ff00307202 */ /* 0x002fc60000000f00 */
[----:B------:R1:W-:Y:S01]  /*1ef0*/  STS [R31+0x14], R118 ;  /* 0x000014761f007388 */ /* 0x0003e20000000800 */
[----:B------:R-:W-:-:S03]  /*1f00*/  IADD3 R40, PT, PT, R15, UR6, RZ ;  /* 0x000000060f287c10 */ /* 0x000fc6000fffe0ff */
[----:B------:R1:W-:Y:S01]  /*1f10*/  STS [R31+0x18], R112 ;  /* 0x000018701f007388 */ /* 0x0003e20000000800 */
[----:B0-----:R-:W-:Y:S02]  /*1f20*/  CS2R R120, SRZ ;  /* 0x0000000000787805 */ /* 0x001fe4000001ff00 */
[----:B------:R-:W-:Y:S01]  /*1f30*/  IADD3 R42, PT, PT, R33, 0xc, RZ ;  /* 0x0000000c212a7810 */ /* 0x000fe20007ffe0ff */
[----:B------:R-:W3:Y:S01]  /*1f40*/  @!P0 LDG.E.CONSTANT R48, desc[UR4][R126.64+0x4] ;  /* 0x000004047e308981 */ /* 0x000ee2000c1e9900 */
[----:B-1----:R-:W-:Y:S01]  /*1f50*/  CS2R R118, SRZ ;  /* 0x0000000000767805 */ /* 0x002fe2000001ff00 */
[----:B------:R-:W-:Y:S02]  /*1f60*/  IMAD R125, R125, 0x7, R40 ;  /* 0x000000077d7d7824 */ /* 0x000fe400078e0228 */
[----:B------:R-:W3:Y:S01]  /*1f70*/  @!P0 LDG.E.CONSTANT R121, desc[UR4][R126.64] ;  /* 0x000000047e798981 */ /* 0x000ee2000c1e9900 */
[----:B------:R-:W-:-:S03]  /*1f80*/  IMAD.MOV.U32 R112, RZ, RZ, RZ ;  /* 0x000000ffff707224 */ /* 0x000fc600078e00ff */
[----:B------:R-:W3:Y:S01]  /*1f90*/  @!P0 LDG.E.CONSTANT R118, desc[UR4][R126.64+0xc] ;  /* 0x00000c047e768981 */ /* 0x000ee2000c1e9900 */
[----:B------:R-:W-:-:S03]  /*1fa0*/  LOP3.LUT P1, RZ, R15, UR6, RZ, 0xfc, !PT ;  /* 0x000000060fff7c12 */ /* 0x000fc6000f82fcff */
[----:B------:R-:W3:Y:S04]  /*1fb0*/  @!P0 LDG.E.CONSTANT R112, desc[UR4][R126.64+0x8] ;  /* 0x000008047e708981 */ /* 0x000ee8000c1e9900 */
[----:B------:R-:W3:Y:S04]  /*1fc0*/  @!P0 LDG.E.CONSTANT R119, desc[UR4][R126.64+0x10] ;  /* 0x000010047e778981 */ /* 0x000ee8000c1e9900 */
[----:B------:R-:W3:Y:S04]  /*1fd0*/  @!P0 LDG.E.CONSTANT R120, desc[UR4][R126.64+0x14] ;  /* 0x000014047e788981 */ /* 0x000ee8000c1e9900 */
[----:B------:R0:W3:Y:S01]  /*1fe0*/  @!P0 LDG.E.CONSTANT R49, desc[UR4][R126.64+0x18] ;  /* 0x000018047e318981 */ /* 0x0000e2000c1e9900 */
[----:B------:R-:W-:-:S02]  /*1ff0*/  LOP3.LUT P0, RZ, R40, 0x1fff8, RZ, 0xc0, !PT ;  /* 0x0001fff828ff7812 */ /* 0x000fc4000780c0ff */
[----:B------:R-:W-:Y:S02]  /*2000*/  MOV R40, 0x7 ;  /* 0x0000000700287802 */ /* 0x000fe40000000f00 */
[----:B------:R-:W-:Y:S02]  /*2010*/  LOP3.LUT R42, R42, 0xffff, RZ, 0xc0, !PT ;  /* 0x0000ffff2a2a7812 */ /* 0x000fe400078ec0ff */
[----:B------:R-:W-:Y:S01]  /*2020*/  PLOP3.LUT P0, PT, P1, P0, PT, 0x8f, 0xf8 ;  /* 0x0000000000f8781c */ /* 0x000fe20000f01177 */
[----:B------:R-:W-:Y:S02]  /*2030*/  IMAD R125, R125, R40, -0x7 ;  /* 0xfffffff97d7d7424 */ /* 0x000fe400078e0228 */
[----:B------:R-:W-:Y:S02]  /*2040*/  IMAD R42, R42, 0x5556, RZ ;  /* 0x000055562a2a7824 */ /* 0x000fe400078e02ff */
[----:B0-----:R-:W-:Y:S01]  /*2050*/  IMAD R127, R4, 0x7a8, R125 ;  /* 0x000007a8047f7824 */ /* 0x001fe200078e027d */
[----:B------:R0:W-:Y:S01]  /*2060*/  STS [R31+0x1c], R105 ;  /* 0x00001c691f007388 */ /* 0x0001e20000000800 */
[----:B------:R-:W-:-:S03]  /*2070*/  IMAD.MOV.U32 R40, RZ, RZ, RZ ;  /* 0x000000ffff287224 */ /* 0x000fc600078e00ff */
[----:B------:R1:W-:Y:S01]  /*2080*/  STS [R31+0x28], R116 ;  /* 0x000028741f007388 */ /* 0x0003e20000000800 */
[----:B------:R-:W-:-:S03]  /*2090*/  IMAD.WIDE R126, R127, 0x4, R38 ;  /* 0x000000047f7e7825 */ /* 0x000fc600078e0226 */
[----:B------:R-:W-:Y:S01]  /*20a0*/  STS [R31+0x2c], R115 ;  /* 0x00002c731f007388 */ /* 0x000fe20000000800 */
[----:B0-----:R-:W-:-:S03]  /*20b0*/  MOV R105, RZ ;  /* 0x000000ff00697202 */ /* 0x001fc60000000f00 */
[----:B------:R0:W-:Y:S01]  /*20c0*/  STS [R31+0x30], R114 ;  /* 0x000030721f007388 */ /* 0x0001e20000000800 */
[----:B-1----:R-:W-:-:S03]  /*20d0*/  IMAD.MOV.U32 R116, RZ, RZ, RZ ;  /* 0x000000ffff747224 */ /* 0x002fc600078e00ff */
[----:B------:R1:W-:Y:S04]  /*20e0*/  STS [R31+0x34], R113 ;  /* 0x000034711f007388 */ /* 0x0003e80000000800 */
[----:B------:R1:W-:Y:S01]  /*20f0*/  STS [R31+0x38], R107 ;  /* 0x0000386b1f007388 */ /* 0x0003e20000000800 */
[----:B0-----:R-:W-:-:S03]  /*2100*/  CS2R R114, SRZ ;  /* 0x0000000000727805 */ /* 0x001fc6000001ff00 */
[----:B------:R0:W-:Y:S01]  /*2110*/  STS [R31+0x3c], R117 ;  /* 0x00003c751f007388 */ /* 0x0001e20000000800 */
[----:B-1----:R-:W-:-:S03]  /*2120*/  MOV R113, RZ ;  /* 0x000000ff00717202 */ /* 0x002fc60000000f00 */
[----:B------:R-:W3:Y:S01]  /*2130*/  @!P0 LDG.E.CONSTANT R115, desc[UR4][R126.64] ;  /* 0x000000047e738981 */ /* 0x000ee2000c1e9900 */
[----:B------:R-:W-:-:S03]  /*2140*/  MOV R107, RZ ;  /* 0x000000ff006b7202 */ /* 0x000fc60000000f00 */
[----:B------:R-:W3:Y:S01]  /*2150*/  @!P0 LDG.E.CONSTANT R116, desc[UR4][R126.64+0x4] ;  /* 0x000004047e748981 */ /* 0x000ee2000c1e9900 */
[----:B0-----:R-:W-:Y:S02]  /*2160*/  SHF.R.U32.HI R117, RZ, 0x10, R42 ;  /* 0x00000010ff757819 */ /* 0x001fe4000001162a */
[----:B------:R-:W-:Y:S01]  /*2170*/  IADD3 R42, PT, PT, R16, UR6, RZ ;  /* 0x00000006102a7c10 */ /* 0x000fe2000fffe0ff */
[----:B------:R-:W3:Y:S04]  /*2180*/  @!P0 LDG.E.CONSTANT R105, desc[UR4][R126.64+0x8] ;  /* 0x000008047e698981 */ /* 0x000ee8000c1e9900 */
[----:B------:R-:W3:Y:S01]  /*2190*/  @!P0 LDG.E.CONSTANT R114, desc[UR4][R126.64+0xc] ;  /* 0x00000c047e728981 */ /* 0x000ee2000c1e9900 */
[----:B------:R-:W-:-:S03]  /*21a0*/  IMAD R117, R117, 0x7, R42 ;  /* 0x0000000775757824 */ /* 0x000fc600078e022a */
[----:B------:R-:W3:Y:S04]  /*21b0*/  @!P0 LDG.E.CONSTANT R113, desc[UR4][R126.64+0x10] ;  /* 0x000010047e718981 */ /* 0x000ee8000c1e9900 */
[----:B------:R-:W3:Y:S04]  /*21c0*/  @!P0 LDG.E.CONSTANT R107, desc[UR4][R126.64+0x14] ;  /* 0x000014047e6b8981 */ /* 0x000ee8000c1e9900 */
[----:B------:R0:W3:Y:S01]  /*21d0*/  @!P0 LDG.E.CONSTANT R40, desc[UR4][R126.64+0x18] ;  /* 0x000018047e288981 */ /* 0x0000e2000c1e9900 */
[----:B------:R-:W-:Y:S02]  /*21e0*/  LOP3.LUT P0, RZ, R42, 0x1fff8, RZ, 0xc0, !PT ;  /* 0x0001fff82aff7812 */ /* 0x000fe4000780c0ff */
[----:B------:R-:W-:-:S02]  /*21f0*/  MOV R42, 0x7 ;  /* 0x00000007002a7802 */ /* 0x000fc40000000f00 */
[----:B------:R-:W-:-:S03]  /*2200*/  LOP3.LUT P1, RZ, R16, UR6, RZ, 0xfc, !PT ;  /* 0x0000000610ff7c12 */ /* 0x000fc6000f82fcff */
[----:B------:R-:W-:Y:S01]  /*2210*/  IMAD R117, R117, R42, -0x7 ;  /* 0xfffffff975757424 */ /* 0x000fe200078e022a */
[----:B------:R-:W-:Y:S02]  /*2220*/  IADD3 R42, PT, PT, R33, 0xd, RZ ;  /* 0x0000000d212a7810 */ /* 0x000fe40007ffe0ff */
[----:B------:R-:W-:Y:S02]  /*2230*/  PLOP3.LUT P0, PT, P1, P0, PT, 0x8f, 0xf8 ;  /* 0x0000000000f8781c */ /* 0x000fe40000f01177 */
[----:B------:R-:W-:Y:S01]  /*2240*/  LOP3.LUT R42, R42, 0xffff, RZ, 0xc0, !PT ;  /* 0x0000ffff2a2a7812 */ /* 0x000fe200078ec0ff */
[----:B0-----:R-:W-:Y:S01]  /*2250*/  IMAD R127, R4, 0x7a8, R117 ;  /* 0x000007a8047f7824 */ /* 0x001fe200078e0275 */
[----:B------:R0:W-:Y:S03]  /*2260*/  STS [R31+0x4c], R97 ;  /* 0x00004c611f007388 */ /* 0x0001e60000000800 */
[----:B------:R-:W-:Y:S01]  /*2270*/  IMAD R42, R42, 0x5556, RZ ;  /* 0x000055562a2a7824 */ /* 0x000fe200078e02ff */
[----:B------:R-:W-:Y:S01]  /*2280*/  STS [R31+0x50], R93 ;  /* 0x0000505d1f007388 */ /* 0x000fe20000000800 */
[----:B------:R-:W-:-:S03]  /*2290*/  IMAD.WIDE R126, R127, 0x4, R38 ;  /* 0x000000047f7e7825 */ /* 0x000fc600078e0226 */
[----:B------:R-:W-:Y:S01]  /*22a0*/  STS [R31+0x54], R94 ;  /* 0x0000545e1f007388 */ /* 0x000fe20000000800 */
[----:B------:R-:W-:Y:S01]  /*22b0*/  SHF.R.U32.HI R117, RZ, 0x10, R42 ;  /* 0x00000010ff757819 */ /* 0x000fe2000001162a */
[----:B0-----:R-:W-:Y:S02]  /*22c0*/  IMAD.MOV.U32 R97, RZ, RZ, RZ ;  /* 0x000000ffff617224 */ /* 0x001fe400078e00ff */
[----:B------:R0:W-:Y:S01]  /*22d0*/  STS [R31+0x58], R95 ;  /* 0x0000585f1f007388 */ /* 0x0001e20000000800 */
[----:B------:R-:W-:-:S03]  /*22e0*/  IADD3 R42, PT, PT, R17, UR6, RZ ;  /* 0x00000006112a7c10 */ /* 0x000fc6000fffe0ff */
[----:B------:R1:W-:Y:S04]  /*22f0*/  STS [R31+0x5c], R92 ;  /* 0x00005c5c1f007388 */ /* 0x0003e80000000800 */
[----:B------:R-:W-:Y:S01]  /*2300*/  STS [R31+0x60], R91 ;  /* 0x0000605b1f007388 */ /* 0x000fe20000000800 */
[----:B0-----:R-:W-:-:S03]  /*2310*/  CS2R R94, SRZ ;  /* 0x00000000005e7805 */ /* 0x001fc6000001ff00 */
[----:B------:R0:W-:Y:S01]  /*2320*/  STS [R31+0x64], R90 ;  /* 0x0000645a1f007388 */ /* 0x0001e20000000800 */
[----:B-1----:R-:W-:Y:S01]  /*2330*/  CS2R R92, SRZ ;  /* 0x00000000005c7805 */ /* 0x002fe2000001ff00 */
[----:B------:R-:W-:Y:S02]  /*2340*/  IMAD R117, R117, 0x7, R42 ;  /* 0x0000000775757824 */ /* 0x000fe400078e022a */
[----:B------:R-:W4:Y:S01]  /*2350*/  @!P0 LDG.E.CONSTANT R97, desc[UR4][R126.64] ;  /* 0x000000047e618981 */ /* 0x000f22000c1e9900 */
[----:B------:R-:W-:-:S03]  /*2360*/  IADD3 R44, PT, PT, R33, 0xe, RZ ;  /* 0x0000000e212c7810 */ /* 0x000fc60007ffe0ff */
[----:B------:R-:W3:Y:S01]  /*2370*/  @!P0 LDG.E.CONSTANT R95, desc[UR4][R126.64+0x4] ;  /* 0x000004047e5f8981 */ /* 0x000ee2000c1e9900 */
[----:B0-----:R-:W-:-:S03]  /*2380*/  CS2R R90, SRZ ;  /* 0x00000000005a7805 */ /* 0x001fc6000001ff00 */
        /* <DEDUP_REMOVED lines=13> */
[----:B------:R-:W-:Y:S01]  /*2460*/  STS [R31+0x74], R84 ;  /* 0x000074541f007388 */ /* 0x000fe20000000800 */
[----:B------:R-:W-:-:S03]  /*2470*/  IMAD.MOV.U32 R42, RZ, RZ, RZ ;  /* 0x000000ffff2a7224 */ /* 0x000fc600078e00ff */
[----:B------:R0:W-:Y:S01]  /*2480*/  STS [R31+0x78], R85 ;  /* 0x000078551f007388 */ /* 0x0001e20000000800 */
[----:B------:R-:W-:-:S03]  /*2490*/  IMAD.WIDE R126, R127, 0x4, R38 ;  /* 0x000000047f7e7825 */ /* 0x000fc600078e0226 */
[----:B------:R-:W-:Y:S04]  /*24a0*/  STS [R31+0x7c], R86 ;  /* 0x00007c561f007388 */ /* 0x000fe80000000800 */
[----:B------:R1:W-:Y:S01]  /*24b0*/  STS [R31+0x80], R87 ;  /* 0x000080571f007388 */ /* 0x0003e20000000800 */
[----:B0-----:R-:W-:-:S03]  /*24c0*/  CS2R R84, SRZ ;  /* 0x0000000000547805 */ /* 0x001fc6000001ff00 */
[----:B------:R-:W-:Y:S04]  /*24d0*/  STS [R31+0x84], R83 ;  /* 0x000084531f007388 */ /* 0x000fe80000000800 */
[----:B------:R0:W-:Y:S01]  /*24e0*/  STS [R31+0x94], R82 ;  /* 0x000094521f007388 */ /* 0x0001e20000000800 */
[----:B-1----:R-:W-:-:S03]  /*24f0*/  CS2R R86, SRZ ;  /* 0x0000000000567805 */ /* 0x002fc6000001ff00 */
[----:B------:R1:W-:Y:S04]  /*2500*/  STS [R31+0x70], R89 ;  /* 0x000070591f007388 */ /* 0x0003e80000000800 */
[----:B------:R-:W3:Y:S01]  /*2510*/  @!P0 LDG.E.CONSTANT R87, desc[UR4][R126.64] ;  /* 0x000000047e578981 */ /* 0x000ee2000c1e9900 */
[----:B0-----:R-:W-:-:S03]  /*2520*/  CS2R R82, SRZ ;  /* 0x0000000000527805 */ /* 0x001fc6000001ff00 */
[----:B------:R-:W3:Y:S01]  /*2530*/  @!P0 LDG.E.CONSTANT R86, desc[UR4][R126.64+0x4] ;  /* 0x000004047e568981 */ /* 0x000ee2000c1e9900 */
[----:B-1----:R-:W-:Y:S02]  /*2540*/  SHF.R.U32.HI R89, RZ, 0x10, R44 ;  /* 0x00000010ff597819 */ /* 0x002fe4000001162c */
        /* <DEDUP_REMOVED lines=15> */
[----:B------:R-:W-:Y:S03]  /*2640*/  STS [R31+0x98], R81 ;  /* 0x000098511f007388 */ /* 0x000fe60000000800 */
[----:B------:R-:W-:Y:S01]  /*2650*/  IMAD R44, R44, 0x5556, RZ ;  /* 0x000055562c2c7824 */ /* 0x000fe200078e02ff */
[----:B------:R-:W-:Y:S01]  /*2660*/  STS [R31+0x9c], R78 ;  /* 0x00009c4e1f007388 */ /* 0x000fe20000000800 */
[----:B------:R-:W-:-:S03]  /*2670*/  IMAD.WIDE R126, R127, 0x4, R38 ;  /* 0x000000047f7e7825 */ /* 0x000fc600078e0226 */
[----:B------:R0:W-:Y:S01]  /*2680*/  STS [R31+0xa0], R79 ;  /* 0x0000a04f1f007388 */ /* 0x0001e20000000800 */
[----:B------:R-:W-:-:S03]  /*2690*/  SHF.R.U32.HI R89, RZ, 0x10, R44 ;  /* 0x00000010ff597819 */ /* 0x000fc6000001162c */
[----:B------:R1:W-:Y:S01]  /*26a0*/  STS [R31+0xa4], R80 ;  /* 0x0000a4501f007388 */ /* 0x0003e20000000800 */
[----:B------:R-:W-:-:S03]  /*26b0*/  IADD3 R44, PT, PT, R19, UR6, RZ ;  /* 0x00000006132c7c10 */ /* 0x000fc6000fffe0ff */
[----:B------:R-:W-:Y:S01]  /*26c0*/  STS [R31+0xa8], R77 ;  /* 0x0000a84d1f007388 */ /* 0x000fe20000000800 */
[----:B0-----:R-:W-:-:S03]  /*26d0*/  CS2R R78, SRZ ;  /* 0x00000000004e7805 */ /* 0x001fc6000001ff00 */
[----:B------:R0:W-:Y:S01]  /*26e0*/  STS [R31+0xac], R76 ;  /* 0x0000ac4c1f007388 */ /* 0x0001e20000000800 */
[----:B-1----:R-:W-:-:S03]  /*26f0*/  CS2R R80, SRZ ;  /* 0x0000000000507805 */ /* 0x002fc6000001ff00 */
[----:B------:R1:W-:Y:S01]  /*2700*/  STS [R31+0xb8], R75 ;  /* 0x0000b84b1f007388 */ /* 0x0003e20000000800 */
[----:B------:R-:W-:Y:S01]  /*2710*/  IMAD R89, R89, 0x7, R44 ;  /* 0x0000000759597824 */ /* 0x000fe200078e022c */
[----:B------:R-:W-:Y:S02]  /*2720*/  IADD3 R46, PT, PT, R33, 0x10, RZ ;  /* 0x00000010212e7810 */ /* 0x000fe40007ffe0ff */
[----:B------:R-:W3:Y:S01]  /*2730*/  @!P0 LDG.E.CONSTANT R81, desc[UR4][R126.64] ;  /* 0x000000047e518981 */ /* 0x000ee2000c1e9900 */
[----:B0-----:R-:W-:-:S03]  /*2740*/  CS2R R76, SRZ ;  /* 0x00000000004c7805 */ /* 0x001fc6000001ff00 */
[----:B------:R-:W3:Y:S01]  /*2750*/  @!P0 LDG.E.CONSTANT R80, desc[UR4][R126.64+0x4] ;  /* 0x000004047e508981 */ /* 0x000ee2000c1e9900 */
[----:B-1----:R-:W-:-:S03]  /*2760*/  IMAD.MOV.U32 R75, RZ, RZ, RZ ;  /* 0x000000ffff4b7224 */ /* 0x002fc600078e00ff */
        /* <DEDUP_REMOVED lines=14> */
[----:B------:R-:W-:-:S03]  /*2850*/  MOV R44, RZ ;  /* 0x000000ff002c7202 */ /* 0x000fc60000000f00 */
[----:B------:R0:W-:Y:S01]  /*2860*/  STS [R31+0xc4], R69 ;  /* 0x0000c4451f007388 */ /* 0x0001e20000000800 */
[----:B------:R-:W-:Y:S01]  /*2870*/  IMAD.WIDE R126, R127, 0x4, R38 ;  /* 0x000000047f7e7825 */ /* 0x000fe200078e0226 */
[----:B------:R-:W-:Y:S02]  /*2880*/  SHF.R.U32.HI R89, RZ, 0x10, R46 ;  /* 0x00000010ff597819 */ /* 0x000fe4000001162e */
[----:B------:R-:W-:Y:S01]  /*2890*/  STS [R31+0xc8], R72 ;  /* 0x0000c8481f007388 */ /* 0x000fe20000000800 */
[----:B------:R-:W-:-:S03]  /*28a0*/  VIADD R46, R20, UR6 ;  /* 0x00000006142e7c36 */ /* 0x000fc60008000000 */
[----:B------:R1:W-:Y:S01]  /*28b0*/  STS [R31+0xcc], R73 ;  /* 0x0000cc491f007388 */ /* 0x0003e20000000800 */
[----:B0-----:R-:W-:-:S03]  /*28c0*/  MOV R69, RZ ;  /* 0x000000ff00457202 */ /* 0x001fc60000000f00 */
[----:B------:R0:W-:Y:S04]  /*28d0*/  STS [R31+0xdc], R64 ;  /* 0x0000dc401f007388 */ /* 0x0001e80000000800 */
[----:B------:R2:W-:Y:S01]  /*28e0*/  STS [R31+0xe0], R63 ;  /* 0x0000e03f1f007388 */ /* 0x0005e20000000800 */
[----:B-1----:R-:W-:Y:S01]  /*28f0*/  CS2R R72, SRZ ;  /* 0x0000000000487805 */ /* 0x002fe2000001ff00 */
[----:B------:R-:W-:Y:S02]  /*2900*/  IMAD R89, R89, 0x7, R46 ;  /* 0x0000000759597824 */ /* 0x000fe400078e022e */
[----:B------:R-:W3:Y:S01]  /*2910*/  @!P0 LDG.E.CONSTANT R69, desc[UR4][R126.64+0xc] ;  /* 0x00000c047e458981 */ /* 0x000ee2000c1e9900 */
[----:B0-----:R-:W-:-:S03]  /*2920*/  CS2R R64, SRZ ;  /* 0x0000000000407805 */ /* 0x001fc6000001ff00 */
[----:B------:R-:W3:Y:S01]  /*2930*/  @!P0 LDG.E.CONSTANT R73, desc[UR4][R126.64] ;  /* 0x000000047e498981 */ /* 0x000ee2000c1e9900 */
[----:B--2---:R-:W-:-:S03]  /*2940*/  IMAD.MOV.U32 R63, RZ, RZ, RZ ;  /* 0x000000ffff3f7224 */ /* 0x004fc600078e00ff */
[----:B------:R-:W2:Y:S04]  /*2950*/  @!P0 LDG.E.CONSTANT R72, desc[UR4][R126.64+0x4] ;  /* 0x000004047e488981 */ /* 0x000ea8000c1e9900 */
[----:B------:R-:W2:Y:S04]  /*2960*/  @!P0 LDG.E.CONSTANT R63, desc[UR4][R126.64+0x8] ;  /* 0x000008047e3f8981 */ /* 0x000ea8000c1e9900 */
[----:B------:R-:W2:Y:S04]  /*2970*/  @!P0 LDG.E.CONSTANT R65, desc[UR4][R126.64+0x10] ;  /* 0x000010047e418981 */ /* 0x000ea8000c1e9900 */
[----:B------:R-:W2:Y:S04]  /*2980*/  @!P0 LDG.E.CONSTANT R64, desc[UR4][R126.64+0x14] ;  /* 0x000014047e408981 */ /* 0x000ea8000c1e9900 */
[----:B------:R0:W2:Y:S01]  /*2990*/  @!P0 LDG.E.CONSTANT R44, desc[UR4][R126.64+0x18] ;  /* 0x000018047e2c8981 */ /* 0x0000a2000c1e9900 */
[----:B------:R-:W-:-:S02]  /*29a0*/  LOP3.LUT P0, RZ, R46, 0x1fff8, RZ, 0xc0, !PT ;  /* 0x0001fff82eff7812 */ /* 0x000fc4000780c0ff */
[----:B------:R-:W-:Y:S02]  /*29b0*/  MOV R46, 0x7 ;  /* 0x00000007002e7802 */ /* 0x000fe40000000f00 */
        /* <DEDUP_REMOVED lines=11> */
[----:B------:R-:W-:Y:S02]  /*2a70*/  SHF.R.U32.HI R89, RZ, 0x10, R46 ;  /* 0x00000010ff597819 */ /* 0x000fe4000001162e */
[----:B0-----:R-:W-:Y:S01]  /*2a80*/  MOV R62, RZ ;  /* 0x000000ff003e7202 */ /* 0x001fe20000000f00 */
[----:B------:R0:W-:Y:S01]  /*2a90*/  STS [R31+0xf0], R61 ;  /* 0x0000f03d1f007388 */ /* 0x0001e20000000800 */
[----:B------:R-:W-:-:S03]  /*2aa0*/  VIADD R46, R24, UR6 ;  /* 0x00000006182e7c36 */ /* 0x000fc60008000000 */
[----:B------:R1:W-:Y:S04]  /*2ab0*/  STS [R31+0xf4], R58 ;  /* 0x0000f43a1f007388 */ /* 0x0003e80000000800 */
[----:B------:R-:W-:Y:S01]  /*2ac0*/  STS [R31+0x100], R57 ;  /* 0x000100391f007388 */ /* 0x000fe20000000800 */
[----:B0-----:R-:W-:-:S03]  /*2ad0*/  CS2R R60, SRZ ;  /* 0x00000000003c7805 */ /* 0x001fc6000001ff00 */
[----:B------:R0:W-:Y:S01]  /*2ae0*/  STS [R31+0x104], R56 ;  /* 0x000104381f007388 */ /* 0x0001e20000000800 */
[----:B-1----:R-:W-:Y:S01]  /*2af0*/  CS2R R58, SRZ ;  /* 0x00000000003a7805 */ /* 0x002fe2000001ff00 */
[----:B------:R-:W-:Y:S02]  /*2b00*/  IMAD R89, R89, 0x7, R46 ;  /* 0x0000000759597824 */ /* 0x000fe400078e022e */
[----:B------:R-:W2:Y:S01]  /*2b10*/  @!P0 LDG.E.CONSTANT R62, desc[UR4][R126.64] ;  /* 0x000000047e3e8981 */ /* 0x000ea2000c1e9900 */
[----:B------:R-:W-:-:S03]  /*2b20*/  VIADD R33, R33, 0x12 ;  /* 0x0000001221217836 */ /* 0x000fc60000000000 */
[----:B------:R-:W2:Y:S01]  /*2b30*/  @!P0 LDG.E.CONSTANT R61, desc[UR4][R126.64+0x4] ;  /* 0x000004047e3d8981 */ /* 0x000ea2000c1e9900 */
[----:B0-----:R-:W-:-:S03]  /*2b40*/  CS2R R56, SRZ ;  /* 0x0000000000387805 */ /* 0x001fc6000001ff00 */
[----:B------:R-:W2:Y:S01]  /*2b50*/  @!P0 LDG.E.CONSTANT R60, desc[UR4][R126.64+0x8] ;  /* 0x000008047e3c8981 */ /* 0x000ea2000c1e9900 */
[----:B------:R-:W-:-:S03]  /*2b60*/  LOP3.LUT P1, RZ, R24, UR6, RZ, 0xfc, !PT ;  /* 0x0000000618ff7c12 */ /* 0x000fc6000f82fcff */
[----:B------:R-:W2:Y:S04]  /*2b70*/  @!P0 LDG.E.CONSTANT R59, desc[UR4][R126.64+0xc] ;  /* 0x00000c047e3b8981 */ /* 0x000ea8000c1e9900 */
[----:B------:R-:W2:Y:S04]  /*2b80*/  @!P0 LDG.E.CONSTANT R58, desc[UR4][R126.64+0x10] ;  /* 0x000010047e3a8981 */ /* 0x000ea8000c1e9900 */
[----:B------:R-:W2:Y:S04]  /*2b90*/  @!P0 LDG.E.CONSTANT R57, desc[UR4][R126.64+0x14] ;  /* 0x000014047e398981 */ /* 0x000ea8000c1e9900 */
[----:B------:R0:W2:Y:S01]  /*2ba0*/  @!P0 LDG.E.CONSTANT R56, desc[UR4][R126.64+0x18] ;  /* 0x000018047e388981 */ /* 0x0000a2000c1e9900 */
        /* <DEDUP_REMOVED lines=9> */
[----:B------:R-:W-:Y:S01]  /*2c40*/  STS [R31+0x10c], R51 ;  /* 0x00010c331f007388 */ /* 0x000fe20000000800 */
[----:B------:R-:W-:-:S03]  /*2c50*/  IMAD.WIDE R126, R127, 0x4, R38 ;  /* 0x000000047f7e7825 */ /* 0x000fc600078e0226 */
[----:B------:R-:W-:Y:S04]  /*2c60*/  STS [R31+0x110], R52 ;  /* 0x000110341f007388 */ /* 0x000fe80000000800 */
[----:B------:R0:W-:Y:S04]  /*2c70*/  STS [R31+0x114], R53 ;  /* 0x000114351f007388 */ /* 0x0001e80000000800 */
[----:B------:R1:W-:Y:S04]  /*2c80*/  STS [R31+0x124], R54 ;  /* 0x000124361f007388 */ /* 0x0003e80000000800 */
[----:B------:R5:W-:Y:S01]  /*2c90*/  STS [R31+0x128], R50 ;  /* 0x000128321f007388 */ /* 0x000be20000000800 */
[----:B0-----:R-:W-:-:S03]  /*2ca0*/  CS2R R52, SRZ ;  /* 0x0000000000347805 */ /* 0x001fc6000001ff00 */
[----:B------:R0:W-:Y:S01]  /*2cb0*/  STS [R31+0x12c], R37 ;  /* 0x00012c251f007388 */ /* 0x0001e20000000800 */
[----:B-1----:R-:W-:-:S03]  /*2cc0*/  CS2R R54, SRZ ;  /* 0x0000000000367805 */ /* 0x002fc6000001ff00 */
[----:B------:R1:W-:Y:S01]  /*2cd0*/  STS [R31+0xbc], R74 ;  /* 0x0000bc4a1f007388 */ /* 0x0003e20000000800 */
[----:B-----5:R-:W-:-:S03]  /*2ce0*/  CS2R R50, SRZ ;  /* 0x0000000000327805 */ /* 0x020fc6000001ff00 */
[----:B------:R-:W5:Y:S01]  /*2cf0*/  @!P0 LDG.E.CONSTANT R54, desc[UR4][R126.64] ;  /* 0x000000047e368981 */ /* 0x000f62000c1e9900 */
[----:B0-----:R-:W-:-:S03]  /*2d00*/  MOV R37, RZ ;  /* 0x000000ff00257202 */ /* 0x001fc60000000f00 */
[----:B------:R-:W5:Y:S01]  /*2d10*/  @!P0 LDG.E.CONSTANT R53, desc[UR4][R126.64+0x4] ;  /* 0x000004047e358981 */ /* 0x000f62000c1e9900 */
[----:B-1----:R-:W-:Y:S02]  /*2d20*/  SHF.R.U32.HI R74, RZ, 0x10, R33 ;  /* 0x00000010ff4a7819 */ /* 0x002fe40000011621 */
[C---:B------:R-:W-:Y:S01]  /*2d30*/  IADD3 R33, PT, PT, R25.reuse, UR6, RZ ;  /* 0x0000000619217c10 */ /* 0x040fe2000fffe0ff */
[----:B------:R-:W5:Y:S01]  /*2d40*/  @!P0 LDG.E.CONSTANT R37, desc[UR4][R126.64+0x8] ;  /* 0x000008047e258981 */ /* 0x000f62000c1e9900 */
[----:B------:R-:W-:-:S03]  /*2d50*/  LOP3.LUT P1, RZ, R25, UR6, RZ, 0xfc, !PT ;  /* 0x0000000619ff7c12 */ /* 0x000fc6000f82fcff */
[----:B------:R-:W5:Y:S01]  /*2d60*/  @!P0 LDG.E.CONSTANT R52, desc[UR4][R126.64+0xc] ;  /* 0x00000c047e348981 */ /* 0x000f62000c1e9900 */
[----:B------:R-:W-:-:S03]  /*2d70*/  IMAD R74, R74, 0x7, R33 ;  /* 0x000000074a4a7824 */ /* 0x000fc600078e0221 */
[----:B------:R-:W5:Y:S04]  /*2d80*/  @!P0 LDG.E.CONSTANT R51, desc[UR4][R126.64+0x10] ;  /* 0x000010047e338981 */ /* 0x000f68000c1e9900 */
[----:B------:R-:W5:Y:S04]  /*2d90*/  @!P0 LDG.E.CONSTANT R50, desc[UR4][R126.64+0x14] ;  /* 0x000014047e328981 */ /* 0x000f68000c1e9900 */
[----:B------:R0:W5:Y:S01]  /*2da0*/  @!P0 LDG.E.CONSTANT R46, desc[UR4][R126.64+0x18] ;  /* 0x000018047e2e8981 */ /* 0x000162000c1e9900 */
[----:B------:R-:W-:-:S04]  /*2db0*/  LOP3.LUT P0, RZ, R33, 0x1fff8, RZ, 0xc0, !PT ;  /* 0x0001fff821ff7812 */ /* 0x000fc8000780c0ff */
[----:B------:R-:W-:Y:S02]  /*2dc0*/  PLOP3.LUT P0, PT, P1, P0, PT, 0x8f, 0xf8 ;  /* 0x0000000000f8781c */ /* 0x000fe40000f01177 */
[----:B0-----:R-:W-:-:S05]  /*2dd0*/  MOV R127, 0x7 ;  /* 0x00000007007f7802 */ /* 0x001fca0000000f00 */
[----:B------:R-:W-:Y:S01]  /*2de0*/  IMAD R127, R74, R127, -0x7 ;  /* 0xfffffff94a7f7424 */ /* 0x000fe200078e027f */
[----:B------:R0:W-:Y:S03]  /*2df0*/  STS [R31+0x130], R36 ;  /* 0x000130241f007388 */ /* 0x0001e60000000800 */
[----:B------:R-:W-:Y:S01]  /*2e00*/  IMAD R127, R4, 0x7a8, R127 ;  /* 0x000007a8047f7824 */ /* 0x000fe200078e027f */
[----:B------:R-:W-:Y:S01]  /*2e10*/  STS [R31+0x134], R34 ;  /* 0x000134221f007388 */ /* 0x000fe20000000800 */
[----:B------:R-:W-:Y:S01]  /*2e20*/  MOV R89, RZ ;  /* 0x000000ff00597202 */ /* 0x000fe20000000f00 */
[----:B------:R-:W-:Y:S01]  /*2e30*/  IMAD.MOV.U32 R74, RZ, RZ, RZ ;  /* 0x000000ffff4a7224 */ /* 0x000fe200078e00ff */
[----:B------:R-:W-:Y:S01]  /*2e40*/  MOV R33, RZ ;  /* 0x000000ff00217202 */ /* 0x000fe20000000f00 */
[----:B------:R1:W-:Y:S01]  /*2e50*/  STS [R31+0x138], R35 ;  /* 0x000138231f007388 */ /* 0x0003e20000000800 */
[----:B------:R-:W-:Y:S01]  /*2e60*/  IMAD.WIDE R126, R127, 0x4, R38 ;  /* 0x000000047f7e7825 */ /* 0x000fe200078e0226 */
[----:B0-----:R-:W-:-:S02]  /*2e70*/  MOV R36, RZ ;  /* 0x000000ff00247202 */ /* 0x001fc40000000f00 */
[----:B------:R-:W-:Y:S02]  /*2e80*/  LOP3.LUT P1, RZ, R0, UR6, RZ, 0xfc, !PT ;  /* 0x0000000600ff7c12 */ /* 0x000fe4000f82fcff */
[----:B------:R-:W5:Y:S01]  /*2e90*/  @!P0 LDG.E.CONSTANT R89, desc[UR4][R126.64] ;  /* 0x000000047e598981 */ /* 0x000f62000c1e9900 */
[----:B-1----:R-:W-:-:S03]  /*2ea0*/  CS2R R34, SRZ ;  /* 0x0000000000227805 */ /* 0x002fc6000001ff00 */
[----:B------:R-:W5:Y:S04]  /*2eb0*/  @!P0 LDG.E.CONSTANT R74, desc[UR4][R126.64+0x4] ;  /* 0x000004047e4a8981 */ /* 0x000f68000c1e9900 */
[----:B------:R-:W5:Y:S04]  /*2ec0*/  @!P0 LDG.E.CONSTANT R55, desc[UR4][R126.64+0x8] ;  /* 0x000008047e378981 */ /* 0x000f68000c1e9900 */
[----:B------:R-:W5:Y:S04]  /*2ed0*/  @!P0 LDG.E.CONSTANT R36, desc[UR4][R126.64+0xc] ;  /* 0x00000c047e248981 */ /* 0x000f68000c1e9900 */
[----:B------:R-:W5:Y:S04]  /*2ee0*/  @!P0 LDG.E.CONSTANT R35, desc[UR4][R126.64+0x10] ;  /* 0x000010047e238981 */ /* 0x000f68000c1e9900 */
[----:B------:R-:W5:Y:S04]  /*2ef0*/  @!P0 LDG.E.CONSTANT R34, desc[UR4][R126.64+0x14] ;  /* 0x000014047e228981 */ /* 0x000f68000c1e9900 */
[----:B------:R0:W5:Y:S01]  /*2f00*/  @!P0 LDG.E.CONSTANT R33, desc[UR4][R126.64+0x18] ;  /* 0x000018047e218981 */ /* 0x000162000c1e9900 */
[----:B------:R-:W-:-:S03]  /*2f10*/  LOP3.LUT P0, RZ, R2, 0x1fff8, RZ, 0xc0, !PT ;  /* 0x0001fff802ff7812 */ /* 0x000fc6000780c0ff */
[----:B------:R1:W-:Y:S01]  /*2f20*/  STS [R31+0x148], R41 ;  /* 0x000148291f007388 */ /* 0x0003e20000000800 */
[----:B------:R-:W-:Y:S02]  /*2f30*/  PLOP3.LUT P0, PT, P1, P0, PT, 0x8f, 0xf8 ;  /* 0x0000000000f8781c */ /* 0x000fe40000f01177 */
[----:B------:R-:W-:Y:S01]  /*2f40*/  MOV R117, RZ ;  /* 0x000000ff00757202 */ /* 0x000fe20000000f00 */
[----:B------:R-:W-:Y:S01]  /*2f50*/  STS [R31+0x8], R122 ;  /* 0x0000087a1f007388 */ /* 0x000fe20000000800 */
[----:B-1----:R-:W-:-:S03]  /*2f60*/  IMAD R41, R4, 0x7a8, R3 ;  /* 0x000007a804297824 */ /* 0x002fc600078e0203 */
[----:B------:R1:W-:Y:S01]  /*2f70*/  STS [R31+0x13c], R32 ;  /* 0x00013c201f007388 */ /* 0x0003e20000000800 */
[----:B0-----:R-:W-:-:S03]  /*2f80*/  IMAD.WIDE R126, R41, 0x4, R38 ;  /* 0x00000004297e7825 */ /* 0x001fc600078e0226 */
[----:B------:R0:W-:Y:S01]  /*2f90*/  STS [R31+0x158], R123 ;  /* 0x0001587b1f007388 */ /* 0x0001e20000000800 */
[----:B------:R-:W-:-:S03]  /*2fa0*/  CS2R R38, SRZ ;  /* 0x0000000000267805 */ /* 0x000fc6000001ff00 */
[----:B------:R4:W-:Y:S01]  /*2fb0*/  STS [R31+0x15c], R124 ;  /* 0x00015c7c1f007388 */ /* 0x0009e20000000800 */
[----:B-1----:R-:W-:-:S03]  /*2fc0*/  IMAD.MOV.U32 R32, RZ, RZ, RZ ;  /* 0x000000ffff207224 */ /* 0x002fc600078e00ff */
[----:B------:R-:W5:Y:S01]  /*2fd0*/  @!P0 LDG.E.CONSTANT R117, desc[UR4][R126.64] ;  /* 0x000000047e758981 */ /* 0x000f62000c1e9900 */
[----:B0-----:R-:W-:-:S03]  /*2fe0*/  CS2R R122, SRZ ;  /* 0x00000000007a7805 */ /* 0x001fc6000001ff00 */
[----:B------:R-:W5:Y:S01]  /*2ff0*/  @!P0 LDG.E.CONSTANT R38, desc[UR4][R126.64+0x10] ;  /* 0x000010047e268981 */ /* 0x000f62000c1e9900 */
[----:B----4-:R-:W-:-:S03]  /*3000*/  MOV R124, RZ ;  /* 0x000000ff007c7202 */ /* 0x010fc60000000f00 */
[----:B------:R-:W4:Y:S04]  /*3010*/  @!P0 LDG.E.CONSTANT R122, desc[UR4][R126.64+0x4] ;  /* 0x000004047e7a8981 */ /* 0x000f28000c1e9900 */
[----:B------:R-:W4:Y:S04]  /*3020*/  @!P0 LDG.E.CONSTANT R123, desc[UR4][R126.64+0x8] ;  /* 0x000008047e7b8981 */ /* 0x000f28000c1e9900 */
[----:B------:R-:W4:Y:S04]  /*3030*/  @!P0 LDG.E.CONSTANT R124, desc[UR4][R126.64+0xc] ;  /* 0x00000c047e7c8981 */ /* 0x000f28000c1e9900 */
[----:B------:R-:W4:Y:S04]  /*3040*/  @!P0 LDG.E.CONSTANT R39, desc[UR4][R126.64+0x14] ;  /* 0x000014047e278981 */ /* 0x000f28000c1e9900 */
[----:B------:R-:W4:Y:S04]  /*3050*/  @!P0 LDG.E.CONSTANT R32, desc[UR4][R126.64+0x18] ;  /* 0x000018047e208981 */ /* 0x000f28000c1e9900 */
[----:B------:R0:W-:Y:S02]  /*3060*/  STS [R31+0x1b4], R97 ;  /* 0x0001b4611f007388 */ /* 0x0001e40000000800 */
[----:B0-----:R-:W0:Y:S01]  /*3070*/  S2R R97, SR_CTAID.Z ;  /* 0x0000000000617919 */ /* 0x001e220000002700 */
[----:B------:R-:W-:Y:S01]  /*3080*/  MOV R41, RZ ;  /* 0x000000ff00297202 */ /* 0x000fe20000000f00 */
[----:B------:R1:W-:Y:S04]  /*3090*/  STS [R31+0x14c], R43 ;  /* 0x00014c2b1f007388 */ /* 0x0003e80000000800 */
[----:B------:R1:W-:Y:S04]  /*30a0*/  STS [R31+0x150], R45 ;  /* 0x0001502d1f007388 */ /* 0x0003e80000000800 */
[----:B---3--:R3:W-:Y:S01]  /*30b0*/  STS [R31+0x154], R47 ;  /* 0x0001542f1f007388 */ /* 0x0087e20000000800 */
[----:B-1----:R-:W-:-:S02]  /*30c0*/  MOV R43, RZ ;  /* 0x000000ff002b7202 */ /* 0x002fc40000000f00 */
[----:B------:R-:W-:Y:S02]  /*30d0*/  MOV R45, RZ ;  /* 0x000000ff002d7202 */ /* 0x000fe40000000f00 */
[----:B---3--:R-:W-:Y:S01]  /*30e0*/  MOV R47, RZ ;  /* 0x000000ff002f7202 */ /* 0x008fe20000000f00 */
        /* <DEDUP_REMOVED lines=13> */
[----:B------:R-:W-:Y:S04]  /*31c0*/  STS.64 [R31+0x1a8], R40 ;  /* 0x0001a8281f007388 */ /* 0x000fe80000000a00 */
        /* <DEDUP_REMOVED lines=21> */
[----:B--2---:R-:W-:Y:S04]  /*3320*/  STS [R31+0x224], R72 ;  /* 0x000224481f007388 */ /* 0x004fe80000000800 */
        /* <DEDUP_REMOVED lines=10> */
[----:B-----5:R-:W-:Y:S04]  /*33d0*/  STS [R31+0x26c], R53 ;  /* 0x00026c351f007388 */ /* 0x020fe80000000800 */
[----:B------:R-:W-:Y:S04]  /*33e0*/  STS [R31+0x274], R52 ;  /* 0x000274341f007388 */ /* 0x000fe80000000800 */
[----:B------:R-:W-:Y:S04]  /*33f0*/  STS [R31+0x278], R51 ;  /* 0x000278331f007388 */ /* 0x000fe80000000800 */
[----:B------:R-:W-:Y:S04]  /*3400*/  STS [R31+0x27c], R50 ;  /* 0x00027c321f007388 */ /* 0x000fe80000000800 */
[----:B------:R-:W-:Y:S04]  /*3410*/  STS.64 [R31+0x280], R46 ;  /* 0x0002802e1f007388 */ /* 0x000fe80000000a00 */
[----:B------:R-:W-:Y:S04]  /*3420*/  STS [R31+0x28c], R89 ;  /* 0x00028c591f007388 */ /* 0x000fe80000000800 */
[----:B------:R1:W-:Y:S04]  /*3430*/  STS [R31+0x2a4], R33 ;  /* 0x0002a4211f007388 */ /* 0x0003e80000000800 */
[----:B------:R-:W-:Y:S01]  /*3440*/  STS [R31+0x290], R74 ;  /* 0x0002904a1f007388 */ /* 0x000fe20000000800 */
[----:B-1----:R-:W-:-:S03]  /*3450*/  IMAD.MOV.U32 R33, RZ, RZ, RZ ;  /* 0x000000ffff217224 */ /* 0x002fc600078e00ff */
[----:B------:R-:W-:Y:S04]  /*3460*/  STS [R31+0x298], R36 ;  /* 0x000298241f007388 */ /* 0x000fe80000000800 */
[----:B------:R-:W-:Y:S04]  /*3470*/  STS [R31], RZ ;  /* 0x000000ff1f007388 */ /* 0x000fe80000000800 */
[----:B------:R-:W-:Y:S04]  /*3480*/  STS.64 [R31+0x20], RZ ;  /* 0x000020ff1f007388 */ /* 0x000fe80000000a00 */
[----:B------:R-:W-:Y:S04]  /*3490*/  STS [R31+0x48], RZ ;  /* 0x000048ff1f007388 */ /* 0x000fe80000000800 */
[----:B------:R-:W-:Y:S04]  /*34a0*/  STS [R31+0x2b0], R117 ;  /* 0x0002b0751f007388 */ /* 0x000fe80000000800 */
[----:B------:R-:W-:Y:S04]  /*34b0*/  STS [R31+0x2c0], R38 ;  /* 0x0002c0261f007388 */ /* 0x000fe80000000800 */
[----:B----4-:R-:W-:Y:S04]  /*34c0*/  STS [R31+0x2b4], R122 ;  /* 0x0002b47a1f007388 */ /* 0x010fe80000000800 */
[----:B------:R-:W-:Y:S04]  /*34d0*/  STS [R31+0x2b8], R123 ;  /* 0x0002b87b1f007388 */ /* 0x000fe80000000800 */
[----:B------:R-:W-:Y:S04]  /*34e0*/  STS [R31+0x2bc], R124 ;  /* 0x0002bc7c1f007388 */ /* 0x000fe80000000800 */
[----:B------:R-:W-:Y:S04]  /*34f0*/  STS [R31+0x2c4], R39 ;  /* 0x0002c4271f007388 */ /* 0x000fe80000000800 */
[----:B------:R-:W-:Y:S04]  /*3500*/  STS.64 [R31+0x68], RZ ;  /* 0x000068ff1f007388 */ /* 0x000fe80000000a00 */
[----:B------:R-:W-:Y:S04]  /*3510*/  STS [R31+0x90], RZ ;  /* 0x000090ff1f007388 */ /* 0x000fe80000000800 */
        /* <DEDUP_REMOVED lines=15> */
[----:B------:R-:W-:Y:S04]  /*3610*/  STS.64 [R31+0x2c8], R32 ;  /* 0x0002c8201f007388 */ /* 0x000fe80000000a00 */
[----:B------:R1:W-:Y:S04]  /*3620*/  STS [R31+0x2a0], R34 ;  /* 0x0002a0221f007388 */ /* 0x0003e80000000800 */
[----:B------:R0:W-:Y:S01]  /*3630*/  STS [R31+0x270], R37 ;  /* 0x000270251f007388 */ /* 0x0001e20000000800 */
[----:B-1----:R-:W-:-:S03]  /*3640*/  IMAD R34, R29, 0xb40, RZ ;  /* 0x00000b401d227824 */ /* 0x002fc600078e02ff */
[----:B------:R1:W-:Y:S01]  /*3650*/  STS [R31+0x29c], R35 ;  /* 0x00029c231f007388 */ /* 0x0003e20000000800 */
[----:B0-----:R-:W-:-:S03]  /*3660*/  IMAD R37, R97, 0x4380, R34 ;  /* 0x0000438061257824 */ /* 0x001fc600078e0222 */
[----:B------:R0:W-:Y:S01]  /*3670*/  STS [R31+0x254], R58 ;  /* 0x0002543a1f007388 */ /* 0x0001e20000000800 */
[----:B-1----:R-:W-:Y:S01]  /*3680*/  IADD3 R35, PT, PT, R30, 0x10e0, RZ ;  /* 0x000010e01e237810 */ /* 0x002fe20007ffe0ff */
[----:B0-----:R-:W-:-:S03]  /*3690*/  IMAD R58, R4, 0x168, R37 ;  /* 0x00000168043a7824 */ /* 0x001fc600078e0225 */
[----:B------:R-:W-:Y:S01]  /*36a0*/  LEA R98, R98, R35, 0x18 ;  /* 0x0000002362627211 */ /* 0x000fe200078ec0ff */
[----:B------:R0:W-:Y:S04]  /*36b0*/  STS [R31+0x25c], R56 ;  /* 0x00025c381f007388 */ /* 0x0001e80000000800 */
[----:B------:R1:W-:Y:S04]  /*36c0*/  STS [R31+0x268], R54 ;  /* 0x000268361f007388 */ /* 0x0003e80000000800 */
[----:B------:R2:W-:Y:S01]  /*36d0*/  STS [R31+0x294], R55 ;  /* 0x000294371f007388 */ /* 0x0005e20000000800 */
[----:B0-----:R-:W-:-:S02]  /*36e0*/  MOV R56, R58 ;  /* 0x0000003a00387202 */ /* 0x001fc40000000f00 */
[----:B-1----:R-:W-:Y:S02]  /*36f0*/  IADD3 R54, PT, PT, R34, 0x10, R98 ;  /* 0x0000001022367810 */ /* 0x002fe40007ffe062 */
[----:B--2---:R-:W-:-:S07]  /*3700*/  MOV R55, RZ ;  /* 0x000000ff00377202 */ /* 0x004fce0000000f00 */
.L_x_209:
[C---:B------:R-:W-:Y:S01]  /*3710*/  ISETP.GE.U32.AND P4, PT, R55.reuse, 0x167, PT ;  /* 0x000001673700780c */ /* 0x040fe20003f86070 */
[----:B------:R-:W-:Y:S01]  /*3720*/  IMAD.MOV.U32 R30, RZ, RZ, 0x167 ;  /* 0x00000167ff1e7424 */ /* 0x000fe200078e00ff */
[C---:B------:R-:W-:Y:S01]  /*3730*/  ISETP.GE.U32.AND P5, PT, R55.reuse, 0x166, PT ;  /* 0x000001663700780c */ /* 0x040fe20003fa6070 */
[----:B------:R-:W-:Y:S01]  /*3740*/  HFMA2 R35, -RZ, RZ, 0, 8.594989776611328125e-05 ;  /* 0x000005a2ff237431 */ /* 0x000fe200000001ff */
[C---:B------:R-:W-:Y:S01]  /*3750*/  ISETP.GE.U32.AND P2, PT, R55.reuse, 0x165, PT ;  /* 0x000001653700780c */ /* 0x040fe20003f46070 */
[----:B------:R-:W-:Y:S01]  /*3760*/  HFMA2 R32, -RZ, RZ, 0, 2.1278858184814453125e-05 ;  /* 0x00000165ff207431 */ /* 0x000fe200000001ff */
[C---:B------:R-:W-:Y:S01]  /*3770*/  ISETP.GT.U32.AND P3, PT, R55.reuse, 0x166, PT ;  /* 0x000001663700780c */ /* 0x040fe20003f64070 */
[----:B------:R-:W-:Y:S01]  /*3780*/  IMAD.MOV.U32 R37, RZ, RZ, 0x5a3 ;  /* 0x000005a3ff257424 */ /* 0x000fe200078e00ff */
[----:B------:R-:W-:Y:S01]  /*3790*/  MOV R31, 0x166 ;  /* 0x00000166001f7802 */ /* 0x000fe20000000f00 */
[----:B------:R-:W-:Y:S01]  /*37a0*/  HFMA2 R36, -RZ, RZ, 0, 2.1159648895263671875e-05 ;  /* 0x00000163ff247431 */ /* 0x000fe200000001ff */
[----:B------:R-:W-:Y:S01]  /*37b0*/  MOV R33, 0x5a1 ;  /* 0x000005a100217802 */ /* 0x000fe20000000f00 */
[----:B------:R-:W-:Y:S01]  /*37c0*/  HFMA2 R34, -RZ, RZ, 0, 2.12192535400390625e-05 ;  /* 0x00000164ff227431 */ /* 0x000fe200000001ff */
[----:B------:R-:W-:Y:S01]  /*37d0*/  ISETP.GE.U32.AND P1, PT, R55, 0x163, PT ;  /* 0x000001633700780c */ /* 0x000fe20003f26070 */
[----:B------:R-:W-:Y:S01]  /*37e0*/  IMAD.MOV.U32 R41, RZ, RZ, 0x5a5 ;  /* 0x000005a5ff297424 */ /* 0x000fe200078e00ff */
[----:B------:R-:W-:Y:S01]  /*37f0*/  @P4 IADD3 R33, PT, PT, -R30, 0x5a0, RZ ;  /* 0x000005a01e214810 */ /* 0x000fe20007ffe1ff */
[----:B------:R-:W0:Y:S01]  /*3800*/  LDC.64 R42, c[0x0][0x388] ;  /* 0x0000e200ff2a7b82 */ /* 0x000e220000000a00 */
[----:B------:R-:W-:Y:S01]  /*3810*/  MOV R30, 0xfffffe99 ;  /* 0xfffffe99001e7802 */ /* 0x000fe20000000f00 */
[----:B------:R-:W-:Y:S01]  /*3820*/  IMAD.MOV.U32 R45, RZ, RZ, 0x5a6 ;  /* 0x000005a6ff2d7424 */ /* 0x000fe200078e00ff */
[----:B------:R-:W-:Y:S01]  /*3830*/  @P5 IADD3 R35, PT, PT, -R31, 0x5a0, RZ ;  /* 0x000005a01f235810 */ /* 0x000fe20007ffe1ff */
[----:B------:R-:W-:Y:S01]  /*3840*/  HFMA2 R40, -RZ, RZ, 0, 2.1040439605712890625e-05 ;  /* 0x00000161ff287431 */ /* 0x000fe200000001ff */
[----:B------:R-:W-:Y:S01]  /*3850*/  MOV R31, 0xfffffe9a ;  /* 0xfffffe9a001f7802 */ /* 0x000fe20000000f00 */
[----:B------:R-:W-:Y:S01]  /*3860*/  IMAD.MOV.U32 R38, RZ, RZ, -0x161 ;  /* 0xfffffe9fff267424 */ /* 0x000fe200078e00ff */
[----:B------:R-:W-:-:S02]  /*3870*/  SEL R30, R30, 0x1, P4 ;  /* 0x000000011e1e7807 */ /* 0x000fc40002000000 */
[----:B------:R-:W-:Y:S02]  /*3880*/  @P2 IADD3 R37, PT, PT, -R32, 0x5a0, RZ ;  /* 0x000005a020252810 */ /* 0x000fe40007ffe1ff */
[----:B------:R-:W-:Y:S02]  /*3890*/  SEL R31, R31, 0x2, P5 ;  /* 0x000000021f1f7807 */ /* 0x000fe40002800000 */
[----:B------:R-:W-:Y:S02]  /*38a0*/  MOV R32, 0xfffffe9b ;  /* 0xfffffe9b00207802 */ /* 0x000fe40000000f00 */
[C---:B------:R-:W-:Y:S02]  /*38b0*/  ISETP.GE.U32.AND P0, PT, R55.reuse, 0x164, PT ;  /* 0x000001643700780c */ /* 0x040fe40003f06070 */
[C---:B------:R-:W-:Y:S02]  /*38c0*/  ISETP.GT.U32.AND P5, PT, R55.reuse, 0x164, PT ;  /* 0x000001643700780c */ /* 0x040fe40003fa4070 */
[----:B------:R-:W-:Y:S01]  /*38d0*/  @!P3 IADD3 R33, PT, PT, R30, RZ, RZ ;  /* 0x000000ff1e21b210 */ /* 0x000fe20007ffe0ff */
[C---:B------:R-:W-:Y:S01]  /*38e0*/  VIADD R30, R55.reuse, 0xfffffe98 ;  /* 0xfffffe98371e7836 */ /* 0x040fe20000000000 */
[----:B------:R-:W-:-:S02]  /*38f0*/  ISETP.GT.U32.AND P4, PT, R55, 0x165, PT ;  /* 0x000001653700780c */ /* 0x000fc40003f84070 */
[----:B------:R-:W-:Y:S02]  /*3900*/  SEL R32, R32, 0x3, P2 ;  /* 0x0000000320207807 */ /* 0x000fe40001000000 */
[C---:B------:R-:W-:Y:S02]  /*3910*/  ISETP.GE.U32.AND P3, PT, R55.reuse, 0x168, PT ;  /* 0x000001683700780c */ /* 0x040fe40003f66070 */
[C---:B------:R-:W-:Y:S02]  /*3920*/  ISETP.GT.U32.AND P2, PT, R55.reuse, 0x167, PT ;  /* 0x000001673700780c */ /* 0x040fe40003f44070 */
[C---:B------:R-:W-:Y:S02]  /*3930*/  SEL R30, R55.reuse, R30, !P3 ;  /* 0x0000001e371e7207 */ /* 0x040fe40005800000 */
[----:B------:R-:W-:Y:S02]  /*3940*/  ISETP.GE.U32.AND P3, PT, R55, 0x162, PT ;  /* 0x000001623700780c */ /* 0x000fe40003f66070 */
[----:B------:R-:W-:Y:S01]  /*3950*/  @P1 IADD3 R41, PT, PT, -R36, 0x5a0, RZ ;  /* 0x000005a024291810 */ /* 0x000fe20007ffe1ff */
[----:B------:R-:W-:Y:S01]  /*3960*/  HFMA2 R36, -RZ, RZ, 0, 2.110004425048828125e-05 ;  /* 0x00000162ff247431 */ /* 0x000fe200000001ff */
[----:B------:R-:W-:-:S02]  /*3970*/  MOV R39, 0x5a4 ;  /* 0x000005a400277802 */ /* 0x000fc40000000f00 */
[----:B------:R-:W-:Y:S02]  /*3980*/  @P0 IADD3 R39, PT, PT, -R34, 0x5a0, RZ ;  /* 0x000005a022270810 */ /* 0x000fe40007ffe1ff */
[----:B------:R-:W-:Y:S02]  /*3990*/  @!P5 IADD3 R37, PT, PT, R32, RZ, RZ ;  /* 0x000000ff2025d210 */ /* 0x000fe40007ffe0ff */
[----:B------:R-:W-:Y:S02]  /*39a0*/  MOV R32, 0xfffffe9c ;  /* 0xfffffe9c00207802 */ /* 0x000fe40000000f00 */
[----:B------:R-:W-:Y:S02]  /*39b0*/  MOV R34, 0xfffffe9d ;  /* 0xfffffe9d00227802 */ /* 0x000fe40000000f00 */
[----:B------:R-:W-:Y:S02]  /*39c0*/  @!P4 IADD3 R35, PT, PT, R31, RZ, RZ ;  /* 0x000000ff1f23c210 */ /* 0x000fe40007ffe0ff */
[----:B------:R-:W-:-:S02]  /*39d0*/  IADD3 R31, PT, PT, R58, 0x5a0, RZ ;  /* 0x000005a03a1f7810 */ /* 0x000fc40007ffe0ff */
[----:B------:R-:W-:Y:S02]  /*39e0*/  @!P2 IADD3 R31, PT, PT, R58, RZ, RZ ;  /* 0x000000ff3a1fa210 */ /* 0x000fe40007ffe0ff */
[C---:B------:R-:W-:Y:S02]  /*39f0*/  ISETP.GT.U32.AND P4, PT, R55.reuse, 0x162, PT ;  /* 0x000001623700780c */ /* 0x040fe40003f84070 */
[C---:B------:R-:W-:Y:S02]  /*3a00*/  ISETP.GE.U32.AND P2, PT, R55.reuse, 0x161, PT ;  /* 0x000001613700780c */ /* 0x040fe40003f46070 */
[----:B------:R-:W-:Y:S02]  /*3a10*/  SEL R32, R32, 0x4, P0 ;  /* 0x0000000420207807 */ /* 0x000fe40000000000 */
[----:B------:R-:W-:Y:S02]  /*3a20*/  SEL R34, R34, 0x5, P1 ;  /* 0x0000000522227807 */ /* 0x000fe40000800000 */
[----:B------:R-:W-:-:S02]  /*3a30*/  ISETP.GT.U32.AND P5, PT, R55, 0x163, PT ;  /* 0x000001633700780c */ /* 0x000fc40003fa4070 */
[C---:B------:R-:W-:Y:S02]  /*3a40*/  ISETP.GT.U32.AND P0, PT, R55.reuse, 0x161, PT ;  /* 0x000001613700780c */ /* 0x040fe40003f04070 */
[----:B------:R-:W-:Y:S02]  /*3a50*/  ISETP.GT.U32.AND P1, PT, R55, 0x160, PT ;  /* 0x000001603700780c */ /* 0x000fe40003f24070 */
[----:B------:R-:W-:Y:S02]  /*3a60*/  @P3 IADD3 R45, PT, PT, -R36, 0x5a0, RZ ;  /* 0x000005a0242d3810 */ /* 0x000fe40007ffe1ff */
[----:B------:R-:W-:Y:S02]  /*3a70*/  MOV R36, 0xfffffe9e ;  /* 0xfffffe9e00247802 */ /* 0x000fe40000000f00 */
[----:B------:R-:W-:Y:S02]  /*3a80*/  IADD3 R31, PT, PT, R30, R31, RZ ;  /* 0x0000001f1e1f7210 */ /* 0x000fe40007ffe0ff */
[----:B------:R-:W-:-:S02]  /*3a90*/  SEL R30, R36, 0x6, P3 ;  /* 0x00000006241e7807 */ /* 0x000fc40001800000 */
[----:B------:R-:W-:Y:S01]  /*3aa0*/  SEL R36, R38, 0x7, P2 ;  /* 0x0000000726247807 */ /* 0x000fe20001000000 */
[----:B0-----:R-:W-:Y:S01]  /*3ab0*/  IMAD.WIDE.U32 R48, R31, 0x4, R42 ;  /* 0x000000041f307825 */ /* 0x001fe200078e002a */
[----:B------:R-:W-:Y:S02]  /*3ac0*/  MOV R47, 0x5a7 ;  /* 0x000005a7002f7802 */ /* 0x000fe40000000f00 */
[----:B------:R-:W-:Y:S01]  /*3ad0*/  @P2 IADD3 R47, PT, PT, -R40, 0x5a0, RZ ;  /* 0x000005a0282f2810 */ /* 0x000fe20007ffe1ff */
[----:B------:R-:W-:Y:S01]  /*3ae0*/  @!P1 IMAD.MOV R47, RZ, RZ, R36 ;  /* 0x000000ffff2f9224 */ /* 0x000fe200078e0224 */
[----:B------:R-:W-:Y:S02]  /*3af0*/  @!P4 IADD3 R41, PT, PT, R34, RZ, RZ ;  /* 0x000000ff2229c210 */ /* 0x000fe40007ffe0ff */
[----:B------:R-:W-:Y:S02]  /*3b00*/  @!P5 IADD3 R39, PT, PT, R32, RZ, RZ ;  /* 0x000000ff2027d210 */ /* 0x000fe40007ffe0ff */
[----:B------:R-:W-:Y:S01]  /*3b10*/  @!P0 IADD3 R45, PT, PT, R30, RZ, RZ ;  /* 0x000000ff1e2d8210 */ /* 0x000fe20007ffe0ff */
[C---:B------:R-:W-:Y:S01]  /*3b20*/  IMAD.IADD R41, R56.reuse, 0x1, R41 ;  /* 0x0000000138297824 */ /* 0x040fe200078e0229 */
[C---:B------:R-:W-:Y:S01]  /*3b30*/  IADD3 R33, PT, PT, R56.reuse, R33, RZ ;  /* 0x0000002138217210 */ /* 0x040fe20007ffe0ff */
[----:B------:R-:W2:Y:S01]  /*3b40*/  LDG.E.CONSTANT R32, desc[UR4][R48.64] ;  /* 0x0000000430207981 */ /* 0x000ea2000c1e9900 */
[C---:B------:R-:W-:Y:S01]  /*3b50*/  IADD3 R35, PT, PT, R56.reuse, R35, RZ ;  /* 0x0000002338237210 */ /* 0x040fe20007ffe0ff */
[----:B------:R-:W-:Y:S01]  /*3b60*/  IMAD.WIDE.U32 R30, R41, 0x4, R42 ;  /* 0x00000004291e7825 */ /* 0x000fe200078e002a */
[----:B------:R-:W-:-:S02]  /*3b70*/  IADD3 R37, PT, PT, R56, R37, RZ ;  /* 0x0000002538257210 */ /* 0x000fc40007ffe0ff */
[C---:B------:R-:W-:Y:S01]  /*3b80*/  IADD3 R39, PT, PT, R56.reuse, R39, RZ ;  /* 0x0000002738277210 */ /* 0x040fe20007ffe0ff */
[--C-:B------:R-:W-:Y:S01]  /*3b90*/  IMAD.WIDE.U32 R50, R33, 0x4, R42.reuse ;  /* 0x0000000421327825 */ /* 0x100fe200078e002a */
[C---:B------:R-:W-:Y:S02]  /*3ba0*/  IADD3 R57, PT, PT, R56.reuse, R45, RZ ;  /* 0x0000002d38397210 */ /* 0x040fe40007ffe0ff */
[----:B------:R-:W-:Y:S01]  /*3bb0*/  IADD3 R59, PT, PT, R56, R47, RZ ;  /* 0x0000002f383b7210 */ /* 0x000fe20007ffe0ff */
[--C-:B------:R-:W-:Y:S01]  /*3bc0*/  IMAD.WIDE.U32 R52, R35, 0x4, R42.reuse ;  /* 0x0000000423347825 */ /* 0x100fe200078e002a */
[----:B------:R-:W2:Y:S03]  /*3bd0*/  LDG.E.CONSTANT R33, desc[UR4][R50.64] ;  /* 0x0000000432217981 */ /* 0x000ea6000c1e9900 */
[--C-:B------:R-:W-:Y:S01]  /*3be0*/  IMAD.WIDE.U32 R44, R37, 0x4, R42.reuse ;  /* 0x00000004252c7825 */ /* 0x100fe200078e002a */
[----:B------:R-:W2:Y:S03]  /*3bf0*/  LDG.E.CONSTANT R34, desc[UR4][R52.64] ;  /* 0x0000000434227981 */ /* 0x000ea6000c1e9900 */
[--C-:B------:R-:W-:Y:S01]  /*3c00*/  IMAD.WIDE.U32 R46, R39, 0x4, R42.reuse ;  /* 0x00000004272e7825 */ /* 0x100fe200078e002a */
[----:B------:R-:W2:Y:S03]  /*3c10*/  LDG.E.CONSTANT R35, desc[UR4][R44.64] ;  /* 0x000000042c237981 */ /* 0x000ea6000c1e9900 */
[--C-:B------:R-:W-:Y:S01]  /*3c20*/  IMAD.WIDE.U32 R40, R57, 0x4, R42.reuse ;  /* 0x0000000439287825 */ /* 0x100fe200078e002a */
[----:B------:R-:W3:Y:S03]  /*3c30*/  LDG.E.CONSTANT R36, desc[UR4][R46.64] ;  /* 0x000000042e247981 */ /* 0x000ee6000c1e9900 */
[----:B------:R-:W-:Y:S01]  /*3c40*/  IMAD.WIDE.U32 R42, R59, 0x4, R42 ;  /* 0x000000043b2a7825 */ /* 0x000fe200078e002a */
[----:B------:R-:W3:Y:S04]  /*3c50*/  LDG.E.CONSTANT R37, desc[UR4][R30.64] ;  /* 0x000000041e257981 */ /* 0x000ee8000c1e9900 */
[----:B------:R-:W3:Y:S04]  /*3c60*/  LDG.E.CONSTANT R38, desc[UR4][R40.64] ;  /* 0x0000000428267981 */ /* 0x000ee8000c1e9900 */
[----:B------:R-:W3:Y:S01]  /*3c70*/  LDG.E.CONSTANT R39, desc[UR4][R42.64] ;  /* 0x000000042a277981 */ /* 0x000ee2000c1e9900 */
[----:B------:R-:W-:-:S04]  /*3c80*/  IADD3 R55, PT, PT, R55, 0x8, RZ ;  /* 0x0000000837377810 */ /* 0x000fc80007ffe0ff */
[----:B------:R-:W-:Y:S02]  /*3c90*/  ISETP.NE.AND P0, PT, R55, 0x2d0, PT ;  /* 0x000002d03700780c */ /* 0x000fe40003f05270 */
[----:B------:R-:W-:Y:S01]  /*3ca0*/  IADD3 R56, PT, PT, R56, 0x8, RZ ;  /* 0x0000000838387810 */ /* 0x000fe20007ffe0ff */
[----:B--2---:R-:W-:Y:S04]  /*3cb0*/  STS.128 [R54+-0x10], R32 ;  /* 0xfffff02036007388 */ /* 0x004fe80000000c00 */
[----:B---3--:R0:W-:Y:S02]  /*3cc0*/  STS.128 [R54], R36 ;  /* 0x0000002436007388 */ /* 0x0081e40000000c00 */
[----:B0-----:R-:W-:-:S04]  /*3cd0*/  VIADD R54, R54, 0x20 ;  /* 0x0000002036367836 */ /* 0x001fc80000000000 */
[----:B------:R-:W-:Y:S05]  /*3ce0*/  @P0 BRA `(.L_x_209) ;  /* 0xfffffff800880947 */ /* 0x000fea000383ffff */
[----:B------:R-:W-:Y:S01]  /*3cf0*/  BAR.SYNC.DEFER_BLOCKING 0x0 ;  /* 0x0000000000007b1d */ /* 0x000fe20000010000 */
[----:B------:R-:W-:-:S07]  /*3d00*/  MOV R105, RZ ;  /* 0x000000ff00697202 */ /* 0x000fce0000000f00 */
.L_x_210:
[----:B------:R-:W-:Y:S02]  /*3d10*/  IMAD R31, R29, 0x14, R105 ;  /* 0x000000141d1f7824 */ /* 0x000fe400078e0269 */
[C---:B------:R-:W-:Y:S01]  /*3d20*/  IMAD R107, R105.reuse, 0xd8, R96 ;  /* 0x000000d8696b7824 */ /* 0x040fe200078e0260 */
[----:B------:R-:W-:Y:S01]  /*3d30*/  IADD3 R105, PT, PT, R105, 0x1, RZ ;  /* 0x0000000169697810 */ /* 0x000fe20007ffe0ff */
[----:B------:R-:W-:-:S03]  /*3d40*/  IMAD R31, R31, 0x12, RZ ;  /* 0x000000121f1f7824 */ /* 0x000fc600078e02ff */
[----:B------:R-:W-:Y:S01]  /*3d50*/  LDS.64 R94, [R107] ;  /* 0x000000006b5e7984 */ /* 0x000fe20000000a00 */
[----:B------:R-:W-:Y:S02]  /*3d60*/  ISETP.NE.AND P0, PT, R105, 0x14, PT ;  /* 0x000000146900780c */ /* 0x000fe40003f05270 */
[----:B------:R-:W-:Y:S01]  /*3d70*/  LEA R112, R31, R98, 0x2 ;  /* 0x000000621f707211 */ /* 0x000fe200078e10ff */
[----:B------:R-:W-:Y:S04]  /*3d80*/  LDS.64 R60, [R107+0x20] ;  /* 0x000020006b3c7984 */ /* 0x000fe80000000a00 */
[----:B------:R-:W0:Y:S04]  /*3d90*/  LDS.64 R32, [R112] ;  /* 0x0000000070207984 */ /* 0x000e280000000a00 */
[----:B------:R-:W1:Y:S04]  /*3da0*/  LDS.64 R30, [R112+0x21c0] ;  /* 0x0021c000701e7984 */ /* 0x000e680000000a00 */
[----:B------:R-:W2:Y:S04]  /*3db0*/  LDS.64 R64, [R112+0x8] ;  /* 0x0000080070407984 */ /* 0x000ea80000000a00 */
[----:B------:R-:W3:Y:S04]  /*3dc0*/  LDS.64 R62, [R112+0x21c8] ;  /* 0x0021c800703e7984 */ /* 0x000ee80000000a00 */
[----:B------:R-:W-:Y:S04]  /*3dd0*/  LDS.64 R36, [R107+0x48] ;  /* 0x000048006b247984 */ /* 0x000fe80000000a00 */
[----:B------:R-:W4:Y:S04]  /*3de0*/  LDS.64 R38, [R112+0x18] ;  /* 0x0000180070267984 */ /* 0x000f280000000a00 */
[----:B------:R-:W5:Y:S04]  /*3df0*/  LDS.64 R82, [R112+0x21d8] ;  /* 0x0021d80070527984 */ /* 0x000f680000000a00 */
[----:B------:R-:W-:Y:S04]  /*3e00*/  LDS.64 R54, [R107+0x68] ;  /* 0x000068006b367984 */ /* 0x000fe80000000a00 */
[----:B------:R-:W5:Y:S04]  /*3e10*/  LDS.64 R58, [R112+0x20] ;  /* 0x00002000703a7984 */ /* 0x000f680000000a00 */
[----:B------:R-:W5:Y:S04]  /*3e20*/  LDS.64 R56, [R112+0x21e0] ;  /* 0x0021e00070387984 */ /* 0x000f680000000a00 */
[----:B------:R-:W5:Y:S01]  /*3e30*/  LDS.64 R86, [R107+0x8] ;  /* 0x000008006b567984 */ /* 0x000f620000000a00 */
[----:B0-----:R-:W-:-:S03]  /*3e40*/  FFMA R104, R94, R32, R104 ;  /* 0x000000205e687223 */ /* 0x001fc60000000068 */
[----:B------:R-:W0:Y:S01]  /*3e50*/  LDS.64 R84, [R107+0x10] ;  /* 0x000010006b547984 */ /* 0x000e220000000a00 */
[----:B-1----:R-:W-:Y:S01]  /*3e60*/  FFMA R94, R94, R30, R106 ;  /* 0x0000001e5e5e7223 */ /* 0x002fe2000000006a */
[----:B------:R-:W-:Y:S02]  /*3e70*/  FFMA R117, R30, R95, R102 ;  /* 0x0000005f1e757223 */ /* 0x000fe40000000066 */
[----:B------:R-:W-:Y:S01]  /*3e80*/  LDS.64 R34, [R107+0x90] ;  /* 0x000090006b227984 */ /* 0x000fe20000000a00 */
[----:B--2---:R-:W-:-:S03]  /*3e90*/  FFMA R69, R61, R65, R104 ;  /* 0x000000413d457223 */ /* 0x004fc60000000068 */
[----:B------:R-:W1:Y:S01]  /*3ea0*/  LDS.64 R40, [R112+0x21f0] ;  /* 0x0021f00070287984 */ /* 0x000e620000000a00 */
[----:B---3--:R-:W-:-:S03]  /*3eb0*/  FFMA R61, R61, R63, R94 ;  /* 0x0000003f3d3d7223 */ /* 0x008fc6000000005e */
[----:B------:R-:W2:Y:S04]  /*3ec0*/  LDS.64 R80, [R107+0x18] ;  /* 0x000018006b507984 */ /* 0x000ea80000000a00 */
[----:B------:R-:W3:Y:S01]  /*3ed0*/  LDS.64 R44, [R112+0x30] ;  /* 0x00003000702c7984 */ /* 0x000ee20000000a00 */
[----:B----4-:R-:W-:-:S03]  /*3ee0*/  FFMA R72, R36, R38, R69 ;  /* 0x0000002624487223 */ /* 0x010fc60000000045 */
[----:B------:R-:W-:Y:S01]  /*3ef0*/  LDS.64 R46, [R107+0xb0] ;  /* 0x0000b0006b2e7984 */ /* 0x000fe20000000a00 */
[----:B-----5:R-:W-:-:S03]  /*3f00*/  FFMA R36, R36, R82, R61 ;  /* 0x0000005224247223 */ /* 0x020fc6000000003d */
[----:B------:R-:W4:Y:S04]  /*3f10*/  LDS.64 R50, [R112+0x38] ;  /* 0x0000380070327984 */ /* 0x000f280000000a00 */
[----:B------:R-:W5:Y:S01]  /*3f20*/  LDS.64 R48, [R112+0x21f8] ;  /* 0x0021f80070307984 */ /* 0x000f620000000a00 */
[----:B------:R-:W-:-:S03]  /*3f30*/  FFMA R69, R55, R59, R72 ;  /* 0x0000003b37457223 */ /* 0x000fc60000000048 */
[----:B------:R-:W5:Y:S01]  /*3f40*/  LDS.64 R92, [R107+0x28] ;  /* 0x000028006b5c7984 */ /* 0x000f620000000a00 */
[----:B------:R-:W-:Y:S01]  /*3f50*/  FFMA R89, R55, R57, R36 ;  /* 0x0000003937597223 */ /* 0x000fe20000000024 */
[----:B------:R-:W-:Y:S02]  /*3f60*/  FFMA R55, R32, R95, R103 ;  /* 0x0000005f20377223 */ /* 0x000fe40000000067 */
[----:B------:R-:W5:Y:S01]  /*3f70*/  LDS.64 R42, [R107+0x30] ;  /* 0x000030006b2a7984 */ /* 0x000f620000000a00 */
[----:B------:R-:W-:Y:S01]  /*3f80*/  FFMA R94, R86, R32, R109 ;  /* 0x00000020565e7223 */ /* 0x000fe2000000006d */
[----:B------:R-:W-:Y:S01]  /*3f90*/  FFMA R103, R32, R87, R88 ;  /* 0x0000005720677223 */ /* 0x000fe20000000058 */
[----:B------:R-:W-:Y:S01]  /*3fa0*/  FFMA R108, R86, R30, R108 ;  /* 0x0000001e566c7223 */ /* 0x000fe2000000006c */
[----:B------:R-:W5:Y:S01]  /*3fb0*/  LDS.64 R52, [R107+0x38] ;  /* 0x000038006b347984 */ /* 0x000f620000000a00 */
[----:B0-----:R-:W-:Y:S01]  /*3fc0*/  FFMA R36, R84, R32, R68 ;  /* 0x0000002054247223 */ /* 0x001fe20000000044 */
[----:B------:R-:W-:Y:S01]  /*3fd0*/  FFMA R61, R32, R85, R70 ;  /* 0x00000055203d7223 */ /* 0x000fe20000000046 */
[C---:B------:R-:W-:Y:S01]  /*3fe0*/  FFMA R109, R30.reuse, R87, R110 ;  /* 0x000000571e6d7223 */ /* 0x040fe2000000006e */
[----:B------:R-:W0:Y:S01]  /*3ff0*/  LDS.64 R78, [R112+0x10] ;  /* 0x00001000704e7984 */ /* 0x000e220000000a00 */
[----:B------:R-:W-:-:S03]  /*4000*/  FFMA R115, R30, R85, R66 ;  /* 0x000000551e737223 */ /* 0x000fc60000000042 */
[----:B------:R-:W0:Y:S01]  /*4010*/  LDS.64 R76, [R112+0x21d0] ;  /* 0x0021d000704c7984 */ /* 0x000e220000000a00 */
[----:B-1----:R-:W-:-:S03]  /*4020*/  FFMA R106, R34, R40, R89 ;  /* 0x00000028226a7223 */ /* 0x002fc60000000059 */
[----:B------:R-:W1:Y:S01]  /*4030*/  LDS.64 R90, [R107+0x70] ;  /* 0x000070006b5a7984 */ /* 0x000e620000000a00 */
[----:B--2---:R-:W-:-:S03]  /*4040*/  FFMA R32, R80, R32, R71 ;  /* 0x0000002050207223 */ /* 0x004fc60000000047 */
[----:B------:R-:W2:Y:S01]  /*4050*/  LDS.64 R74, [R112+0x28] ;  /* 0x00002800704a7984 */ /* 0x000ea20000000a00 */
[----:B---3--:R-:W-:Y:S01]  /*4060*/  FFMA R104, R34, R44, R69 ;  /* 0x0000002c22687223 */ /* 0x008fe20000000045 */
[-C--:B------:R-:W-:Y:S01]  /*4070*/  FFMA R34, R84, R30.reuse, R111 ;  /* 0x0000001e54227223 */ /* 0x080fe2000000006f */
[----:B------:R-:W-:Y:S01]  /*4080*/  FFMA R30, R80, R30, R67 ;  /* 0x0000001e501e7223 */ /* 0x000fe20000000043 */
[----:B------:R-:W3:Y:S04]  /*4090*/  LDS.64 R72, [R112+0x21e8] ;  /* 0x0021e80070487984 */ /* 0x000ee80000000a00 */
[----:B------:R-:W3:Y:S01]  /*40a0*/  LDS.64 R88, [R107+0xb8] ;  /* 0x0000b8006b587984 */ /* 0x000ee20000000a00 */
[----:B----4-:R-:W-:-:S03]  /*40b0*/  FFMA R104, R47, R51, R104 ;  /* 0x000000332f687223 */ /* 0x010fc60000000068 */
[----:B------:R-:W4:Y:S01]  /*40c0*/  LDS.64 R70, [R112+0x40] ;  /* 0x0000400070467984 */ /* 0x000f220000000a00 */
[----:B-----5:R-:W-:Y:S01]  /*40d0*/  FFMA R106, R47, R49, R106 ;  /* 0x000000312f6a7223 */ /* 0x020fe2000000006a */
[----:B------:R-:W-:Y:S02]  /*40e0*/  FFMA R123, R95, R33, R104 ;  /* 0x000000215f7b7223 */ /* 0x000fe40000000068 */
[----:B------:R-:W5:Y:S01]  /*40f0*/  LDS.64 R68, [R112+0x2200] ;  /* 0x0022000070447984 */ /* 0x000f620000000a00 */
[----:B------:R-:W-:Y:S01]  /*4100*/  FFMA R113, R65, R93, R94 ;  /* 0x0000005d41717223 */ /* 0x000fe2000000005e */
[----:B------:R-:W-:Y:S01]  /*4110*/  FFMA R125, R95, R31, R106 ;  /* 0x0000001f5f7d7223 */ /* 0x000fe2000000006a */
[-C--:B------:R-:W-:Y:S01]  /*4120*/  FFMA R119, R92, R65.reuse, R55 ;  /* 0x000000415c777223 */ /* 0x080fe20000000037 */
[----:B------:R-:W5:Y:S01]  /*4130*/  LDS.64 R66, [R107+0x50] ;  /* 0x000050006b427984 */ /* 0x000f620000000a00 */
[----:B------:R-:W-:Y:S01]  /*4140*/  FFMA R103, R42, R65, R103 ;  /* 0x000000412a677223 */ /* 0x000fe20000000067 */
[C---:B------:R-:W-:Y:S01]  /*4150*/  FFMA R55, R65.reuse, R43, R36 ;  /* 0x0000002b41377223 */ /* 0x040fe20000000024 */
[----:B------:R-:W-:Y:S01]  /*4160*/  FFMA R121, R92, R63, R117 ;  /* 0x0000003f5c797223 */ /* 0x000fe20000000075 */
[----:B------:R-:W5:Y:S01]  /*4170*/  LDS.64 R94, [R107+0x98] ;  /* 0x000098006b5e7984 */ /* 0x000f620000000a00 */
[----:B------:R-:W-:Y:S01]  /*4180*/  FFMA R47, R52, R65, R61 ;  /* 0x00000041342f7223 */ /* 0x000fe2000000003d */
[----:B------:R-:W-:Y:S01]  /*4190*/  FFMA R65, R65, R53, R32 ;  /* 0x0000003541417223 */ /* 0x000fe20000000020 */
[----:B------:R-:W-:Y:S01]  /*41a0*/  FFMA R111, R42, R63, R109 ;  /* 0x0000003f2a6f7223 */ /* 0x000fe2000000006d */
[----:B0-----:R-:W-:Y:S01]  /*41b0*/  FFMA R32, R92, R78, R123 ;  /* 0x0000004e5c207223 */ /* 0x001fe2000000007b */
[C---:B------:R-:W-:Y:S01]  /*41c0*/  FFMA R117, R63.reuse, R93, R108 ;  /* 0x0000005d3f757223 */ /* 0x040fe2000000006c */
[C---:B------:R-:W-:Y:S01]  /*41d0*/  FFMA R109, R63.reuse, R43, R34 ;  /* 0x0000002b3f6d7223 */ /* 0x040fe20000000022 */
[----:B------:R-:W-:Y:S01]  /*41e0*/  FFMA R61, R52, R63, R115 ;  /* 0x0000003f343d7223 */ /* 0x000fe20000000073 */
[----:B------:R-:W-:Y:S01]  /*41f0*/  FFMA R92, R92, R76, R125 ;  /* 0x0000004c5c5c7223 */ /* 0x000fe2000000007d */
[----:B------:R-:W-:Y:S01]  /*4200*/  FFMA R63, R63, R53, R30 ;  /* 0x000000353f3f7223 */ /* 0x000fe2000000001e */
[-C--:B------:R-:W-:Y:S01]  /*4210*/  FFMA R119, R38, R37.reuse, R119 ;  /* 0x0000002526777223 */ /* 0x080fe20000000077 */
[----:B------:R-:W-:Y:S01]  /*4220*/  FFMA R30, R82, R37, R121 ;  /* 0x00000025521e7223 */ /* 0x000fe20000000079 */
[C---:B------:R-:W-:Y:S01]  /*4230*/  FFMA R115, R37.reuse, R39, R32 ;  /* 0x0000002725737223 */ /* 0x040fe20000000020 */
[----:B------:R-:W-:Y:S01]  /*4240*/  FFMA R121, R37, R83, R92 ;  /* 0x0000005325797223 */ /* 0x000fe2000000005c */
[C---:B-1----:R-:W-:Y:S01]  /*4250*/  FFMA R119, R90.reuse, R59, R119 ;  /* 0x0000003b5a777223 */ /* 0x042fe20000000077 */
[C---:B------:R-:W-:Y:S01]  /*4260*/  FFMA R37, R90.reuse, R57, R30 ;  /* 0x000000395a257223 */ /* 0x040fe2000000001e */
[----:B--2---:R-:W-:-:S02]  /*4270*/  FFMA R32, R90, R74, R115 ;  /* 0x0000004a5a207223 */ /* 0x004fc40000000073 */
[-C--:B------:R-:W-:Y:S01]  /*4280*/  FFMA R119, R44, R35.reuse, R119 ;  /* 0x000000232c777223 */ /* 0x080fe20000000077 */
[----:B------:R-:W-:Y:S01]  /*4290*/  FFMA R30, R40, R35, R37 ;  /* 0x00000023281e7223 */ /* 0x000fe20000000025 */
[----:B---3--:R-:W-:Y:S01]  /*42a0*/  FFMA R90, R90, R72, R121 ;  /* 0x000000485a5a7223 */ /* 0x008fe20000000079 */
[----:B------:R-:W-:-:S03]  /*42b0*/  FFMA R37, R35, R45, R32 ;  /* 0x0000002d23257223 */ /* 0x000fc60000000020 */
[----:B------:R-:W-:Y:S01]  /*42c0*/  FFMA R35, R35, R41, R90 ;  /* 0x0000002923237223 */ /* 0x000fe2000000005a */
[C---:B------:R-:W-:Y:S01]  /*42d0*/  FFMA R119, R88.reuse, R51, R119 ;  /* 0x0000003358777223 */ /* 0x040fe20000000077 */
[C---:B------:R-:W-:Y:S01]  /*42e0*/  FFMA R30, R88.reuse, R49, R30 ;  /* 0x00000031581e7223 */ /* 0x040fe2000000001e */
[----:B----4-:R-:W-:Y:S02]  /*42f0*/  FFMA R37, R88, R70, R37 ;  /* 0x0000004658257223 */ /* 0x010fe40000000025 */
[----:B------:R-:W-:Y:S01]  /*4300*/  FFMA R119, R86, R33, R119 ;  /* 0x0000002156777223 */ /* 0x000fe20000000077 */
[----:B-----5:R-:W-:Y:S01]  /*4310*/  FFMA R115, R88, R68, R35 ;  /* 0x0000004458737223 */ /* 0x020fe20000000023 */
[C---:B------:R-:W-:Y:S01]  /*4320*/  FFMA R35, R86.reuse, R31, R30 ;  /* 0x0000001f56237223 */ /* 0x040fe2000000001e */
[----:B------:R-:W-:Y:S01]  /*4330*/  FFMA R30, R86, R64, R37 ;  /* 0x00000040561e7223 */ /* 0x000fe20000000025 */
[-C--:B------:R-:W-:Y:S01]  /*4340*/  FFMA R36, R78, R93.reuse, R119 ;  /* 0x0000005d4e247223 */ /* 0x080fe20000000077 */
[----:B------:R-:W-:Y:S01]  /*4350*/  FFMA R32, R86, R62, R115 ;  /* 0x0000003e56207223 */ /* 0x000fe20000000073 */
[----:B------:R-:W-:Y:S01]  /*4360*/  FFMA R86, R76, R93, R35 ;  /* 0x0000005d4c567223 */ /* 0x000fe20000000023 */
[C---:B------:R-:W-:Y:S01]  /*4370*/  FFMA R119, R93.reuse, R79, R30 ;  /* 0x0000004f5d777223 */ /* 0x040fe2000000001e */
[----:B------:R-:W0:Y:S01]  /*4380*/  LDS.64 R34, [R107+0x78] ;  /* 0x000078006b227984 */ /* 0x000e220000000a00 */
[----:B------:R-:W-:Y:S01]  /*4390*/  FFMA R93, R93, R77, R32 ;  /* 0x0000004d5d5d7223 */ /* 0x000fe20000000020 */
        /* <DEDUP_REMOVED lines=8> */
[----:B------:R-:W-:Y:S01]  /*4420*/  FFMA R66, R74, R91, R37 ;  /* 0x0000005b4a427223 */ /* 0x000fe20000000025 */
[----:B------:R-:W-:Y:S01]  /*4430*/  FFMA R117, R91, R75, R36 ;  /* 0x0000004b5b757223 */ /* 0x000fe20000000024 */
[C---:B------:R-:W-:Y:S01]  /*4440*/  FFMA R30, R94.reuse, R44, R93 ;  /* 0x0000002c5e1e7223 */ /* 0x040fe2000000005d */
[----:B------:R-:W1:Y:S01]  /*4450*/  LDS.64 R36, [R107+0xc0] ;  /* 0x0000c0006b247984 */ /* 0x000e620000000a00 */
[C---:B------:R-:W-:Y:S01]  /*4460*/  FFMA R93, R94.reuse, R41, R86 ;  /* 0x000000295e5d7223 */ /* 0x040fe20000000056 */
[----:B------:R-:W-:Y:S01]  /*4470*/  FFMA R113, R57, R91, R32 ;  /* 0x0000005b39717223 */ /* 0x000fe20000000020 */
[----:B------:R-:W-:Y:S01]  /*4480*/  FFMA R119, R91, R73, R88 ;  /* 0x000000495b777223 */ /* 0x000fe20000000058 */
[----:B------:R-:W-:Y:S01]  /*4490*/  FFMA R91, R94, R45, R66 ;  /* 0x0000002d5e5b7223 */ /* 0x000fe20000000042 */
[-C--:B------:R-:W-:Y:S01]  /*44a0*/  FFMA R115, R68, R89.reuse, R93 ;  /* 0x0000005944737223 */ /* 0x080fe2000000005d */
[----:B------:R-:W-:Y:S01]  /*44b0*/  FFMA R32, R94, R40, R113 ;  /* 0x000000285e207223 */ /* 0x000fe20000000071 */
[-C--:B------:R-:W-:Y:S01]  /*44c0*/  FFMA R30, R51, R89.reuse, R30 ;  /* 0x00000059331e7223 */ /* 0x080fe2000000001e */
[-C--:B------:R-:W-:Y:S01]  /*44d0*/  FFMA R113, R70, R89.reuse, R91 ;  /* 0x0000005946717223 */ /* 0x080fe2000000005b */
[----:B------:R-:W-:Y:S01]  /*44e0*/  FFMA R86, R87, R62, R115 ;  /* 0x0000003e57567223 */ /* 0x000fe20000000073 */
[----:B------:R-:W-:Y:S01]  /*44f0*/  FFMA R32, R49, R89, R32 ;  /* 0x0000005931207223 */ /* 0x000fe20000000020 */
[C---:B------:R-:W-:Y:S01]  /*4500*/  FFMA R91, R87.reuse, R33, R30 ;  /* 0x00000021575b7223 */ /* 0x040fe2000000001e */
[C---:B------:R-:W-:Y:S01]  /*4510*/  FFMA R30, R87.reuse, R64, R113 ;  /* 0x00000040571e7223 */ /* 0x040fe20000000071 */
[C---:B------:R-:W-:Y:S01]  /*4520*/  FFMA R115, R42.reuse, R77, R86 ;  /* 0x0000004d2a737223 */ /* 0x040fe20000000056 */
[----:B------:R-:W-:Y:S01]  /*4530*/  FFMA R93, R87, R31, R32 ;  /* 0x0000001f575d7223 */ /* 0x000fe20000000020 */
[C---:B------:R-:W-:Y:S01]  /*4540*/  FFMA R32, R42.reuse, R78, R91 ;  /* 0x0000004e2a207223 */ /* 0x040fe2000000005b */
[----:B------:R-:W2:Y:S01]  /*4550*/  LDS.64 R86, [R107+0x58] ;  /* 0x000058006b567984 */ /* 0x000ea20000000a00 */
[C---:B------:R-:W-:Y:S01]  /*4560*/  FFMA R113, R42.reuse, R79, R30 ;  /* 0x0000004f2a717223 */ /* 0x040fe2000000001e */
[----:B------:R-:W-:Y:S01]  /*4570*/  FFMA R66, R42, R76, R93 ;  /* 0x0000004c2a427223 */ /* 0x000fe2000000005d */
[-C--:B------:R-:W-:Y:S01]  /*4580*/  FFMA R103, R38, R67.reuse, R103 ;  /* 0x0000004326677223 */ /* 0x080fe20000000067 */
[----:B------:R-:W-:Y:S01]  /*4590*/  FFMA R30, R82, R67, R111 ;  /* 0x00000043521e7223 */ /* 0x000fe2000000006f */
[C---:B------:R-:W-:Y:S01]  /*45a0*/  FFMA R91, R67.reuse, R39, R32 ;  /* 0x00000027435b7223 */ /* 0x040fe20000000020 */
[C---:B------:R-:W-:Y:S01]  /*45b0*/  FFMA R93, R67.reuse, R83, R66 ;  /* 0x00000053435d7223 */ /* 0x040fe20000000042 */
[C---:B------:R-:W-:Y:S01]  /*45c0*/  FFMA R88, R67.reuse, R58, R113 ;  /* 0x0000003a43587223 */ /* 0x040fe20000000071 */
[----:B------:R-:W-:Y:S01]  /*45d0*/  FFMA R90, R67, R56, R115 ;  /* 0x00000038435a7223 */ /* 0x000fe20000000073 */
[C---:B------:R-:W-:Y:S01]  /*45e0*/  FFMA R104, R94.reuse, R50, R117 ;  /* 0x000000325e687223 */ /* 0x040fe20000000075 */
[----:B------:R-:W3:Y:S01]  /*45f0*/  LDS.64 R66, [R107+0xa0] ;  /* 0x0000a0006b427984 */ /* 0x000ee20000000a00 */
[----:B------:R-:W-:Y:S01]  /*4600*/  FFMA R94, R94, R48, R119 ;  /* 0x000000305e5e7223 */ /* 0x000fe20000000077 */
[C---:B0-----:R-:W-:Y:S01]  /*4610*/  FFMA R32, R34.reuse, R74, R91 ;  /* 0x0000004a22207223 */ /* 0x041fe2000000005b */
[C---:B------:R-:W-:Y:S01]  /*4620*/  FFMA R104, R89.reuse, R71, R104 ;  /* 0x0000004759687223 */ /* 0x040fe20000000068 */
[C---:B------:R-:W-:Y:S01]  /*4630*/  FFMA R103, R34.reuse, R59, R103 ;  /* 0x0000003b22677223 */ /* 0x040fe20000000067 */
[----:B------:R-:W-:Y:S01]  /*4640*/  FFMA R106, R89, R69, R94 ;  /* 0x00000045596a7223 */ /* 0x000fe2000000005e */
[C---:B------:R-:W-:Y:S01]  /*4650*/  FFMA R89, R34.reuse, R57, R30 ;  /* 0x0000003922597223 */ /* 0x040fe2000000001e */
[C---:B------:R-:W-:Y:S01]  /*4660*/  FFMA R42, R34.reuse, R72, R93 ;  /* 0x00000048222a7223 */ /* 0x040fe2000000005d */
[----:B------:R-:W-:Y:S01]  /*4670*/  FFMA R93, R34, R75, R88 ;  /* 0x0000004b225d7223 */ /* 0x000fe20000000058 */
[-C--:B------:R-:W-:Y:S01]  /*4680*/  FFMA R103, R44, R95.reuse, R103 ;  /* 0x0000005f2c677223 */ /* 0x080fe20000000067 */
[----:B------:R-:W-:Y:S01]  /*4690*/  FFMA R30, R40, R95, R89 ;  /* 0x0000005f281e7223 */ /* 0x000fe20000000059 */
[C---:B------:R-:W-:Y:S01]  /*46a0*/  FFMA R89, R95.reuse, R45, R32 ;  /* 0x0000002d5f597223 */ /* 0x040fe20000000020 */
[C---:B------:R-:W-:Y:S01]  /*46b0*/  FFMA R91, R95.reuse, R41, R42 ;  /* 0x000000295f5b7223 */ /* 0x040fe2000000002a */
[----:B------:R-:W-:Y:S01]  /*46c0*/  FFMA R113, R95, R50, R93 ;  /* 0x000000325f717223 */ /* 0x000fe2000000005d */
[C---:B-1----:R-:W-:Y:S01]  /*46d0*/  FFMA R30, R36.reuse, R49, R30 ;  /* 0x00000031241e7223 */ /* 0x042fe2000000001e */
[C---:B------:R-:W-:Y:S01]  /*46e0*/  FFMA R93, R36.reuse, R70, R89 ;  /* 0x00000046245d7223 */ /* 0x040fe20000000059 */
[C---:B------:R-:W-:Y:S01]  /*46f0*/  FFMA R103, R36.reuse, R51, R103 ;  /* 0x0000003324677223 */ /* 0x040fe20000000067 */
[----:B------:R-:W-:Y:S01]  /*4700*/  FFMA R91, R36, R68, R91 ;  /* 0x00000044245b7223 */ /* 0x000fe2000000005b */
[C---:B------:R-:W-:Y:S01]  /*4710*/  FFMA R89, R84.reuse, R31, R30 ;  /* 0x0000001f54597223 */ /* 0x040fe2000000001e */
[C---:B------:R-:W-:Y:S01]  /*4720*/  FFMA R30, R84.reuse, R64, R93 ;  /* 0x00000040541e7223 */ /* 0x040fe2000000005d */
[C---:B------:R-:W-:Y:S01]  /*4730*/  FFMA R103, R84.reuse, R33, R103 ;  /* 0x0000002154677223 */ /* 0x040fe20000000067 */
[----:B------:R-:W-:Y:S01]  /*4740*/  FFMA R32, R84, R62, R91 ;  /* 0x0000003e54207223 */ /* 0x000fe2000000005b */
[----:B------:R-:W-:Y:S01]  /*4750*/  FFMA R84, R76, R43, R89 ;  /* 0x0000002b4c547223 */ /* 0x000fe20000000059 */
[----:B------:R-:W-:Y:S01]  /*4760*/  FFMA R111, R34, R73, R90 ;  /* 0x00000049226f7223 */ /* 0x000fe2000000005a */
[----:B------:R-:W0:Y:S01]  /*4770*/  LDS.64 R88, [R107+0x80] ;  /* 0x000080006b587984 */ /* 0x000e220000000a00 */
[C---:B------:R-:W-:Y:S01]  /*4780*/  FFMA R91, R43.reuse, R79, R30 ;  /* 0x0000004f2b5b7223 */ /* 0x040fe2000000001e */
[----:B------:R-:W-:Y:S01]  /*4790*/  FFMA R34, R78, R43, R103 ;  /* 0x0000002b4e227223 */ /* 0x000fe20000000067 */
[----:B------:R-:W-:Y:S01]  /*47a0*/  FFMA R93, R43, R77, R32 ;  /* 0x0000004d2b5d7223 */ /* 0x000fe20000000020 */
[----:B------:R-:W-:Y:S01]  /*47b0*/  FFMA R102, R95, R48, R111 ;  /* 0x000000305f667223 */ /* 0x000fe2000000006f */
[----:B------:R-:W1:Y:S01]  /*47c0*/  LDS.64 R42, [R107+0x60] ;  /* 0x000060006b2a7984 */ /* 0x000e620000000a00 */
[C---:B--2---:R-:W-:Y:S01]  /*47d0*/  FFMA R32, R86.reuse, R82, R109 ;  /* 0x0000005256207223 */ /* 0x044fe2000000006d */
[C---:B------:R-:W-:Y:S01]  /*47e0*/  FFMA R109, R86.reuse, R83, R84 ;  /* 0x00000053566d7223 */ /* 0x040fe20000000054 */
[C---:B------:R-:W-:Y:S01]  /*47f0*/  FFMA R84, R86.reuse, R58, R91 ;  /* 0x0000003a56547223 */ /* 0x040fe2000000005b */
[C---:B------:R-:W-:Y:S01]  /*4800*/  FFMA R30, R86.reuse, R38, R55 ;  /* 0x00000026561e7223 */ /* 0x040fe20000000037 */
[C---:B------:R-:W-:Y:S01]  /*4810*/  FFMA R95, R86.reuse, R39, R34 ;  /* 0x00000027565f7223 */ /* 0x040fe20000000022 */
[----:B------:R-:W2:Y:S01]  /*4820*/  LDS.64 R90, [R107+0xc8] ;  /* 0x0000c8006b5a7984 */ /* 0x000ea20000000a00 */
[----:B------:R-:W-:Y:S01]  /*4830*/  FFMA R86, R86, R56, R93 ;  /* 0x0000003856567223 */ /* 0x000fe2000000005d */
[-C--:B------:R-:W-:Y:S01]  /*4840*/  FFMA R55, R59, R35.reuse, R30 ;  /* 0x000000233b377223 */ /* 0x080fe2000000001e */
[----:B------:R-:W-:Y:S01]  /*4850*/  FFMA R34, R74, R35, R95 ;  /* 0x000000234a227223 */ /* 0x000fe2000000005f */
[C---:B------:R-:W-:Y:S01]  /*4860*/  FFMA R103, R36.reuse, R71, R113 ;  /* 0x0000004724677223 */ /* 0x040fe20000000071 */
[----:B------:R-:W-:Y:S01]  /*4870*/  FFMA R102, R36, R69, R102 ;  /* 0x0000004524667223 */ /* 0x000fe20000000066 */
[-C--:B------:R-:W-:Y:S01]  /*4880*/  FFMA R93, R57, R35.reuse, R32 ;  /* 0x00000023395d7223 */ /* 0x080fe20000000020 */
[----:B------:R-:W-:Y:S01]  /*4890*/  FFMA R36, R72, R35, R109 ;  /* 0x0000002348247223 */ /* 0x000fe2000000006d */
[C---:B------:R-:W-:Y:S01]  /*48a0*/  FFMA R109, R35.reuse, R75, R84 ;  /* 0x0000004b236d7223 */ /* 0x040fe20000000054 */
[----:B------:R-:W-:Y:S01]  /*48b0*/  FFMA R111, R35, R73, R86 ;  /* 0x00000049236f7223 */ /* 0x000fe20000000056 */
[C---:B---3--:R-:W-:Y:S01]  /*48c0*/  FFMA R30, R66.reuse, R44, R55 ;  /* 0x0000002c421e7223 */ /* 0x048fe20000000037 */
        /* <DEDUP_REMOVED lines=10> */
[----:B------:R-:W3:Y:S01]  /*4970*/  LDS.64 R34, [R107+0xa8] ;  /* 0x0000a8006b227984 */ /* 0x000ee20000000a00 */
[----:B------:R-:W-:Y:S01]  /*4980*/  FFMA R84, R85, R62, R95 ;  /* 0x0000003e55547223 */ /* 0x000fe2000000005f */
[C---:B------:R-:W-:Y:S01]  /*4990*/  FFMA R85, R52.reuse, R79, R30 ;  /* 0x0000004f34557223 */ /* 0x040fe2000000001e */
[----:B------:R-:W-:Y:S01]  /*49a0*/  FFMA R36, R52, R76, R93 ;  /* 0x0000004c34247223 */ /* 0x000fe2000000005d */
[----:B------:R-:W-:Y:S01]  /*49b0*/  FFMA R30, R82, R87, R61 ;  /* 0x00000057521e7223 */ /* 0x000fe2000000003d */
[----:B------:R-:W-:Y:S01]  /*49c0*/  FFMA R93, R52, R77, R84 ;  /* 0x0000004d345d7223 */ /* 0x000fe20000000054 */
[C---:B------:R-:W-:Y:S01]  /*49d0*/  FFMA R84, R66.reuse, R50, R109 ;  /* 0x0000003242547223 */ /* 0x040fe2000000006d */
[----:B------:R-:W-:Y:S01]  /*49e0*/  FFMA R66, R66, R48, R111 ;  /* 0x0000003042427223 */ /* 0x000fe2000000006f */
[----:B------:R-:W-:Y:S01]  /*49f0*/  FFMA R47, R38, R87, R47 ;  /* 0x00000057262f7223 */ /* 0x000fe2000000002f */
[C---:B------:R-:W-:Y:S01]  /*4a00*/  FFMA R61, R87.reuse, R83, R36 ;  /* 0x00000053573d7223 */ /* 0x040fe20000000024 */
[----:B------:R-:W-:Y:S01]  /*4a10*/  FFMA R36, R87, R58, R85 ;  /* 0x0000003a57247223 */ /* 0x000fe20000000055 */
[C---:B------:R-:W-:Y:S01]  /*4a20*/  FFMA R109, R37.reuse, R71, R84 ;  /* 0x00000047256d7223 */ /* 0x040fe20000000054 */
[----:B------:R-:W-:Y:S01]  /*4a30*/  FFMA R108, R37, R69, R66 ;  /* 0x00000045256c7223 */ /* 0x000fe20000000042 */
[----:B------:R-:W4:Y:S01]  /*4a40*/  LDS.64 R84, [R107+0x40] ;  /* 0x000040006b547984 */ /* 0x000f220000000a00 */
[----:B------:R-:W-:Y:S01]  /*4a50*/  FFMA R32, R52, R78, R55 ;  /* 0x0000004e34207223 */ /* 0x000fe20000000037 */
[C---:B0-----:R-:W-:Y:S01]  /*4a60*/  FFMA R47, R88.reuse, R59, R47 ;  /* 0x0000003b582f7223 */ /* 0x041fe2000000002f */
[----:B------:R-:W-:Y:S01]  /*4a70*/  FFMA R37, R88, R57, R30 ;  /* 0x0000003958257223 */ /* 0x000fe2000000001e */
[C---:B------:R-:W-:Y:S01]  /*4a80*/  FFMA R52, R87.reuse, R56, R93 ;  /* 0x0000003857347223 */ /* 0x040fe2000000005d */
[----:B------:R-:W-:Y:S01]  /*4a90*/  FFMA R55, R87, R39, R32 ;  /* 0x0000002757377223 */ /* 0x000fe20000000020 */
[----:B-1----:R-:W-:Y:S01]  /*4aa0*/  FFMA R38, R42, R38, R65 ;  /* 0x000000262a267223 */ /* 0x002fe20000000041 */
[-C--:B------:R-:W-:Y:S01]  /*4ab0*/  FFMA R47, R44, R67.reuse, R47 ;  /* 0x000000432c2f7223 */ /* 0x080fe2000000002f */
[----:B------:R-:W-:Y:S01]  /*4ac0*/  FFMA R30, R40, R67, R37 ;  /* 0x00000043281e7223 */ /* 0x000fe20000000025 */
[----:B------:R-:W-:Y:S01]  /*4ad0*/  FFMA R87, R88, R75, R36 ;  /* 0x0000004b58577223 */ /* 0x000fe20000000024 */
[----:B------:R-:W-:Y:S01]  /*4ae0*/  FFMA R59, R59, R89, R38 ;  /* 0x000000593b3b7223 */ /* 0x000fe20000000026 */
[----:B------:R-:W0:Y:S01]  /*4af0*/  LDS.64 R36, [R107+0x88] ;  /* 0x000088006b247984 */ /* 0x000e220000000a00 */
[----:B--2---:R-:W-:Y:S01]  /*4b00*/  FFMA R47, R90, R51, R47 ;  /* 0x000000335a2f7223 */ /* 0x004fe2000000002f */
[C---:B------:R-:W-:Y:S01]  /*4b10*/  FFMA R32, R88.reuse, R74, R55 ;  /* 0x0000004a58207223 */ /* 0x040fe20000000037 */
        /* <DEDUP_REMOVED lines=8> */
[----:B------:R-:W-:Y:S01]  /*4ba0*/  FFMA R30, R90, R49, R30 ;  /* 0x000000315a1e7223 */ /* 0x000fe2000000001e */
[----:B------:R-:W1:Y:S01]  /*4bb0*/  LDS.64 R66, [R107+0xd0] ;  /* 0x0000d0006b427984 */ /* 0x000e620000000a00 */
[----:B------:R-:W-:Y:S01]  /*4bc0*/  FFMA R57, R57, R89, R82 ;  /* 0x0000005939397223 */ /* 0x000fe20000000052 */
[----:B------:R-:W-:Y:S01]  /*4bd0*/  FFMA R55, R78, R53, R55 ;  /* 0x000000354e377223 */ /* 0x000fe20000000037 */
[----:B------:R-:W-:Y:S01]  /*4be0*/  FFMA R61, R80, R31, R30 ;  /* 0x0000001f503d7223 */ /* 0x000fe2000000001e */
[C---:B---3--:R-:W-:Y:S01]  /*4bf0*/  FFMA R44, R34.reuse, R44, R59 ;  /* 0x0000002c222c7223 */ /* 0x048fe2000000003b */
[----:B------:R-:W-:Y:S01]  /*4c00*/  FFMA R40, R34, R40, R57 ;  /* 0x0000002822287223 */ /* 0x000fe20000000039 */
[----:B------:R-:W-:Y:S01]  /*4c10*/  FFMA R55, R42, R39, R55 ;  /* 0x000000272a377223 */ /* 0x000fe20000000037 */
[----:B------:R-:W-:Y:S01]  /*4c20*/  FFMA R30, R76, R53, R61 ;  /* 0x000000354c1e7223 */ /* 0x000fe2000000003d */
[-C--:B------:R-:W-:Y:S01]  /*4c30*/  FFMA R44, R51, R91.reuse, R44 ;  /* 0x0000005b332c7223 */ /* 0x080fe2000000002c */
[----:B------:R-:W-:Y:S01]  /*4c40*/  FFMA R40, R49, R91, R40 ;  /* 0x0000005b31287223 */ /* 0x000fe20000000028 */
[----:B------:R-:W-:Y:S01]  /*4c50*/  FFMA R55, R74, R89, R55 ;  /* 0x000000594a377223 */ /* 0x000fe20000000037 */
[----:B------:R-:W-:Y:S01]  /*4c60*/  FFMA R57, R42, R83, R30 ;  /* 0x000000532a397223 */ /* 0x000fe2000000001e */
[C---:B------:R-:W-:Y:S01]  /*4c70*/  FFMA R33, R81.reuse, R33, R44 ;  /* 0x0000002151217223 */ /* 0x040fe2000000002c */
[----:B------:R-:W-:Y:S01]  /*4c80*/  FFMA R31, R81, R31, R40 ;  /* 0x0000001f511f7223 */ /* 0x000fe20000000028 */
[----:B------:R-:W-:Y:S01]  /*4c90*/  FFMA R55, R34, R45, R55 ;  /* 0x0000002d22377223 */ /* 0x000fe20000000037 */
[----:B------:R-:W-:Y:S01]  /*4ca0*/  FFMA R30, R72, R89, R57 ;  /* 0x00000059481e7223 */ /* 0x000fe20000000039 */
[----:B------:R-:W-:Y:S01]  /*4cb0*/  FFMA R63, R90, R70, R63 ;  /* 0x000000465a3f7223 */ /* 0x000fe2000000003f */
[C---:B----4-:R-:W-:Y:S01]  /*4cc0*/  FFMA R78, R84.reuse, R78, R33 ;  /* 0x0000004e544e7223 */ /* 0x050fe20000000021 */
[----:B------:R-:W-:Y:S01]  /*4cd0*/  FFMA R76, R84, R76, R31 ;  /* 0x0000004c544c7223 */ /* 0x000fe2000000001f */
[----:B------:R-:W-:Y:S01]  /*4ce0*/  FFMA R49, R34, R41, R30 ;  /* 0x0000002922317223 */ /* 0x000fe2000000001e */
[----:B------:R-:W-:Y:S01]  /*4cf0*/  FFMA R30, R70, R91, R55 ;  /* 0x0000005b461e7223 */ /* 0x000fe20000000037 */
[-C--:B------:R-:W-:Y:S01]  /*4d00*/  FFMA R32, R80, R64.reuse, R63 ;  /* 0x0000004050207223 */ /* 0x080fe2000000003f */
[----:B------:R-:W-:Y:S01]  /*4d10*/  FFMA R39, R43, R39, R78 ;  /* 0x000000272b277223 */ /* 0x000fe2000000004e */
[----:B------:R-:W-:Y:S01]  /*4d20*/  FFMA R49, R68, R91, R49 ;  /* 0x0000005b44317223 */ /* 0x000fe20000000031 */
[----:B------:R-:W-:Y:S01]  /*4d30*/  FFMA R51, R81, R64, R30 ;  /* 0x0000004051337223 */ /* 0x000fe2000000001e */
[----:B------:R-:W-:Y:S01]  /*4d40*/  FFMA R83, R43, R83, R76 ;  /* 0x000000532b537223 */ /* 0x000fe2000000004c */
[----:B------:R-:W-:Y:S01]  /*4d50*/  FFMA R65, R90, R68, R65 ;  /* 0x000000445a417223 */ /* 0x000fe20000000041 */
[----:B------:R-:W-:Y:S01]  /*4d60*/  FFMA R30, R81, R62, R49 ;  /* 0x0000003e511e7223 */ /* 0x000fe20000000031 */
[----:B------:R-:W-:Y:S01]  /*4d70*/  FFMA R49, R53, R79, R32 ;  /* 0x0000004f35317223 */ /* 0x000fe20000000020 */
[C---:B0-----:R-:W-:Y:S01]  /*4d80*/  FFMA R74, R36.reuse, R74, R39 ;  /* 0x0000004a244a7223 */ /* 0x041fe20000000027 */
[----:B------:R-:W-:Y:S01]  /*4d90*/  FFMA R72, R36, R72, R83 ;  /* 0x0000004824487223 */ /* 0x000fe20000000053 */
[----:B------:R-:W-:Y:S01]  /*4da0*/  FFMA R80, R80, R62, R65 ;  /* 0x0000003e50507223 */ /* 0x000fe20000000041 */
        /* <DEDUP_REMOVED lines=8> */
[C---:B-1----:R-:W-:Y:S01]  /*4e30*/  FFMA R45, R66.reuse, R70, R45 ;  /* 0x00000046422d7223 */ /* 0x042fe2000000002d */
[----:B------:R-:W-:Y:S01]  /*4e40*/  FFMA R41, R66, R68, R41 ;  /* 0x0000004442297223 */ /* 0x000fe20000000029 */
[----:B------:R-:W-:Y:S01]  /*4e50*/  FFMA R32, R34, R50, R31 ;  /* 0x0000003222207223 */ /* 0x000fe2000000001f */
[----:B------:R-:W-:Y:S01]  /*4e60*/  FFMA R31, R84, R77, R30 ;  /* 0x0000004d541f7223 */ /* 0x000fe2000000001e */
[C---:B------:R-:W-:Y:S01]  /*4e70*/  FFMA R64, R60.reuse, R64, R45 ;  /* 0x000000403c407223 */ /* 0x040fe2000000002d */
[----:B------:R-:W-:Y:S01]  /*4e80*/  FFMA R60, R60, R62, R41 ;  /* 0x0000003e3c3c7223 */ /* 0x000fe20000000029 */
[----:B------:R-:W-:Y:S01]  /*4e90*/  FFMA R68, R91, R71, R32 ;  /* 0x000000475b447223 */ /* 0x000fe20000000020 */
[-C--:B------:R-:W-:Y:S01]  /*4ea0*/  FFMA R32, R84, R79.reuse, R51 ;  /* 0x0000004f54207223 */ /* 0x080fe20000000033 */
[C---:B------:R-:W-:Y:S01]  /*4eb0*/  FFMA R79, R85.reuse, R79, R64 ;  /* 0x0000004f554f7223 */ /* 0x040fe20000000040 */
[----:B------:R-:W-:Y:S01]  /*4ec0*/  FFMA R77, R85, R77, R60 ;  /* 0x0000004d554d7223 */ /* 0x000fe2000000003c */
[C---:B------:R-:W-:Y:S01]  /*4ed0*/  FFMA R30, R43.reuse, R56, R31 ;  /* 0x000000382b1e7223 */ /* 0x040fe2000000001f */
[-C--:B------:R-:W-:Y:S01]  /*4ee0*/  FFMA R33, R43, R58.reuse, R32 ;  /* 0x0000003a2b217223 */ /* 0x080fe20000000020 */
[C---:B------:R-:W-:Y:S01]  /*4ef0*/  FFMA R58, R54.reuse, R58, R79 ;  /* 0x0000003a363a7223 */ /* 0x040fe2000000004f */
[----:B------:R-:W-:Y:S01]  /*4f00*/  FFMA R54, R54, R56, R77 ;  /* 0x0000003836367223 */ /* 0x000fe2000000004d */
[----:B------:R-:W-:Y:S01]  /*4f10*/  FFMA R89, R89, R73, R42 ;  /* 0x0000004959597223 */ /* 0x000fe2000000002a */
[CC--:B------:R-:W-:Y:S01]  /*4f20*/  FFMA R32, R36.reuse, R75.reuse, R33 ;  /* 0x0000004b24207223 */ /* 0x0c0fe20000000021 */
[C---:B------:R-:W-:Y:S01]  /*4f30*/  FFMA R75, R37.reuse, R75, R58 ;  /* 0x0000004b254b7223 */ /* 0x040fe2000000003a */
[-C--:B------:R-:W-:Y:S01]  /*4f40*/  FFMA R31, R36, R73.reuse, R30 ;  /* 0x00000049241f7223 */ /* 0x080fe2000000001e */
[----:B------:R-:W-:Y:S01]  /*4f50*/  FFMA R37, R37, R73, R54 ;  /* 0x0000004925257223 */ /* 0x000fe20000000036 */
[CC--:B------:R-:W-:Y:S01]  /*4f60*/  FFMA R33, R35.reuse, R50.reuse, R32 ;  /* 0x0000003223217223 */ /* 0x0c0fe20000000020 */
[----:B------:R-:W-:Y:S01]  /*4f70*/  FFMA R50, R46, R50, R75 ;  /* 0x000000322e327223 */ /* 0x000fe2000000004b */
[-C--:B------:R-:W-:Y:S01]  /*4f80*/  FFMA R34, R34, R48.reuse, R89 ;  /* 0x0000003022227223 */ /* 0x080fe20000000059 */
[-C--:B------:R-:W-:Y:S01]  /*4f90*/  FFMA R30, R35, R48.reuse, R31 ;  /* 0x00000030231e7223 */ /* 0x080fe2000000001f */
[----:B------:R-:W-:Y:S01]  /*4fa0*/  FFMA R46, R46, R48, R37 ;  /* 0x000000302e2e7223 */ /* 0x000fe20000000025 */
[CC--:B------:R-:W-:Y:S01]  /*4fb0*/  FFMA R70, R66.reuse, R71.reuse, R33 ;  /* 0x0000004742467223 */ /* 0x0c0fe20000000021 */
[----:B------:R-:W-:Y:S01]  /*4fc0*/  FFMA R71, R67, R71, R50 ;  /* 0x0000004743477223 */ /* 0x000fe20000000032 */
[-C--:B------:R-:W-:Y:S01]  /*4fd0*/  FFMA R111, R91, R69.reuse, R34 ;  /* 0x000000455b6f7223 */ /* 0x080fe20000000022 */
[-C--:B------:R-:W-:Y:S01]  /*4fe0*/  FFMA R66, R66, R69.reuse, R30 ;  /* 0x0000004542427223 */ /* 0x080fe2000000001e */
[----:B------:R-:W-:Y:S01]  /*4ff0*/  FFMA R67, R67, R69, R46 ;  /* 0x0000004543437223 */ /* 0x000fe2000000002e */
[----:B------:R-:W-:Y:S06]  /*5000*/  @P0 BRA `(.L_x_210) ;  /* 0xffffffec00400947 */ /* 0x000fec000383ffff */
[----:B------:R-:W-:-:S04]  /*5010*/  IADD3 R4, PT, PT, R4, 0x1, RZ ;  /* 0x0000000104047810 */ /* 0x000fc80007ffe0ff */
[----:B------:R-:W-:-:S13]  /*5020*/  ISETP.NE.AND P0, PT, R4, 0x4, PT ;  /* 0x000000040400780c */ /* 0x000fda0003f05270 */
[----:B------:R-:W-:Y:S05]  /*5030*/  @P0 BRA `(.L_x_211) ;  /* 0xffffffbc00d40947 */ /* 0x000fea000383ffff */
[----:B------:R-:W0:Y:S01]  /*5040*/  S2R R0, SR_CTAID.Y ;  /* 0x0000000000007919 */ /* 0x000e220000002600 */
[----:B------:R-:W1:Y:S01]  /*5050*/  LDC.64 R2, c[0x0][0x390] ;  /* 0x0000e400ff027b82 */ /* 0x000e620000000a00 */
[----:B------:R-:W-:-:S04]  /*5060*/  IMAD R29, R97, 0xc, R29 ;  /* 0x0000000c611d7824 */ /* 0x000fc800078e021d */
        /* <DEDUP_REMOVED lines=18> */
.L_x_212:
        /* <DEDUP_REMOVED lines=15> */
.L_x_265:


//--------------------- .text.conv_128_96_14_14   --------------------------
	.section	.text.conv_128_96_14_14,"ax",@progbits
	.align	128
        .global         conv_128_96_14_14
        .type           conv_128_96_14_14,@function
        .size           conv_128_96_14_14,(.L_x_266 - conv_128_96_14_14)
        .other          conv_128_96_14_14,@"STO_CUDA_ENTRY STV_DEFAULT"
conv_128_96_14_14:
.text.conv_128_96_14_14:
[----:B------:R-:W-:Y:S01]  /*0000*/  LDC R1, c[0x0][0x37c] ;  /* 0x0000df00ff017b82 */ /* 0x000fe20000000800 */
[----:B------:R-:W0:Y:S01]  /*0010*/  S2R R11, SR_TID.Z ;  /* 0x00000000000b7919 */ /* 0x000e220000002300 */
[----:B------:R-:W-:-:S06]  /*0020*/  MOV R39, 0x400 ;  /* 0x0000040000277802 */ /* 0x000fcc0000000f00 */
[----:B------:R-:W1:Y:S01]  /*0030*/  S2UR UR4, SR_CTAID.Y ;  /* 0x00000000000479c3 */ /* 0x000e620000002600 */
[----:B------:R-:W-:Y:S01]  /*0040*/  IMAD.MOV.U32 R31, RZ, RZ, RZ ;  /* 0x000000ffff1f7224 */ /* 0x000fe200078e00ff */
[----:B------:R-:W0:Y:S01]  /*0050*/  S2R R0, SR_TID.Y ;  /* 0x0000000000007919 */ /* 0x000e220000002200 */
[----:B------:R-:W2:Y:S01]  /*0060*/  LDCU.64 UR6, c[0x0][0x358] ;  /* 0x00006b00ff0677ac */ /* 0x000ea20008000a00 */
[----:B------:R-:W-:Y:S01]  /*0070*/  VIADD R9, R39, 0x800 ;  /* 0x0000080027097836 */ /* 0x000fe20000000000 */
[----:B------:R-:W3:Y:S01]  /*0080*/  S2R R3, SR_TID.X ;  /* 0x0000000000037919 */ /* 0x000ee20000002100 */
[----:B------:R-:W4:Y:S01]  /*0090*/  S2R R4, SR_CgaCtaId ;  /* 0x0000000000047919 */ /* 0x000f220000008800 */
[----:B------:R-:W5:Y:S01]  /*00a0*/  S2R R25, SR_TID.Z ;  /* 0x0000000000197919 */ /* 0x000f620000002300 */
[----:B0-----:R-:W-:Y:S02]  /*00b0*/  IMAD R6, R11, 0x2, R0 ;  /* 0x000000020b067824 */ /* 0x001fe400078e0200 */
[----:B---3--:R-:W-:-:S02]  /*00c0*/  IMAD R7, R3, 0x5, RZ ;  /* 0x0000000503077824 */ /* 0x008fc400078e02ff */
[----:B------:R-:W-:Y:S02]  /*00d0*/  IMAD.SHL.U32 R2, R6, 0x4, RZ ;  /* 0x0000000406027824 */ /* 0x000fe400078e00ff */
[----:B------:R-:W-:Y:S01]  /*00e0*/  IMAD.SHL.U32 R10, R3, 0x2, RZ ;  /* 0x00000002030a7824 */ /* 0x000fe200078e00ff */
[C---:B------:R-:W-:Y:S01]  /*00f0*/  IADD3 R13, PT, PT, R7.reuse, 0x1, RZ ;  /* 0x00000001070d7810 */ /* 0x040fe20007ffe0ff */
[C---:B------:R-:W-:Y:S01]  /*0100*/  VIADD R37, R7.reuse, 0x2 ;  /* 0x0000000207257836 */ /* 0x040fe20000000000 */
[C---:B------:R-:W-:Y:S01]  /*0110*/  LEA.HI R5, R7.reuse, R2, RZ, 0x1c ;  /* 0x0000000207057211 */ /* 0x040fe200078fe0ff */
[C---:B------:R-:W-:Y:S01]  /*0120*/  VIADD R36, R7.reuse, 0x3 ;  /* 0x0000000307247836 */ /* 0x040fe20000000000 */
[----:B------:R-:W-:Y:S01]  /*0130*/  SHF.R.U32.HI R15, RZ, 0x4, R13 ;  /* 0x00000004ff0f7819 */ /* 0x000fe2000001160d */
[----:B------:R-:W-:Y:S01]  /*0140*/  VIADD R35, R7, 0x4 ;  /* 0x0000000407237836 */ /* 0x000fe20000000000 */
[----:B------:R-:W-:Y:S01]  /*0150*/  ISETP.GT.U32.AND P6, PT, R5, 0x1f, PT ;  /* 0x0000001f0500780c */ /* 0x000fe20003fc4070 */
[----:B------:R-:W-:Y:S01]  /*0160*/  IMAD.SHL.U32 R5, R3, 0x2, RZ ;  /* 0x0000000203057824 */ /* 0x000fe200078e00ff */
[----:B----4-:R-:W-:Y:S01]  /*0170*/  LEA R39, R4, R39, 0x18 ;  /* 0x0000002704277211 */ /* 0x010fe200078ec0ff */
[----:B------:R-:W-:Y:S01]  /*0180*/  VIADD R10, R10, 0x1 ;  /* 0x000000010a0a7836 */ /* 0x000fe20000000000 */
[----:B------:R-:W-:Y:S01]  /*0190*/  LEA R9, R4, R9, 0x18 ;  /* 0x0000000904097211 */ /* 0x000fe200078ec0ff */
[----:B------:R-:W-:Y:S01]  /*01a0*/  IMAD.SHL.U32 R4, R6, 0x8, RZ ;  /* 0x0000000806047824 */ /* 0x000fe200078e00ff */
[----:B------:R-:W-:Y:S01]  /*01b0*/  LOP3.LUT R8, R5, 0xffff, RZ, 0xc0, !PT ;  /* 0x0000ffff05087812 */ /* 0x000fe200078ec0ff */
[----:B------:R-:W-:Y:S01]  /*01c0*/  IMAD R40, R0, 0xc, R3 ;  /* 0x0000000c00287824 */ /* 0x000fe200078e0203 */
[----:B------:R-:W-:Y:S01]  /*01d0*/  SHF.R.U32.HI R17, RZ, 0x4, R37 ;  /* 0x00000004ff117819 */ /* 0x000fe20000011625 */
[----:B------:R-:W-:Y:S01]  /*01e0*/  IMAD R16, R6, 0x18, R5 ;  /* 0x0000001806107824 */ /* 0x000fe200078e0205 */
[----:B------:R-:W-:Y:S01]  /*01f0*/  SHF.R.U32.HI R19, RZ, 0x4, R36 ;  /* 0x00000004ff137819 */ /* 0x000fe20000011624 */
[----:B------:R-:W-:Y:S01]  /*0200*/  IMAD R23, R8, 0x5556, RZ ;  /* 0x0000555608177824 */ /* 0x000fe200078e02ff */
[----:B------:R-:W-:Y:S01]  /*0210*/  SHF.R.U32.HI R21, RZ, 0x4, R35 ;  /* 0x00000004ff157819 */ /* 0x000fe20000011623 */
[C---:B------:R-:W-:Y:S01]  /*0220*/  IMAD.IADD R17, R2.reuse, 0x1, R17 ;  /* 0x0000000102117824 */ /* 0x040fe200078e0211 */
[C---:B------:R-:W-:Y:S01]  /*0230*/  IADD3 R15, PT, PT, R2.reuse, R15, RZ ;  /* 0x0000000f020f7210 */ /* 0x040fe20007ffe0ff */
[----:B------:R-:W-:Y:S01]  /*0240*/  IMAD.IADD R19, R2, 0x1, R19 ;  /* 0x0000000102137824 */ /* 0x000fe200078e0213 */
[----:B------:R-:W-:Y:S01]  /*0250*/  LOP3.LUT R10, R10, 0xffff, RZ, 0xc0, !PT ;  /* 0x0000ffff0a0a7812 */ /* 0x000fe200078ec0ff */
[----:B------:R-:W-:Y:S01]  /*0260*/  IMAD.IADD R21, R2, 0x1, R21 ;  /* 0x0000000102157824 */ /* 0x000fe200078e0215 */
[----:B-----5:R-:W-:Y:S01]  /*0270*/  LEA R25, R25, R0, 0x1 ;  /* 0x0000000019197211 */ /* 0x020fe200078e08ff */
[----:B------:R-:W-:Y:S01]  /*0280*/  IMAD R40, R40, 0x6, RZ ;  /* 0x0000000628287824 */ /* 0x000fe200078e02ff */
[----:B------:R-:W-:Y:S01]  /*0290*/  LEA.HI R4, R23, R4, RZ, 0x10 ;  /* 0x0000000417047211 */ /* 0x000fe200078f80ff */
[----:B------:R-:W-:Y:S01]  /*02a0*/  IMAD.MOV.U32 R23, RZ, RZ, RZ ;  /* 0x000000ffff177224 */ /* 0x000fe200078e00ff */
[----:B------:R-:W-:Y:S01]  /*02b0*/  ISETP.GT.U32.AND P5, PT, R15, 0x1f, PT ;  /* 0x0000001f0f00780c */ /* 0x000fe20003fa4070 */
[----:B------:R-:W-:Y:S01]  /*02c0*/  IMAD R15, R10, 0x5556, RZ ;  /* 0x000055560a0f7824 */ /* 0x000fe200078e02ff */
[-C--:B------:R-:W-:Y:S01]  /*02d0*/  LEA.HI R12, R7, R6.reuse, RZ, 0x1a ;  /* 0x00000006070c7211 */ /* 0x080fe200078fd0ff */
[----:B------:R-:W-:Y:S01]  /*02e0*/  IMAD.SHL.U32 R2, R25, 0x8, RZ ;  /* 0x0000000819027824 */ /* 0x000fe200078e00ff */
[----:B------:R-:W-:Y:S01]  /*02f0*/  ISETP.GT.U32.AND P1, PT, R4, 0x3f, PT ;  /* 0x0000003f0400780c */ /* 0x000fe20003f24070 */
[----:B------:R-:W-:Y:S01]  /*0300*/  IMAD R10, R10, 0xaab, RZ ;  /* 0x00000aab0a0a7824 */ /* 0x000fe200078e02ff */
[----:B------:R-:W-:Y:S01]  /*0310*/  LEA.HI R4, R13, R6, RZ, 0x1a ;  /* 0x000000060d047211 */ /* 0x000fe200078fd0ff */
[----:B------:R-:W-:Y:S01]  /*0320*/  IMAD R40, R11, 0x90, R40 ;  /* 0x000000900b287824 */ /* 0x000fe200078e0228 */
[----:B------:R-:W-:-:S02]  /*0330*/  ISETP.GT.U32.OR P6, PT, R12, 0x7, P6 ;  /* 0x000000070c00780c */ /* 0x000fc400037c4470 */
[----:B------:R-:W-:Y:S02]  /*0340*/  ISETP.GT.U32.AND P4, PT, R17, 0x1f, PT ;  /* 0x0000001f1100780c */ /* 0x000fe40003f84070 */
[----:B------:R-:W-:Y:S02]  /*0350*/  LEA.HI R14, R37, R6, RZ, 0x1a ;  /* 0x00000006250e7211 */ /* 0x000fe400078fd0ff */
[----:B------:R-:W-:Y:S01]  /*0360*/  LEA.HI R12, R15, R2, RZ, 0x10 ;  /* 0x000000020f0c7211 */ /* 0x000fe200078f80ff */
[----:B------:R-:W-:Y:S01]  /*0370*/  IMAD R15, R8, 0xaab, RZ ;  /* 0x00000aab080f7824 */ /* 0x000fe200078e02ff */
[----:B------:R-:W-:Y:S02]  /*0380*/  ISETP.GT.U32.OR P5, PT, R4, 0x7, P5 ;  /* 0x000000070400780c */ /* 0x000fe40002fa4470 */
[----:B------:R-:W-:Y:S02]  /*0390*/  ISETP.GT.U32.AND P3, PT, R21, 0x1f, PT ;  /* 0x0000001f1500780c */ /* 0x000fe40003f64070 */
[----:B------:R-:W-:Y:S01]  /*03a0*/  ISETP.GT.U32.OR P4, PT, R14, 0x7, P4 ;  /* 0x000000070e00780c */ /* 0x000fe20002784470 */
[----:B------:R-:W-:Y:S01]  /*03b0*/  VIADD R14, R5, 0x1 ;  /* 0x00000001050e7836 */ /* 0x000fe20000000000 */
[----:B------:R-:W-:-:S02]  /*03c0*/  LEA.HI R4, R35, R6, RZ, 0x1a ;  /* 0x0000000623047211 */ /* 0x000fc400078fd0ff */
[----:B------:R-:W-:Y:S02]  /*03d0*/  SHF.R.U32.HI R15, RZ, 0x10, R15 ;  /* 0x00000010ff0f7819 */ /* 0x000fe4000001160f */
[----:B------:R-:W-:Y:S02]  /*03e0*/  ISETP.GT.U32.OR P3, PT, R4, 0x7, P3 ;  /* 0x000000070400780c */ /* 0x000fe40001f64470 */
[----:B------:R-:W-:Y:S01]  /*03f0*/  ISETP.GT.U32.AND P2, PT, R19, 0x1f, PT ;  /* 0x0000001f1300780c */ /* 0x000fe20003f44070 */
[----:B------:R-:W-:Y:S01]  /*0400*/  IMAD.IADD R8, R6, 0x1, R15 ;  /* 0x0000000106087824 */ /* 0x000fe200078e020f */
[----:B------:R-:W-:Y:S01]  /*0410*/  LEA.HI R2, R36, R6, RZ, 0x1a ;  /* 0x0000000624027211 */ /* 0x000fe200078fd0ff */
[----:B------:R-:W-:Y:S01]  /*0420*/  IMAD R19, R11, 0x188, RZ ;  /* 0x000001880b137824 */ /* 0x000fe200078e02ff */
[----:B------:R-:W-:Y:S01]  /*0430*/  SHF.R.U32.HI R4, RZ, 0x10, R10 ;  /* 0x00000010ff047819 */ /* 0x000fe2000001160a */
[----:B------:R-:W-:Y:S01]  /*0440*/  IMAD.IADD R32, R15, 0x1, R0 ;  /* 0x000000010f207824 */ /* 0x000fe200078e0200 */
[----:B------:R-:W-:-:S02]  /*0450*/  LOP3.LUT R10, R14, 0xffff, RZ, 0xc0, !PT ;  /* 0x0000ffff0e0a7812 */ /* 0x000fc400078ec0ff */
[----:B------:R-:W-:Y:S01]  /*0460*/  ISETP.GT.U32.OR P2, PT, R2, 0x7, P2 ;  /* 0x000000070200780c */ /* 0x000fe20001744470 */
[----:B------:R-:W-:Y:S01]  /*0470*/  IMAD.SHL.U32 R2, R0, 0x40, RZ ;  /* 0x0000004000027824 */ /* 0x000fe200078e00ff */
[----:B------:R-:W-:Y:S01]  /*0480*/  ISETP.GT.U32.OR P1, PT, R8, 0x7, P1 ;  /* 0x000000070800780c */ /* 0x000fe20000f24470 */
[----:B------:R-:W-:Y:S01]  /*0490*/  IMAD R17, R10, 0xaab, RZ ;  /* 0x00000aab0a117824 */ /* 0x000fe200078e02ff */
[----:B------:R-:W-:Y:S01]  /*04a0*/  IADD3 R25, PT, PT, R25, R4, RZ ;  /* 0x0000000419197210 */ /* 0x000fe20007ffe0ff */
[--C-:B------:R-:W-:Y:S01]  /*04b0*/  IMAD.IADD R8, R7, 0x1, R2.reuse ;  /* 0x0000000107087824 */ /* 0x100fe200078e0202 */
[----:B------:R-:W-:Y:S01]  /*04c0*/  ISETP.GT.U32.AND P0, PT, R12, 0x3f, PT ;  /* 0x0000003f0c00780c */ /* 0x000fe20003f04070 */
[----:B------:R-:W-:Y:S01]  /*04d0*/  IMAD R4, R3, 0x4, R2 ;  /* 0x0000000403047824 */ /* 0x000fe200078e0202 */
[----:B------:R-:W-:Y:S01]  /*04e0*/  SHF.R.U32.HI R17, RZ, 0x10, R17 ;  /* 0x00000010ff117819 */ /* 0x000fe20000011611 */
[----:B------:R-:W-:Y:S01]  /*04f0*/  IMAD R10, R11, 0x80, R8 ;  /* 0x000000800b0a7824 */ /* 0x000fe200078e0208 */
[----:B------:R-:W-:Y:S01]  /*0500*/  PRMT R7, R15, 0x9910, RZ ;  /* 0x000099100f077816 */ /* 0x000fe200000000ff */
[----:B------:R-:W0:Y:S01]  /*0510*/  S2R R2, SR_CTAID.Z ;  /* 0x0000000000027919 */ /* 0x000e220000002700 */
[----:B------:R-:W-:Y:S01]  /*0520*/  PRMT R12, R17, 0x9910, RZ ;  /* 0x00009910110c7816 */ /* 0x000fe200000000ff */
[----:B------:R-:W-:Y:S01]  /*0530*/  IMAD R32, R32, 0x360, RZ ;  /* 0x0000036020207824 */ /* 0x000fe200078e02ff */
[--C-:B------:R-:W-:Y:S01]  /*0540*/  IADD3 R4, PT, PT, R4, 0x100, R39.reuse ;  /* 0x0000010004047810 */ /* 0x100fe20007ffe027 */
[C---:B------:R-:W-:Y:S01]  /*0550*/  IMAD R39, R10.reuse, 0x4, R39 ;  /* 0x000000040a277824 */ /* 0x040fe200078e0227 */
[C---:B------:R-:W-:Y:S01]  /*0560*/  ISETP.GT.U32.OR P6, PT, R10.reuse, 0x1ff, P6 ;  /* 0x000001ff0a00780c */ /* 0x040fe200037c4470 */
[----:B------:R-:W-:Y:S01]  /*0570*/  IMAD R7, R7, 0x18, RZ ;  /* 0x0000001807077824 */ /* 0x000fe200078e02ff */
[----:B------:R-:W-:-:S02]  /*0580*/  ISETP.GT.U32.OR P5, PT, R10, 0x1fe, P5 ;  /* 0x000001fe0a00780c */ /* 0x000fc40002fa4470 */
[C---:B------:R-:W-:Y:S01]  /*0590*/  ISETP.GT.U32.OR P4, PT, R10.reuse, 0x1fd, P4 ;  /* 0x000001fd0a00780c */ /* 0x040fe20002784470 */
[----:B------:R-:W-:Y:S01]  /*05a0*/  IMAD.MOV R7, RZ, RZ, -R7 ;  /* 0x000000ffff077224 */ /* 0x000fe200078e0a07 */
[C---:B------:R-:W-:Y:S02]  /*05b0*/  ISETP.GT.U32.OR P2, PT, R10.reuse, 0x1fc, P2 ;  /* 0x000001fc0a00780c */ /* 0x040fe40001744470 */
[----:B------:R-:W-:Y:S02]  /*05c0*/  ISETP.GT.U32.OR P3, PT, R10, 0x1fb, P3 ;  /* 0x000001fb0a00780c */ /* 0x000fe40001f64470 */
[----:B------:R-:W-:Y:S02]  /*05d0*/  MOV R10, R12 ;  /* 0x0000000c000a7202 */ /* 0x000fe40000000f00 */
[----:B------:R-:W-:Y:S02]  /*05e0*/  PRMT R12, R7, 0x7710, RZ ;  /* 0x00007710070c7816 */ /* 0x000fe400000000ff */
[----:B------:R-:W-:Y:S01]  /*05f0*/  ISETP.GT.U32.OR P6, PT, R8, 0x7f, P6 ;  /* 0x0000007f0800780c */ /* 0x000fe200037c4470 */
[----:B------:R-:W-:Y:S01]  /*0600*/  IMAD R10, R10, 0x18, RZ ;  /* 0x000000180a0a7824 */ /* 0x000fe200078e02ff */
[C---:B------:R-:W-:Y:S01]  /*0610*/  ISETP.GT.U32.OR P5, PT, R8.reuse, 0x7e, P5 ;  /* 0x0000007e0800780c */ /* 0x040fe20002fa4470 */
[----:B------:R-:W-:Y:S01]  /*0620*/  IMAD.IADD R12, R5, 0x1, R12 ;  /* 0x00000001050c7824 */ /* 0x000fe200078e020c */
[C---:B------:R-:W-:Y:S01]  /*0630*/  ISETP.GT.U32.OR P4, PT, R8.reuse, 0x7d, P4 ;  /* 0x0000007d0800780c */ /* 0x040fe20002784470 */
[----:B------:R-:W-:Y:S01]  /*0640*/  IMAD.MOV R10, RZ, RZ, -R10 ;  /* 0x000000ffff0a7224 */ /* 0x000fe200078e0a0a */
[----:B------:R-:W-:Y:S01]  /*0650*/  ISETP.GT.U32.OR P2, PT, R8, 0x7c, P2 ;  /* 0x0000007c0800780c */ /* 0x000fe20001744470 */
[----:B------:R-:W-:Y:S01]  /*0660*/  HFMA2 R5, -RZ, RZ, 0, 0 ;  /* 0x00000000ff057431 */ /* 0x000fe200000001ff */
[----:B------:R-:W-:-:S02]  /*0670*/  PRMT R33, R12, 0x9910, RZ ;  /* 0x000099100c217816 */ /* 0x000fc400000000ff */
[----:B------:R-:W-:Y:S01]  /*0680*/  PRMT R7, R10, 0x7710, RZ ;  /* 0x000077100a077816 */ /* 0x000fe200000000ff */
[----:B------:R-:W-:Y:S01]  /*0690*/  IMAD R10, R0, 0xc4, R19 ;  /* 0x000000c4000a7824 */ /* 0x000fe200078e0213 */
[----:B------:R-:W-:Y:S01]  /*06a0*/  ISETP.GT.U32.OR P3, PT, R8, 0x7b, P3 ;  /* 0x0000007b0800780c */ /* 0x000fe20001f64470 */
[C---:B0-----:R-:W-:Y:S01]  /*06b0*/  IMAD R8, R2.reuse, 0x4, R11 ;  /* 0x0000000402087824 */ /* 0x041fe200078e020b */
[----:B------:R-:W-:Y:S01]  /*06c0*/  LEA R6, R2, R6, 0x3 ;  /* 0x0000000602067211 */ /* 0x000fe200078e18ff */
[----:B------:R-:W-:Y:S01]  /*06d0*/  IMAD.IADD R14, R14, 0x1, R7 ;  /* 0x000000010e0e7824 */ /* 0x000fe200078e0207 */
[----:B------:R-:W-:Y:S01]  /*06e0*/  LOP3.LUT R38, R13, 0xf, RZ, 0xc0, !PT ;  /* 0x0000000f0d267812 */ /* 0x000fe200078ec0ff */
[----:B-1----:R-:W-:Y:S01]  /*06f0*/  IMAD.U32 R7, RZ, RZ, UR4 ;  /* 0x00000004ff077e24 */ /* 0x002fe2000f8e00ff */
[----:B------:R-:W-:Y:S01]  /*0700*/  ISETP.GT.U32.OR P0, PT, R25, 0x7, P0 ;  /* 0x000000071900780c */ /* 0x000fe20000704470 */
[--C-:B------:R-:W-:Y:S01]  /*0710*/  IMAD R11, R11, 0x240, R9.reuse ;  /* 0x000002400b0b7824 */ /* 0x100fe200078e0209 */
[----:B------:R-:W-:Y:S01]  /*0720*/  PRMT R14, R14, 0x9910, RZ ;  /* 0x000099100e0e7816 */ /* 0x000fe200000000ff */
[----:B------:R-:W-:Y:S01]  /*0730*/  IMAD R42, R7, 0x1c, R10 ;  /* 0x0000001c072a7824 */ /* 0x000fe200078e020a */
[----:B------:R-:W-:Y:S01]  /*0740*/  ISETP.GT.U32.OR P6, PT, R3, 0xc, P6 ;  /* 0x0000000c0300780c */ /* 0x000fe200037c4470 */
[----:B------:R-:W-:Y:S01]  /*0750*/  IMAD.IADD R13, R17, 0x1, R0 ;  /* 0x00000001110d7824 */ /* 0x000fe200078e0200 */
[C---:B------:R-:W-:Y:S01]  /*0760*/  ISETP.GT.U32.OR P5, PT, R3.reuse, 0xc, P5 ;  /* 0x0000000c0300780c */ /* 0x040fe20002fa4470 */
[----:B------:R-:W-:Y:S01]  /*0770*/  IMAD.MOV.U32 R12, RZ, RZ, R14 ;  /* 0x000000ffff0c7224 */ /* 0x000fe200078e000e */
[----:B------:R-:W-:Y:S01]  /*0780*/  ISETP.GT.U32.OR P4, PT, R3, 0xc, P4 ;  /* 0x0000000c0300780c */ /* 0x000fe20002784470 */
[----:B------:R-:W-:Y:S01]  /*0790*/  VIADD R10, R11, 0x120 ;  /* 0x000001200b0a7836 */ /* 0x000fe20000000000 */
[----:B------:R-:W-:Y:S01]  /*07a0*/  ISETP.GT.U32.OR P1, PT, R16, 0xbf, P1 ;  /* 0x000000bf1000780c */ /* 0x000fe20000f24470 */
[----:B------:R-:W-:Y:S01]  /*07b0*/  IMAD R12, R12, 0x3, RZ ;  /* 0x000000030c0c7824 */ /* 0x000fe200078e02ff */
[----:B------:R-:W-:Y:S01]  /*07c0*/  ISETP.GT.U32.OR P0, PT, R16, 0xbe, P0 ;  /* 0x000000be1000780c */ /* 0x000fe20000704470 */
[----:B------:R-:W-:Y:S01]  /*07d0*/  IMAD R9, R40, 0x4, R9 ;  /* 0x0000000428097824 */ /* 0x000fe200078e0209 */
[----:B------:R-:W-:Y:S01]  /*07e0*/  LOP3.LUT R37, R37, 0xf, RZ, 0xc0, !PT ;  /* 0x0000000f25257812 */ /* 0x000fe200078ec0ff */
[----:B------:R-:W-:Y:S01]  /*07f0*/  IMAD.IADD R34, R6, 0x1, R15 ;  /* 0x0000000106227824 */ /* 0x000fe200078e020f */
[----:B------:R-:W-:Y:S01]  /*0800*/  LOP3.LUT R36, R36, 0xf, RZ, 0xc0, !PT ;  /* 0x0000000f24247812 */ /* 0x000fe200078ec0ff */
[----:B------:R-:W-:Y:S01]  /*0810*/  VIADD R42, R42, 0xfffffff1 ;  /* 0xfffffff12a2a7836 */ /* 0x000fe20000000000 */
[----:B------:R-:W-:Y:S01]  /*0820*/  LOP3.LUT R35, R35, 0xf, RZ, 0xc0, !PT ;  /* 0x0000000f23237812 */ /* 0x000fe200078ec0ff */
[----:B------:R-:W-:Y:S01]  /*0830*/  IMAD R13, R13, 0x360, RZ ;  /* 0x000003600d0d7824 */ /* 0x000fe200078e02ff */
[----:B------:R-:W-:Y:S01]  /*0840*/  IADD3 R11, PT, PT, R6, R17, RZ ;  /* 0x00000011060b7210 */ /* 0x000fe20007ffe0ff */
[----:B------:R-:W-:Y:S01]  /*0850*/  IMAD R33, R33, 0x3, RZ ;  /* 0x0000000321217824 */ /* 0x000fe200078e02ff */
[----:B------:R-:W-:-:S02]  /*0860*/  P2R R44, PR, RZ, 0x40 ;  /* 0x00000040ff2c7803 */ /* 0x000fc40000000000 */
[----:B------:R-:W-:Y:S02]  /*0870*/  P2R R43, PR, RZ, 0x20 ;  /* 0x00000020ff2b7803 */ /* 0x000fe40000000000 */
[C---:B------:R-:W-:Y:S02]  /*0880*/  ISETP.GT.U32.OR P2, PT, R3.reuse, 0xc, P2 ;  /* 0x0000000c0300780c */ /* 0x040fe40001744470 */
[----:B------:R-:W-:Y:S02]  /*0890*/  ISETP.GT.U32.OR P3, PT, R3, 0xb, P3 ;  /* 0x0000000b0300780c */ /* 0x000fe40001f64470 */
[----:B------:R-:W-:Y:S02]  /*08a0*/  P2R R41, PR, RZ, 0x10 ;  /* 0x00000010ff297803 */ /* 0x000fe40000000000 */
[----:B--2---:R-:W-:-:S09]  /*08b0*/  LOP3.LUT R14, R12, 0xffff, RZ, 0xc0, !PT ;  /* 0x0000ffff0c0e7812 */ /* 0x004fd200078ec0ff */
.L_x_234:
[----:B------:R-:W-:Y:S01]  /*08c0*/  BAR.SYNC.DEFER_BLOCKING 0x0 ;  /* 0x0000000000007b1d */ /* 0x000fe20000010000 */
[----:B------:R-:W-:Y:S01]  /*08d0*/  ISETP.NE.AND P4, PT, R44, RZ, PT ;  /* 0x000000ff2c00720c */ /* 0x000fe20003f85270 */
[----:B------:R-:W-:-:S04]  /*08e0*/  IMAD R6, R5, 0x620, R42 ;  /* 0x0000062005067824 */ /* 0x000fc800078e022a */
[----:B------:R-:W-:Y:S08]  /*08f0*/  BSSY.RECONVERGENT B0, `(.L_x_213) ;  /* 0x0000019000007945 */ /* 0x000ff00003800200 */
[----:B------:R-:W-:Y:S05]  /*0900*/  @P4 BRA `(.L_x_214) ;  /* 0x00000000005c4947 */ /* 0x000fea0003800000 */
[----:B------:R-:W0:Y:S01]  /*0910*/  S2UR UR4, SR_CTAID.Y ;  /* 0x00000000000479c3 */ /* 0x000e220000002600 */
[C---:B------:R-:W-:Y:S01]  /*0920*/  IMAD R16, R3.reuse, 0x5, RZ ;  /* 0x0000000503107824 */ /* 0x040fe200078e02ff */
[----:B------:R-:W-:Y:S01]  /*0930*/  BSSY.RECONVERGENT B1, `(.L_x_215) ;  /* 0x0000013000017945 */ /* 0x000fe20003800200 */
[----:B------:R-:W-:-:S03]  /*0940*/  IMAD R15, R3, 0x5, RZ ;  /* 0x00000005030f7824 */ /* 0x000fc600078e02ff */
[----:B------:R-:W-:Y:S02]  /*0950*/  LOP3.LUT R18, R16, 0xf, RZ, 0xc0, !PT ;  /* 0x0000000f10127812 */ /* 0x000fe400078ec0ff */
[----:B------:R-:W-:Y:S02]  /*0960*/  SHF.R.U32.HI R15, RZ, 0x4, R15 ;  /* 0x00000004ff0f7819 */ /* 0x000fe4000001160f */
[----:B------:R-:W-:-:S04]  /*0970*/  ISETP.NE.AND P4, PT, R18, 0xf, PT ;  /* 0x0000000f1200780c */ /* 0x000fc80003f85270 */
[----:B------:R-:W-:Y:S01]  /*0980*/  ISETP.EQ.OR P4, PT, R18, RZ, !P4 ;  /* 0x000000ff1200720c */ /* 0x000fe20006782670 */
[----:B0-----:R-:W-:-:S05]  /*0990*/  IMAD.U32 R7, RZ, RZ, UR4 ;  /* 0x00000004ff077e24 */ /* 0x001fca000f8e00ff */
[----:B------:R-:W-:-:S04]  /*09a0*/  SHF.L.U32 R16, R7, 0x1, RZ ;  /* 0x0000000107107819 */ /* 0x000fc800000006ff */
[C---:B------:R-:W-:Y:S01]  /*09b0*/  LOP3.LUT P5, RZ, R15.reuse, R16, RZ, 0xfc, !PT ;  /* 0x000000100fff7212 */ /* 0x040fe200078afcff */
[----:B------:R-:W-:Y:S02]  /*09c0*/  IMAD.IADD R17, R15, 0x1, R16 ;  /* 0x000000010f117824 */ /* 0x000fe400078e0210 */
[----:B------:R-:W-:-:S03]  /*09d0*/  IMAD.MOV.U32 R16, RZ, RZ, RZ ;  /* 0x000000ffff107224 */ /* 0x000fc600078e00ff */
[----:B------:R-:W-:-:S04]  /*09e0*/  ISETP.GT.U32.OR P5, PT, R17, 0xe, !P5 ;  /* 0x0000000e1100780c */ /* 0x000fc80006fa4470 */
[----:B------:R-:W-:-:S13]  /*09f0*/  PLOP3.LUT P4, PT, P5, P4, PT, 0xf8, 0x8f ;  /* 0x00000000008f781c */ /* 0x000fda0002f89f70 */
[----:B------:R-:W-:Y:S05]  /*0a00*/  @P4 BRA `(.L_x_216) ;  /* 0x0000000000144947 */ /* 0x000fea0003800000 */
[----:B------:R-:W0:Y:S01]  /*0a10*/  LDC.64 R16, c[0x0][0x380] ;  /* 0x0000e000ff107b82 */ /* 0x000e220000000a00 */
[----:B------:R-:W-:-:S04]  /*0a20*/  IMAD R15, R15, 0xe, R18 ;  /* 0x0000000e0f0f7824 */ /* 0x000fc800078e0212 */
[----:B------:R-:W-:-:S04]  /*0a30*/  IMAD.IADD R15, R6, 0x1, R15 ;  /* 0x00000001060f7824 */ /* 0x000fc800078e020f */
[----:B0-----:R-:W-:-:S06]  /*0a40*/  IMAD.WIDE R16, R15, 0x4, R16 ;  /* 0x000000040f107825 */ /* 0x001fcc00078e0210 */
[----:B------:R0:W5:Y:S02]  /*0a50*/  LDG.E.CONSTANT R16, desc[UR6][R16.64] ;  /* 0x0000000610107981 */ /* 0x000164000c1e9900 */
.L_x_216:
[----:B------:R-:W-:Y:S05]  /*0a60*/  BSYNC.RECONVERGENT B1 ;  /* 0x0000000000017941 */ /* 0x000fea0003800200 */
.L_x_215:
[----:B-----5:R1:W-:Y:S02]  /*0a70*/  STS [R39], R16 ;  /* 0x0000001027007388 */ /* 0x0203e40000000800 */
.L_x_214:
[----:B------:R-:W-:Y:S05]  /*0a80*/  BSYNC.RECONVERGENT B0 ;  /* 0x0000000000007941 */ /* 0x000fea0003800200 */
.L_x_213:
[----:B------:R-:W-:Y:S01]  /*0a90*/  ISETP.NE.AND P4, PT, R43, RZ, PT ;  /* 0x000000ff2b00720c */ /* 0x000fe20003f85270 */
[----:B------:R-:W-:-:S12]  /*0aa0*/  BSSY.RECONVERGENT B0, `(.L_x_217) ;  /* 0x000001b000007945 */ /* 0x000fd80003800200 */
[----:B------:R-:W-:Y:S05]  /*0ab0*/  @P4 BRA `(.L_x_218) ;  /* 0x0000000000644947 */ /* 0x000fea0003800000 */
[----:B------:R-:W2:Y:S01]  /*0ac0*/  S2UR UR4, SR_CTAID.Y ;  /* 0x00000000000479c3 */ /* 0x000ea20000002600 */
[----:B-1----:R-:W-:Y:S01]  /*0ad0*/  IMAD.MOV.U32 R16, RZ, RZ, 0x1 ;  /* 0x00000001ff107424 */ /* 0x002fe200078e00ff */
[C---:B------:R-:W-:Y:S01]  /*0ae0*/  ISETP.NE.AND P4, PT, R38.reuse, 0xf, PT ;  /* 0x0000000f2600780c */ /* 0x040fe20003f85270 */
[----:B------:R-:W-:Y:S02]  /*0af0*/  BSSY.RECONVERGENT B1, `(.L_x_219) ;  /* 0x0000014000017945 */ /* 0x000fe40003800200 */
[----:B------:R-:W-:Y:S01]  /*0b00*/  IMAD R15, R3, 0x5, R16 ;  /* 0x00000005030f7824 */ /* 0x000fe200078e0210 */
[----:B------:R-:W-:-:S04]  /*0b10*/  ISETP.EQ.OR P4, PT, R38, RZ, !P4 ;  /* 0x000000ff2600720c */ /* 0x000fc80006782670 */
[----:B------:R-:W-:Y:S02]  /*0b20*/  SHF.R.U32.HI R15, RZ, 0x4, R15 ;  /* 0x00000004ff0f7819 */ /* 0x000fe4000001160f */
[----:B--2---:R-:W-:-:S05]  /*0b30*/  MOV R7, UR4 ;  /* 0x0000000400077c02 */ /* 0x004fca0008000f00 */
[----:B------:R-:W-:-:S04]  /*0b40*/  IMAD.SHL.U32 R16, R7, 0x2, RZ ;  /* 0x0000000207107824 */ /* 0x000fc800078e00ff */
[----:B0-----:R-:W-:Y:S01]  /*0b50*/  IMAD.IADD R17, R16, 0x1, R15 ;  /* 0x0000000110117824 */ /* 0x001fe200078e020f */
[----:B------:R-:W-:Y:S01]  /*0b60*/  LOP3.LUT P5, RZ, R15, R16, RZ, 0xfc, !PT ;  /* 0x000000100fff7212 */ /* 0x000fe200078afcff */
[----:B------:R-:W-:-:S03]  /*0b70*/  IMAD.MOV.U32 R16, RZ, RZ, RZ ;  /* 0x000000ffff107224 */ /* 0x000fc600078e00ff */
[----:B------:R-:W-:-:S04]  /*0b80*/  ISETP.GT.U32.OR P5, PT, R17, 0xe, !P5 ;  /* 0x0000000e1100780c */ /* 0x000fc80006fa4470 */
[----:B------:R-:W-:-:S13]  /*0b90*/  PLOP3.LUT P4, PT, P5, P4, PT, 0xf8, 0x8f ;  /* 0x00000000008f781c */ /* 0x000fda0002f89f70 */
[----:B------:R-:W-:Y:S05]  /*0ba0*/  @P4 BRA `(.L_x_220) ;  /* 0x0000000000204947 */ /* 0x000fea0003800000 */
[----:B------:R-:W-:Y:S01]  /*0bb0*/  IMAD R15, R3, 0x5, RZ ;  /* 0x00000005030f7824 */ /* 0x000fe200078e02ff */
[----:B------:R-:W0:Y:S03]  /*0bc0*/  LDC.64 R16, c[0x0][0x380] ;  /* 0x0000e000ff107b82 */ /* 0x000e260000000a00 */
[----:B------:R-:W-:-:S05]  /*0bd0*/  VIADD R15, R15, 0x1 ;  /* 0x000000010f0f7836 */ /* 0x000fca0000000000 */
[----:B------:R-:W-:-:S05]  /*0be0*/  SHF.R.U32.HI R15, RZ, 0x4, R15 ;  /* 0x00000004ff0f7819 */ /* 0x000fca000001160f */
[----:B------:R-:W-:-:S05]  /*0bf0*/  IMAD R15, R15, 0xe, R38 ;  /* 0x0000000e0f0f7824 */ /* 0x000fca00078e0226 */
[----:B------:R-:W-:-:S05]  /*0c00*/  IADD3 R15, PT, PT, R15, R6, RZ ;  /* 0x000000060f0f7210 */ /* 0x000fca0007ffe0ff */
[----:B0-----:R-:W-:-:S06]  /*0c10*/  IMAD.WIDE R16, R15, 0x4, R16 ;  /* 0x000000040f107825 */ /* 0x001fcc00078e0210 */
[----:B------:R0:W5:Y:S02]  /*0c20*/  LDG.E.CONSTANT R16, desc[UR6][R16.64] ;  /* 0x0000000610107981 */ /* 0x000164000c1e9900 */
.L_x_220:
[----:B------:R-:W-:Y:S05]  /*0c30*/  BSYNC.RECONVERGENT B1 ;  /* 0x0000000000017941 */ /* 0x000fea0003800200 */
.L_x_219:
[----:B-----5:R2:W-:Y:S02]  /*0c40*/  STS [R39+0x4], R16 ;  /* 0x0000041027007388 */ /* 0x0205e40000000800 */
.L_x_218:
[----:B------:R-:W-:Y:S05]  /*0c50*/  BSYNC.RECONVERGENT B0 ;  /* 0x0000000000007941 */ /* 0x000fea0003800200 */
.L_x_217:
[----:B------:R-:W-:Y:S01]  /*0c60*/  ISETP.NE.AND P4, PT, R41, RZ, PT ;  /* 0x000000ff2900720c */ /* 0x000fe20003f85270 */
[----:B------:R-:W-:-:S12]  /*0c70*/  BSSY.RECONVERGENT B0, `(.L_x_221) ;  /* 0x000001b000007945 */ /* 0x000fd80003800200 */
[----:B------:R-:W-:Y:S05]  /*0c80*/  @P4 BRA `(.L_x_222) ;  /* 0x0000000000644947 */ /* 0x000fea0003800000 */
[----:B------:R-:W3:Y:S01]  /*0c90*/  S2UR UR4, SR_CTAID.Y ;  /* 0x00000000000479c3 */ /* 0x000ee20000002600 */
[----:B-12---:R-:W-:Y:S01]  /*0ca0*/  IMAD.MOV.U32 R16, RZ, RZ, 0x5 ;  /* 0x00000005ff107424 */ /* 0x006fe200078e00ff */
[----:B------:R-:W-:Y:S01]  /*0cb0*/  ISETP.NE.AND P4, PT, R37, 0xf, PT ;  /* 0x0000000f2500780c */ /* 0x000fe20003f85270 */
[----:B------:R-:W-:Y:S02]  /*0cc0*/  BSSY.RECONVERGENT B1, `(.L_x_223) ;  /* 0x0000014000017945 */ /* 0x000fe40003800200 */
[----:B------:R-:W-:Y:S01]  /*0cd0*/  IMAD R15, R3, R16, 0x2 ;  /* 0x00000002030f7424 */ /* 0x000fe200078e0210 */
[----:B------:R-:W-:-:S04]  /*0ce0*/  ISETP.EQ.OR P4, PT, R37, RZ, !P4 ;  /* 0x000000ff2500720c */ /* 0x000fc80006782670 */
[----:B------:R-:W-:Y:S01]  /*0cf0*/  SHF.R.U32.HI R15, RZ, 0x4, R15 ;  /* 0x00000004ff0f7819 */ /* 0x000fe2000001160f */
[----:B---3--:R-:W-:-:S04]  /*0d00*/  IMAD.U32 R7, RZ, RZ, UR4 ;  /* 0x00000004ff077e24 */ /* 0x008fc8000f8e00ff */
[----:B------:R-:W-:-:S04]  /*0d10*/  IMAD.SHL.U32 R16, R7, 0x2, RZ ;  /* 0x0000000207107824 */ /* 0x000fc800078e00ff */
[----:B0-----:R-:W-:Y:S01]  /*0d20*/  IMAD.IADD R17, R16, 0x1, R15 ;  /* 0x0000000110117824 */ /* 0x001fe200078e020f */
[----:B------:R-:W-:Y:S02]  /*0d30*/  LOP3.LUT P5, RZ, R15, R16, RZ, 0xfc, !PT ;  /* 0x000000100fff7212 */ /* 0x000fe400078afcff */
[----:B------:R-:W-:Y:S02]  /*0d40*/  MOV R16, RZ ;  /* 0x000000ff00107202 */ /* 0x000fe40000000f00 */
[----:B------:R-:W-:-:S04]  /*0d50*/  ISETP.GT.U32.OR P5, PT, R17, 0xe, !P5 ;  /* 0x0000000e1100780c */ /* 0x000fc80006fa4470 */
[----:B------:R-:W-:-:S13]  /*0d60*/  PLOP3.LUT P4, PT, P5, P4, PT, 0xf8, 0x8f ;  /* 0x00000000008f781c */ /* 0x000fda0002f89f70 */
[----:B------:R-:W-:Y:S05]  /*0d70*/  @P4 BRA `(.L_x_224) ;  /* 0x0000000000204947 */ /* 0x000fea0003800000 */
[----:B------:R-:W0:Y:S01]  /*0d80*/  LDC.64 R16, c[0x0][0x380] ;  /* 0x0000e000ff107b82 */ /* 0x000e220000000a00 */
[----:B------:R-:W-:-:S04]  /*0d90*/  IMAD R15, R3, 0x5, RZ ;  /* 0x00000005030f7824 */ /* 0x000fc800078e02ff */
[----:B------:R-:W-:-:S05]  /*0da0*/  VIADD R15, R15, 0x2 ;  /* 0x000000020f0f7836 */ /* 0x000fca0000000000 */
[----:B------:R-:W-:-:S05]  /*0db0*/  SHF.R.U32.HI R18, RZ, 0x4, R15 ;  /* 0x00000004ff127819 */ /* 0x000fca000001160f */
[----:B------:R-:W-:-:S04]  /*0dc0*/  IMAD R15, R18, 0xe, R37 ;  /* 0x0000000e120f7824 */ /* 0x000fc800078e0225 */
[----:B------:R-:W-:-:S04]  /*0dd0*/  IMAD.IADD R15, R15, 0x1, R6 ;  /* 0x000000010f0f7824 */ /* 0x000fc800078e0206 */
[----:B0-----:R-:W-:-:S06]  /*0de0*/  IMAD.WIDE R16, R15, 0x4, R16 ;  /* 0x000000040f107825 */ /* 0x001fcc00078e0210 */
[----:B------:R0:W5:Y:S02]  /*0df0*/  LDG.E.CONSTANT R16, desc[UR6][R16.64] ;  /* 0x0000000610107981 */ /* 0x000164000c1e9900 */
.L_x_224:
[----:B------:R-:W-:Y:S05]  /*0e00*/  BSYNC.RECONVERGENT B1 ;  /* 0x0000000000017941 */ /* 0x000fea0003800200 */
.L_x_223:
[----:B-----5:R3:W-:Y:S02]  /*0e10*/  STS [R39+0x8], R16 ;  /* 0x0000081027007388 */ /* 0x0207e40000000800 */
.L_x_222:
[----:B------:R-:W-:Y:S05]  /*0e20*/  BSYNC.RECONVERGENT B0 ;  /* 0x0000000000007941 */ /* 0x000fea0003800200 */
.L_x_221:
[----:B------:R-:W-:Y:S04]  /*0e30*/  BSSY.RECONVERGENT B0, `(.L_x_225) ;  /* 0x000001b000007945 */ /* 0x000fe80003800200 */
[----:B------:R-:W-:Y:S05]  /*0e40*/  @P2 BRA `(.L_x_226) ;  /* 0x0000000000642947 */ /* 0x000fea0003800000 */
[----:B------:R-:W4:Y:S01]  /*0e50*/  S2UR UR4, SR_CTAID.Y ;  /* 0x00000000000479c3 */ /* 0x000f220000002600 */
[----:B-123--:R-:W-:Y:S01]  /*0e60*/  IMAD.MOV.U32 R16, RZ, RZ, 0x5 ;  /* 0x00000005ff107424 */ /* 0x00efe200078e00ff */
[C---:B------:R-:W-:Y:S01]  /*0e70*/  ISETP.NE.AND P4, PT, R36.reuse, 0xf, PT ;  /* 0x0000000f2400780c */ /* 0x040fe20003f85270 */
[----:B------:R-:W-:Y:S02]  /*0e80*/  BSSY.RECONVERGENT B1, `(.L_x_227) ;  /* 0x0000014000017945 */ /* 0x000fe40003800200 */
[----:B------:R-:W-:Y:S01]  /*0e90*/  IMAD R15, R3, R16, 0x3 ;  /* 0x00000003030f7424 */ /* 0x000fe200078e0210 */
[----:B------:R-:W-:-:S04]  /*0ea0*/  ISETP.EQ.OR P4, PT, R36, RZ, !P4 ;  /* 0x000000ff2400720c */ /* 0x000fc80006782670 */
[----:B------:R-:W-:Y:S01]  /*0eb0*/  SHF.R.U32.HI R15, RZ, 0x4, R15 ;  /* 0x00000004ff0f7819 */ /* 0x000fe2000001160f */
[----:B----4-:R-:W-:-:S05]  /*0ec0*/  IMAD.U32 R7, RZ, RZ, UR4 ;  /* 0x00000004ff077e24 */ /* 0x010fca000f8e00ff */
[----:B------:R-:W-:-:S04]  /*0ed0*/  SHF.L.U32 R16, R7, 0x1, RZ ;  /* 0x0000000107107819 */ /* 0x000fc800000006ff */
[----:B------:R-:W-:Y:S01]  /*0ee0*/  LOP3.LUT P5, RZ, R15, R16, RZ, 0xfc, !PT ;  /* 0x000000100fff7212 */ /* 0x000fe200078afcff */
[----:B0-----:R-:W-:Y:S02]  /*0ef0*/  IMAD.IADD R17, R16, 0x1, R15 ;  /* 0x0000000110117824 */ /* 0x001fe400078e020f */
[----:B------:R-:W-:-:S03]  /*0f00*/  IMAD.MOV.U32 R16, RZ, RZ, RZ ;  /* 0x000000ffff107224 */ /* 0x000fc600078e00ff */
        /* <DEDUP_REMOVED lines=11> */
.L_x_228:
[----:B------:R-:W-:Y:S05]  /*0fc0*/  BSYNC.RECONVERGENT B1 ;  /* 0x0000000000017941 */ /* 0x000fea0003800200 */
.L_x_227:
[----:B-----5:R4:W-:Y:S02]  /*0fd0*/  STS [R39+0xc], R16 ;  /* 0x00000c1027007388 */ /* 0x0209e40000000800 */
.L_x_226:
[----:B------:R-:W-:Y:S05]  /*0fe0*/  BSYNC.RECONVERGENT B0 ;  /* 0x0000000000007941 */ /* 0x000fea0003800200 */
.L_x_225:
[----:B------:R-:W-:Y:S04]  /*0ff0*/  BSSY.RECONVERGENT B0, `(.L_x_229) ;  /* 0x000001b000007945 */ /* 0x000fe80003800200 */
[----:B------:R-:W-:Y:S05]  /*1000*/  @P3 BRA `(.L_x_230) ;  /* 0x0000000000643947 */ /* 0x000fea0003800000 */
[----:B------:R-:W5:Y:S01]  /*1010*/  S2UR UR4, SR_CTAID.Y ;  /* 0x00000000000479c3 */ /* 0x000f620000002600 */
[----:B-1234-:R-:W-:Y:S01]  /*1020*/  HFMA2 R16, -RZ, RZ, 0, 2.98023223876953125e-07 ;  /* 0x00000005ff107431 */ /* 0x01efe200000001ff */
[C---:B------:R-:W-:Y:S01]  /*1030*/  ISETP.NE.AND P4, PT, R35.reuse, 0xf, PT ;  /* 0x0000000f2300780c */ /* 0x040fe20003f85270 */
[----:B------:R-:W-:Y:S03]  /*1040*/  BSSY.RECONVERGENT B1, `(.L_x_231) ;  /* 0x0000014000017945 */ /* 0x000fe60003800200 */
[----:B------:R-:W-:Y:S01]  /*1050*/  ISETP.EQ.OR P4, PT, R35, RZ, !P4 ;  /* 0x000000ff2300720c */ /* 0x000fe20006782670 */
[----:B------:R-:W-:-:S05]  /*1060*/  IMAD R15, R3, R16, 0x4 ;  /* 0x00000004030f7424 */ /* 0x000fca00078e0210 */
[----:B------:R-:W-:Y:S01]  /*1070*/  SHF.R.U32.HI R15, RZ, 0x4, R15 ;  /* 0x00000004ff0f7819 */ /* 0x000fe2000001160f */
[----:B-----5:R-:W-:-:S04]  /*1080*/  IMAD.U32 R7, RZ, RZ, UR4 ;  /* 0x00000004ff077e24 */ /* 0x020fc8000f8e00ff */
        /* <DEDUP_REMOVED lines=15> */
.L_x_232:
[----:B------:R-:W-:Y:S05]  /*1180*/  BSYNC.RECONVERGENT B1 ;  /* 0x0000000000017941 */ /* 0x000fea0003800200 */
.L_x_231:
[----:B-----5:R1:W-:Y:S02]  /*1190*/  STS [R39+0x10], R16 ;  /* 0x0000101027007388 */ /* 0x0203e40000000800 */
.L_x_230:
[----:B------:R-:W-:Y:S05]  /*11a0*/  BSYNC.RECONVERGENT B0 ;  /* 0x0000000000007941 */ /* 0x000fea0003800200 */
.L_x_229:
[----:B------:R-:W-:Y:S01]  /*11b0*/  IMAD R6, R0, 0xc, R3 ;  /* 0x0000000c00067824 */ /* 0x000fe200078e0203 */
[----:B------:R-:W-:Y:S01]  /*11c0*/  ISETP.GT.U32.OR P4, PT, R40, 0x23c, P0 ;  /* 0x0000023c2800780c */ /* 0x000fe20000784470 */
[----:B------:R-:W-:Y:S01]  /*11d0*/  IMAD R15, R8, 0x18, R5 ;  /* 0x00000018080f7824 */ /* 0x000fe200078e0205 */
[----:B------:R-:W5:Y:S01]  /*11e0*/  LDCU.64 UR4, c[0x0][0x388] ;  /* 0x00007100ff0477ac */ /* 0x000f620008000a00 */
[----:B------:R-:W-:Y:S01]  /*11f0*/  IMAD R6, R6, 0x6, RZ ;  /* 0x0000000606067824 */ /* 0x000fe200078e02ff */
[----:B------:R-:W-:Y:S01]  /*1200*/  LOP3.LUT R25, R33, 0xffff, RZ, 0xc0, !PT ;  /* 0x0000ffff21197812 */ /* 0x000fe200078ec0ff */
[----:B------:R-:W-:-:S03]  /*1210*/  IMAD R15, R15, 0x48, RZ ;  /* 0x000000480f0f7824 */ /* 0x000fc600078e02ff */
[----:B------:R-:W-:-:S04]  /*1220*/  ISETP.GT.U32.OR P4, PT, R6, 0x8c, P4 ;  /* 0x0000008c0600780c */ /* 0x000fc80002784470 */
[----:B------:R-:W-:-:S04]  /*1230*/  ISETP.GT.U32.OR P4, PT, R3, 0xb, P4 ;  /* 0x0000000b0300780c */ /* 0x000fc80002784470 */
[----:B------:R-:W-:-:S13]  /*1240*/  ISETP.GT.U32.OR P4, PT, R11, 0x7f, P4 ;  /* 0x0000007f0b00780c */ /* 0x000fda0002784470 */
[----:B------:R-:W-:-:S04]  /*1250*/  @!P4 LOP3.LUT R14, R12, 0xffff, RZ, 0xc0, !PT ;  /* 0x0000ffff0c0ec812 */ /* 0x000fc800078ec0ff */
[----:B0-----:R-:W-:-:S04]  /*1260*/  IADD3 R17, P5, P6, R15, R13, R14 ;  /* 0x0000000d0f117210 */ /* 0x001fc80007ebe00e */
[----:B------:R-:W-:Y:S02]  /*1270*/  IADD3.X R20, PT, PT, RZ, RZ, RZ, P5, P6 ;  /* 0x000000ffff147210 */ /* 0x000fe40002fec4ff */
[----:B-1234-:R-:W-:-:S05]  /*1280*/  IADD3 R16, P5, PT, R32, R25, RZ ;  /* 0x0000001920107210 */ /* 0x01efca0007fbe0ff */
[----:B------:R-:W-:Y:S01]  /*1290*/  IMAD.X R19, RZ, RZ, RZ, P5 ;  /* 0x000000ffff137224 */ /* 0x000fe200028e06ff */
[----:B------:R-:W-:-:S04]  /*12a0*/  IADD3 R16, P5, PT, R15, R16, RZ ;  /* 0x000000100f107210 */ /* 0x000fc80007fbe0ff */
[----:B------:R-:W-:Y:S02]  /*12b0*/  IADD3.X R19, PT, PT, RZ, R19, RZ, P5, !PT ;  /* 0x00000013ff137210 */ /* 0x000fe40002ffe4ff */
[----:B-----5:R-:W-:-:S04]  /*12c0*/  LEA R18, P5, R16, UR4, 0x2 ;  /* 0x0000000410127c11 */ /* 0x020fc8000f8a10ff */
[----:B------:R-:W-:Y:S02]  /*12d0*/  LEA.HI.X R19, R16, UR5, R19, 0x2, P5 ;  /* 0x0000000510137c11 */ /* 0x000fe4000a8f1413 */
[----:B------:R-:W-:-:S04]  /*12e0*/  ISETP.GT.U32.OR P5, PT, R40, 0x23e, P1 ;  /* 0x0000023e2800780c */ /* 0x000fc80000fa4470 */
[----:B------:R-:W-:-:S04]  /*12f0*/  ISETP.GT.U32.OR P5, PT, R6, 0x8e, P5 ;  /* 0x0000008e0600780c */ /* 0x000fc80002fa4470 */
[----:B------:R-:W-:-:S04]  /*1300*/  ISETP.GT.U32.OR P5, PT, R3, 0xb, P5 ;  /* 0x0000000b0300780c */ /* 0x000fc80002fa4470 */
[----:B------:R-:W-:-:S13]  /*1310*/  ISETP.GT.U32.OR P5, PT, R34, 0x7f, P5 ;  /* 0x0000007f2200780c */ /* 0x000fda0002fa4470 */
[----:B------:R-:W2:Y:S04]  /*1320*/  @!P5 LDG.E.CONSTANT R22, desc[UR6][R18.64+0x4] ;  /* 0x000004061216d981 */ /* 0x000ea8000c1e9900 */
[----:B--2---:R-:W-:Y:S01]  /*1330*/  @!P5 STS [R9+0x4], R22 ;  /* 0x000004160900d388 */ /* 0x004fe20000000800 */
[----:B------:R-:W-:-:S04]  /*1340*/  LEA R16, P5, R17, UR4, 0x2 ;  /* 0x0000000411107c11 */ /* 0x000fc8000f8a10ff */
[----:B------:R-:W-:Y:S02]  /*1350*/  LEA.HI.X R17, R17, UR5, R20, 0x2, P5 ;  /* 0x0000000511117c11 */ /* 0x000fe4000a8f1414 */
[----:B------:R-:W-:-:S04]  /*1360*/  ISETP.GT.U32.OR P5, PT, R40, 0x23f, P1 ;  /* 0x0000023f2800780c */ /* 0x000fc80000fa4470 */
[----:B------:R-:W-:-:S04]  /*1370*/  ISETP.GT.U32.OR P5, PT, R6, 0x8f, P5 ;  /* 0x0000008f0600780c */ /* 0x000fc80002fa4470 */
[----:B------:R-:W-:-:S04]  /*1380*/  ISETP.GT.U32.OR P5, PT, R3, 0xb, P5 ;  /* 0x0000000b0300780c */ /* 0x000fc80002fa4470 */
[----:B------:R-:W-:-:S13]  /*1390*/  ISETP.GT.U32.OR P5, PT, R34, 0x7f, P5 ;  /* 0x0000007f2200780c */ /* 0x000fda0002fa4470 */
[----:B------:R-:W0:Y:S01]  /*13a0*/  @!P5 LDC.64 R20, c[0x0][0x388] ;  /* 0x0000e200ff14db82 */ /* 0x000e220000000a00 */
[C---:B------:R-:W-:Y:S02]  /*13b0*/  @!P5 IADD3 R25, PT, PT, R15.reuse, R32, R25 ;  /* 0x000000200f19d210 */ /* 0x040fe40007ffe019 */
[----:B------:R-:W-:-:S03]  /*13c0*/  @!P4 IADD3 R15, PT, PT, R15, R13, R14 ;  /* 0x0000000d0f0fc210 */ /* 0x000fc60007ffe00e */
[----:B0-----:R-:W-:Y:S02]  /*13d0*/  @!P5 IMAD.WIDE.U32 R20, R25, 0x4, R20 ;  /* 0x000000041914d825 */ /* 0x001fe400078e0014 */
[----:B------:R-:W0:Y:S04]  /*13e0*/  @!P4 LDC.64 R24, c[0x0][0x388] ;  /* 0x0000e200ff18cb82 */ /* 0x000e280000000a00 */
[----:B------:R-:W2:Y:S01]  /*13f0*/  @!P5 LDG.E.CONSTANT R20, desc[UR6][R20.64] ;  /* 0x000000061414d981 */ /* 0x000ea2000c1e9900 */
[----:B0-----:R-:W-:-:S06]  /*1400*/  @!P4 IMAD.WIDE.U32 R24, R15, 0x4, R24 ;  /* 0x000000040f18c825 */ /* 0x001fcc00078e0018 */
[----:B------:R-:W3:Y:S04]  /*1410*/  @!P4 LDG.E.CONSTANT R24, desc[UR6][R24.64] ;  /* 0x000000061818c981 */ /* 0x000ee8000c1e9900 */
[----:B--2---:R0:W-:Y:S01]  /*1420*/  @!P5 STS [R9], R20 ;  /* 0x000000140900d388 */ /* 0x0041e20000000800 */
[----:B------:R-:W-:-:S04]  /*1430*/  ISETP.GT.U32.OR P5, PT, R40, 0x23d, P1 ;  /* 0x0000023d2800780c */ /* 0x000fc80000fa4470 */
[----:B------:R-:W-:-:S04]  /*1440*/  ISETP.GT.U32.OR P5, PT, R6, 0x8d, P5 ;  /* 0x0000008d0600780c */ /* 0x000fc80002fa4470 */
[----:B------:R-:W-:-:S04]  /*1450*/  ISETP.GT.U32.OR P5, PT, R3, 0xb, P5 ;  /* 0x0000000b0300780c */ /* 0x000fc80002fa4470 */
[----:B------:R-:W-:Y:S01]  /*1460*/  ISETP.GT.U32.OR P5, PT, R34, 0x7f, P5 ;  /* 0x0000007f2200780c */ /* 0x000fe20002fa4470 */
[----:B---3--:R-:W-:Y:S01]  /*1470*/  @!P4 STS [R9+0xc], R24 ;  /* 0x00000c180900c388 */ /* 0x008fe20000000800 */
[----:B------:R-:W-:-:S11]  /*1480*/  ISETP.GT.U32.OR P4, PT, R40, 0x23b, P0 ;  /* 0x0000023b2800780c */ /* 0x000fd60000784470 */
[----:B------:R-:W2:Y:S01]  /*1490*/  @!P5 LDG.E.CONSTANT R18, desc[UR6][R18.64+0x8] ;  /* 0x000008061212d981 */ /* 0x000ea2000c1e9900 */
[----:B------:R-:W-:-:S04]  /*14a0*/  ISETP.GT.U32.OR P4, PT, R6, 0x8b, P4 ;  /* 0x0000008b0600780c */ /* 0x000fc80002784470 */
[----:B------:R-:W-:-:S04]  /*14b0*/  ISETP.GT.U32.OR P4, PT, R3, 0xb, P4 ;  /* 0x0000000b0300780c */ /* 0x000fc80002784470 */
[----:B------:R-:W-:-:S13]  /*14c0*/  ISETP.GT.U32.OR P4, PT, R11, 0x7f, P4 ;  /* 0x0000007f0b00780c */ /* 0x000fda0002784470 */
[----:B0-----:R-:W3:Y:S04]  /*14d0*/  @!P4 LDG.E.CONSTANT R20, desc[UR6][R16.64+0x4] ;  /* 0x000004061014c981 */ /* 0x001ee8000c1e9900 */
[----:B--2---:R0:W-:Y:S04]  /*14e0*/  @!P5 STS [R9+0x8], R18 ;  /* 0x000008120900d388 */ /* 0x0041e80000000800 */
[----:B---3--:R1:W-:Y:S01]  /*14f0*/  @!P4 STS [R9+0x10], R20 ;  /* 0x000010140900c388 */ /* 0x0083e20000000800 */
[----:B------:R-:W-:-:S04]  /*1500*/  ISETP.GT.U32.OR P4, PT, R40, 0x23a, P0 ;  /* 0x0000023a2800780c */ /* 0x000fc80000784470 */
[----:B------:R-:W-:-:S04]  /*1510*/  ISETP.GT.U32.OR P4, PT, R6, 0x8a, P4 ;  /* 0x0000008a0600780c */ /* 0x000fc80002784470 */
[----:B------:R-:W-:-:S04]  /*1520*/  ISETP.GT.U32.OR P4, PT, R3, 0xb, P4 ;  /* 0x0000000b0300780c */ /* 0x000fc80002784470 */
[----:B------:R-:W-:-:S13]  /*1530*/  ISETP.GT.U32.OR P4, PT, R11, 0x7f, P4 ;  /* 0x0000007f0b00780c */ /* 0x000fda0002784470 */
[----:B0-----:R-:W2:Y:S01]  /*1540*/  @!P4 LDG.E.CONSTANT R18, desc[UR6][R16.64+0x8] ;  /* 0x000008061012c981 */ /* 0x001ea2000c1e9900 */
[----:B------:R-:W-:Y:S02]  /*1550*/  IMAD.MOV.U32 R6, RZ, RZ, R10 ;  /* 0x000000ffff067224 */ /* 0x000fe400078e000a */
[----:B------:R-:W-:Y:S01]  /*1560*/  IMAD.MOV.U32 R15, RZ, RZ, R4 ;  /* 0x000000ffff0f7224 */ /* 0x000fe200078e0004 */
[----:B------:R-:W-:Y:S01]  /*1570*/  UMOV UR4, 0x100 ;  /* 0x0000010000047882 */ /* 0x000fe20000000000 */
[----:B--2---:R1:W-:Y:S01]  /*1580*/  @!P4 STS [R9+0x14], R18 ;  /* 0x000014120900c388 */ /* 0x0043e20000000800 */
[----:B------:R-:W-:Y:S06]  /*1590*/  BAR.SYNC.DEFER_BLOCKING 0x0 ;  /* 0x0000000000007b1d */ /* 0x000fec0000010000 */
.L_x_233:
[----:B------:R-:W-:Y:S01]  /*15a0*/  LDS R16, [R15+-0x100] ;  /* 0xffff00000f107984 */ /* 0x000fe20000000800 */
[----:B------:R-:W-:-:S03]  /*15b0*/  UIADD3 UR4, UPT, UPT, UR4, 0x200, URZ ;  /* 0x0000020004047890 */ /* 0x000fc6000fffe0ff */
[----:B-1----:R-:W0:Y:S01]  /*15c0*/  LDS.64 R18, [R6+-0x120] ;  /* 0xfffee00006127984 */ /* 0x002e220000000a00 */
[----:B------:R-:W-:-:S03]  /*15d0*/  UISETP.NE.AND UP0, UPT, UR4, 0x900, UPT ;  /* 0x000009000400788c */ /* 0x000fc6000bf05270 */
[----:B------:R-:W1:Y:S04]  /*15e0*/  LDS.64 R28, [R6] ;  /* 0x00000000061c7984 */ /* 0x000e680000000a00 */
[----:B------:R-:W-:Y:S04]  /*15f0*/  LDS R20, [R15] ;  /* 0x000000000f147984 */ /* 0x000fe80000000800 */
[----:B------:R-:W2:Y:S04]  /*1600*/  LDS.64 R26, [R6+-0x100] ;  /* 0xffff0000061a7984 */ /* 0x000ea80000000a00 */
[----:B------:R-:W3:Y:S04]  /*1610*/  LDS.64 R24, [R6+0x20] ;  /* 0x0000200006187984 */ /* 0x000ee80000000a00 */
[----:B------:R-:W4:Y:S01]  /*1620*/  LDS R30, [R15+-0xfc] ;  /* 0xffff04000f1e7984 */ /* 0x000f220000000800 */
[----:B0-----:R-:W-:-:S03]  /*1630*/  FFMA R45, R16, R18, R23 ;  /* 0x00000012102d7223 */ /* 0x001fc60000000017 */
[----:B------:R-:W-:Y:S01]  /*1640*/  LDS.64 R22, [R6+-0x118] ;  /* 0xfffee80006167984 */ /* 0x000fe20000000a00 */
[----:B-1----:R-:W-:-:S03]  /*1650*/  FFMA R28, R16, R28, R31 ;  /* 0x0000001c101c7223 */ /* 0x002fc6000000001f */
[----:B------:R-:W-:Y:S04]  /*1660*/  LDS.64 R16, [R6+-0xf8] ;  /* 0xffff080006107984 */ /* 0x000fe80000000a00 */
[----:B------:R-:W-:Y:S01]  /*1670*/  LDS R31, [R15+-0xf8] ;  /* 0xffff08000f1f7984 */ /* 0x000fe20000000800 */
[----:B--2---:R-:W-:-:S03]  /*1680*/  FFMA R45, R20, R27, R45 ;  /* 0x0000001b142d7223 */ /* 0x004fc6000000002d */
[----:B------:R-:W0:Y:S01]  /*1690*/  LDS R27, [R15+0x4] ;  /* 0x000004000f1b7984 */ /* 0x000e220000000800 */
[----:B---3--:R-:W-:-:S03]  /*16a0*/  FFMA R25, R20, R25, R28 ;  /* 0x0000001914197223 */ /* 0x008fc6000000001c */
[----:B------:R-:W1:Y:S01]  /*16b0*/  LDS.64 R20, [R6+0x28] ;  /* 0x0000280006147984 */ /* 0x000e620000000a00 */
[C---:B----4-:R-:W-:Y:S01]  /*16c0*/  FFMA R45, R30.reuse, R19, R45 ;  /* 0x000000131e2d7223 */ /* 0x050fe2000000002d */
[----:B------:R-:W-:Y:S02]  /*16d0*/  FFMA R29, R30, R29, R25 ;  /* 0x0000001d1e1d7223 */ /* 0x000fe40000000019 */
[----:B------:R-:W2:Y:S04]  /*16e0*/  LDS.64 R18, [R6+0x8] ;  /* 0x0000080006127984 */ /* 0x000ea80000000a00 */
[----:B------:R-:W3:Y:S04]  /*16f0*/  LDS R28, [R15+0x8] ;  /* 0x000008000f1c7984 */ /* 0x000ee80000000800 */
[----:B------:R-:W4:Y:S01]  /*1700*/  LDS R25, [R15+-0xc0] ;  /* 0xffff40000f197984 */ /* 0x000f220000000800 */
[----:B0-----:R-:W-:-:S03]  /*1710*/  FFMA R16, R27, R16, R45 ;  /* 0x000000101b107223 */ /* 0x001fc6000000002d */
[----:B------:R-:W-:Y:S01]  /*1720*/  LDS R45, [R15+-0xbc] ;  /* 0xffff44000f2d7984 */ /* 0x000fe20000000800 */
[----:B-1----:R-:W-:Y:S01]  /*1730*/  FFMA R29, R27, R20, R29 ;  /* 0x000000141b1d7223 */ /* 0x002fe2000000001d */
[----:B------:R-:W-:-:S03]  /*1740*/  FFMA R27, R31, R22, R16 ;  /* 0x000000161f1b7223 */ /* 0x000fc60000000010 */
[----:B--2---:R-:W-:Y:S02]  /*1750*/  FFMA R18, R31, R18, R29 ;  /* 0x000000121f127223 */ /* 0x004fe4000000001d */
[----:B------:R-:W-:Y:S01]  /*1760*/  LDS.64 R30, [R6+0x10] ;  /* 0x00001000061e7984 */ /* 0x000fe20000000a00 */
[C---:B---3--:R-:W-:Y:S01]  /*1770*/  FFMA R22, R28.reuse, R17, R27 ;  /* 0x000000111c167223 */ /* 0x048fe2000000001b */
[----:B------:R-:W-:Y:S02]  /*1780*/  FFMA R18, R28, R21, R18 ;  /* 0x000000151c127223 */ /* 0x000fe40000000012 */
[----:B------:R-:W-:Y:S01]  /*1790*/  LDS R27, [R15+0x40] ;  /* 0x000040000f1b7984 */ /* 0x000fe20000000800 */
[C---:B----4-:R-:W-:Y:S01]  /*17a0*/  FFMA R23, R25.reuse, R23, R22 ;  /* 0x0000001719177223 */ /* 0x050fe20000000016 */
[----:B------:R-:W-:Y:S02]  /*17b0*/  FFMA R19, R25, R19, R18 ;  /* 0x0000001319137223 */ /* 0x000fe40000000012 */
[----:B------:R-:W0:Y:S04]  /*17c0*/  LDS.64 R16, [R6+-0xf0] ;  /* 0xffff100006107984 */ /* 0x000e280000000a00 */
[----:B------:R-:W1:Y:S04]  /*17d0*/  LDS.64 R20, [R6+0x30] ;  /* 0x0000300006147984 */ /* 0x000e680000000a00 */
[----:B------:R-:W2:Y:S04]  /*17e0*/  LDS.64 R28, [R6+-0x110] ;  /* 0xfffef000061c7984 */ /* 0x000ea80000000a00 */
[----:B------:R-:W3:Y:S01]  /*17f0*/  LDS R22, [R15+0x44] ;  /* 0x000044000f167984 */ /* 0x000ee20000000800 */
[C---:B0-----:R-:W-:Y:S01]  /*1800*/  FFMA R16, R27.reuse, R16, R23 ;  /* 0x000000101b107223 */ /* 0x041fe20000000017 */
[----:B-1----:R-:W-:-:S02]  /*1810*/  FFMA R19, R27, R20, R19 ;  /* 0x000000141b137223 */ /* 0x002fc40000000013 */
[----:B------:R-:W-:Y:S01]  /*1820*/  LDS R27, [R15+0x48] ;  /* 0x000048000f1b7984 */ /* 0x000fe20000000800 */
[C---:B--2---:R-:W-:Y:S01]  /*1830*/  FFMA R25, R45.reuse, R28, R16 ;  /* 0x0000001c2d197223 */ /* 0x044fe20000000010 */
[----:B------:R-:W-:Y:S02]  /*1840*/  FFMA R45, R45, R30, R19 ;  /* 0x0000001e2d2d7223 */ /* 0x000fe40000000013 */
[----:B------:R-:W0:Y:S01]  /*1850*/  LDS R28, [R15+-0xb8] ;  /* 0xffff48000f1c7984 */ /* 0x000e220000000800 */
[C---:B---3--:R-:W-:Y:S01]  /*1860*/  FFMA R25, R22.reuse, R17, R25 ;  /* 0x0000001116197223 */ /* 0x048fe20000000019 */
[----:B------:R-:W-:Y:S02]  /*1870*/  FFMA R30, R22, R21, R45 ;  /* 0x00000015161e7223 */ /* 0x000fe4000000002d */
[----:B------:R-:W1:Y:S04]  /*1880*/  LDS.64 R16, [R6+-0xe8] ;  /* 0xffff180006107984 */ /* 0x000e680000000a00 */
[----:B------:R-:W2:Y:S04]  /*1890*/  LDS.64 R18, [R6+0x38] ;  /* 0x0000380006127984 */ /* 0x000ea80000000a00 */
[----:B------:R-:W-:Y:S04]  /*18a0*/  LDS R45, [R15+-0x80] ;  /* 0xffff80000f2d7984 */ /* 0x000fe80000000800 */
[----:B------:R-:W3:Y:S04]  /*18b0*/  LDS.64 R20, [R6+-0x108] ;  /* 0xfffef80006147984 */ /* 0x000ee80000000a00 */
[----:B------:R-:W4:Y:S01]  /*18c0*/  LDS.64 R22, [R6+0x18] ;  /* 0x0000180006167984 */ /* 0x000f220000000a00 */
[C---:B0-----:R-:W-:Y:S01]  /*18d0*/  FFMA R29, R28.reuse, R29, R25 ;  /* 0x0000001d1c1d7223 */ /* 0x041fe20000000019 */
[----:B------:R-:W-:-:S02]  /*18e0*/  FFMA R31, R28, R31, R30 ;  /* 0x0000001f1c1f7223 */ /* 0x000fc4000000001e */
[----:B------:R-:W0:Y:S01]  /*18f0*/  LDS R25, [R15+0x80] ;  /* 0x000080000f197984 */ /* 0x000e220000000800 */
[----:B-1----:R-:W-:-:S03]  /*1900*/  FFMA R28, R27, R16, R29 ;  /* 0x000000101b1c7223 */ /* 0x002fc6000000001d */
[----:B------:R-:W1:Y:S01]  /*1910*/  LDS R16, [R15+-0x7c] ;  /* 0xffff84000f107984 */ /* 0x000e620000000800 */
[----:B--2---:R-:W-:-:S03]  /*1920*/  FFMA R31, R27, R18, R31 ;  /* 0x000000121b1f7223 */ /* 0x004fc6000000001f */
[----:B------:R-:W-:Y:S04]  /*1930*/  LDS R27, [R15+-0x78] ;  /* 0xffff88000f1b7984 */ /* 0x000fe80000000800 */
[----:B------:R-:W-:Y:S01]  /*1940*/  LDS R18, [R15+0x88] ;  /* 0x000088000f127984 */ /* 0x000fe20000000800 */
[----:B---3--:R-:W-:-:S03]  /*1950*/  FFMA R20, R45, R20, R28 ;  /* 0x000000142d147223 */ /* 0x008fc6000000001c */
[----:B------:R-:W-:Y:S01]  /*1960*/  LDS.64 R28, [R6+-0xe0] ;  /* 0xffff2000061c7984 */ /* 0x000fe20000000a00 */
[----:B----4-:R-:W-:-:S03]  /*1970*/  FFMA R22, R45, R22, R31 ;  /* 0x000000162d167223 */ /* 0x010fc6000000001f */
[----:B------:R2:W3:Y:S04]  /*1980*/  LDS R45, [R15+0x84] ;  /* 0x000084000f2d7984 */ /* 0x0004e80000000800 */
[----:B------:R4:W5:Y:S01]  /*1990*/  LDS.64 R30, [R6+0x40] ;  /* 0x00004000061e7984 */ /* 0x0009620000000a00 */
[----:B--2---:R-:W-:Y:S01]  /*19a0*/  IADD3 R15, PT, PT, R15, 0x200, RZ ;  /* 0x000002000f0f7810 */ /* 0x004fe20007ffe0ff */
[----:B----4-:R-:W-:Y:S02]  /*19b0*/  VIADD R6, R6, 0x48 ;  /* 0x0000004806067836 */ /* 0x010fe40000000000 */
[C---:B0-----:R-:W-:Y:S01]  /*19c0*/  FFMA R17, R25.reuse, R17, R20 ;  /* 0x0000001119117223 */ /* 0x041fe20000000014 */
[----:B------:R-:W-:-:S03]  /*19d0*/  FFMA R22, R25, R19, R22 ;  /* 0x0000001319167223 */ /* 0x000fc60000000016 */
[C---:B-1----:R-:W-:Y:S01]  /*19e0*/  FFMA R20, R16.reuse, R21, R17 ;  /* 0x0000001510147223 */ /* 0x042fe20000000011 */
[----:B------:R-:W-:-:S03]  /*19f0*/  FFMA R23, R16, R23, R22 ;  /* 0x0000001710177223 */ /* 0x000fc60000000016 */
[C---:B---3--:R-:W-:Y:S01]  /*1a00*/  FFMA R20, R45.reuse, R28, R20 ;  /* 0x0000001c2d147223 */ /* 0x048fe20000000014 */
[----:B-----5:R-:W-:-:S03]  /*1a10*/  FFMA R23, R45, R30, R23 ;  /* 0x0000001e2d177223 */ /* 0x020fc60000000017 */
[C---:B------:R-:W-:Y:S01]  /*1a20*/  FFMA R17, R27.reuse, R26, R20 ;  /* 0x0000001a1b117223 */ /* 0x040fe20000000014 */
[----:B------:R-:W-:-:S03]  /*1a30*/  FFMA R24, R27, R24, R23 ;  /* 0x000000181b187223 */ /* 0x000fc60000000017 */
[C---:B------:R-:W-:Y:S01]  /*1a40*/  FFMA R23, R18.reuse, R29, R17 ;  /* 0x0000001d12177223 */ /* 0x040fe20000000011 */
[----:B------:R-:W-:Y:S01]  /*1a50*/  FFMA R31, R18, R31, R24 ;  /* 0x0000001f121f7223 */ /* 0x000fe20000000018 */
[----:B------:R-:W-:Y:S06]  /*1a60*/  BRA.U UP0, `(.L_x_233) ;  /* 0xfffffff900cc7547 */ /* 0x000fec000b83ffff */
[----:B------:R-:W-:-:S05]  /*1a70*/  VIADD R5, R5, 0x1 ;  /* 0x0000000105057836 */ /* 0x000fca0000000000 */
[----:B------:R-:W-:-:S13]  /*1a80*/  ISETP.NE.AND P4, PT, R5, 0xc, PT ;  /* 0x0000000c0500780c */ /* 0x000fda0003f85270 */
[----:B------:R-:W-:Y:S05]  /*1a90*/  @P4 BRA `(.L_x_234) ;  /* 0xffffffec00884947 */ /* 0x000fea000383ffff */
[----:B------:R-:W0:Y:S01]  /*1aa0*/  S2R R6, SR_TID.Z ;  /* 0x0000000000067919 */ /* 0x000e220000002300 */
[----:B------:R-:W1:Y:S01]  /*1ab0*/  LDC.64 R4, c[0x0][0x390] ;  /* 0x0000e400ff047b82 */ /* 0x000e620000000a00 */
[----:B0-----:R-:W-:-:S04]  /*1ac0*/  IMAD R6, R6, 0x188, RZ ;  /* 0x0000018806067824 */ /* 0x001fc800078e02ff */
[----:B------:R-:W-:-:S04]  /*1ad0*/  IMAD.IADD R3, R6, 0x1, R3 ;  /* 0x0000000106037824 */ /* 0x000fc800078e0203 */
[----:B------:R-:W-:-:S04]  /*1ae0*/  IMAD R2, R2, 0x620, R3 ;  /* 0x0000062002027824 */ /* 0x000fc800078e0203 */
[----:B------:R-:W-:-:S04]  /*1af0*/  IMAD R7, R7, 0x1c, R2 ;  /* 0x0000001c07077824 */ /* 0x000fc800078e0202 */
[----:B------:R-:W-:-:S04]  /*1b00*/  IMAD R3, R0, 0xe, R7 ;  /* 0x0000000e00037824 */ /* 0x000fc800078e0207 */
[----:B-1----:R-:W-:-:S05]  /*1b10*/  IMAD.WIDE.U32 R2, R3, 0x4, R4 ;  /* 0x0000000403027825 */ /* 0x002fca00078e0004 */
[----:B------:R-:W-:Y:S04]  /*1b20*/  STG.E desc[UR6][R2.64], R23 ;  /* 0x0000001702007986 */ /* 0x000fe8000c101906 */
[----:B------:R-:W-:Y:S01]  /*1b30*/  STG.E desc[UR6][R2.64+0x310], R31 ;  /* 0x0003101f02007986 */ /* 0x000fe2000c101906 */
[----:B------:R-:W-:Y:S05]  /*1b40*/  EXIT ;  /* 0x000000000000794d */ /* 0x000fea0003800000 */
.L_x_235:
        /* <DEDUP_REMOVED lines=11> */
.L_x_266:


//--------------------- .text.conv_96_64_28_28    --------------------------
	.section	.text.conv_96_64_28_28,"ax",@progbits
	.align	128
        .global         conv_96_64_28_28
        .type           conv_96_64_28_28,@function
        .size           conv_96_64_28_28,(.L_x_267 - conv_96_64_28_28)
        .other          conv_96_64_28_28,@"STO_CUDA_ENTRY STV_DEFAULT"
conv_96_64_28_28:
.text.conv_96_64_28_28:
[----:B------:R-:W-:Y:S01]  /*0000*/  LDC R1, c[0x0][0x37c] ;  /* 0x0000df00ff017b82 */ /* 0x000fe20000000800 */
[----:B------:R-:W0:Y:S07]  /*0010*/  S2R R15, SR_TID.X ;  /* 0x00000000000f7919 */ /* 0x000e2e0000002100 */
[----:B------:R-:W1:Y:S01]  /*0020*/  S2UR UR4, SR_CTAID.Y ;  /* 0x00000000000479c3 */ /* 0x000e620000002600 */
[----:B------:R-:W-:Y:S01]  /*0030*/  HFMA2 R40, -RZ, RZ, 0, 0 ;  /* 0x00000000ff287431 */ /* 0x000fe200000001ff */
[----:B------:R-:W-:Y:S01]  /*0040*/  MOV R73, RZ ;  /* 0x000000ff00497202 */ /* 0x000fe20000000f00 */
[----:B------:R-:W2:Y:S01]  /*0050*/  S2R R14, SR_TID.Y ;  /* 0x00000000000e7919 */ /* 0x000ea20000002200 */
[----:B------:R-:W-:Y:S01]  /*0060*/  HFMA2 R77, -RZ, RZ, 0, 0 ;  /* 0x00000000ff4d7431 */ /* 0x000fe200000001ff */
[----:B------:R-:W-:Y:S01]  /*0070*/  CS2R R62, SRZ ;  /* 0x00000000003e7805 */ /* 0x000fe2000001ff00 */
[----:B------:R-:W-:Y:S01]  /*0080*/  HFMA2 R65, -RZ, RZ, 0, 0 ;  /* 0x00000000ff417431 */ /* 0x000fe200000001ff */
[----:B------:R-:W3:Y:S01]  /*0090*/  S2R R17, SR_TID.Z ;  /* 0x0000000000117919 */ /* 0x000ee20000002300 */
[----:B------:R-:W-:Y:S01]  /*00a0*/  HFMA2 R57, -RZ, RZ, 0, 0 ;  /* 0x00000000ff397431 */ /* 0x000fe200000001ff */
[----:B------:R-:W-:-:S02]  /*00b0*/  MOV R71, RZ ;  /* 0x000000ff00477202 */ /* 0x000fc40000000f00 */
[----:B------:R-:W-:Y:S02]  /*00c0*/  CS2R R68, SRZ ;  /* 0x0000000000447805 */ /* 0x000fe4000001ff00 */
[----:B------:R-:W-:Y:S02]  /*00d0*/  MOV R75, RZ ;  /* 0x000000ff004b7202 */ /* 0x000fe40000000f00 */
[----:B------:R-:W-:Y:S02]  /*00e0*/  CS2R R60, SRZ ;  /* 0x00000000003c7805 */ /* 0x000fe4000001ff00 */
[----:B------:R-:W-:Y:S02]  /*00f0*/  MOV R59, RZ ;  /* 0x000000ff003b7202 */ /* 0x000fe40000000f00 */
[----:B------:R-:W-:Y:S01]  /*0100*/  CS2R R66, SRZ ;  /* 0x0000000000427805 */ /* 0x000fe2000001ff00 */
[----:B------:R-:W4:Y:S01]  /*0110*/  LDCU.64 UR6, c[0x0][0x358] ;  /* 0x00006b00ff0677ac */ /* 0x000f220008000a00 */
[----:B-1----:R-:W-:Y:S01]  /*0120*/  USHF.L.U32 UR4, UR4, 0x2, URZ ;  /* 0x0000000204047899 */ /* 0x002fe200080006ff */
[----:B0-----:R-:W-:-:S02]  /*0130*/  SHF.L.U32 R0, R15, 0x2, RZ ;  /* 0x000000020f007819 */ /* 0x001fc400000006ff */
[----:B------:R-:W-:Y:S02]  /*0140*/  PRMT R12, R15, 0x9910, RZ ;  /* 0x000099100f0c7816 */ /* 0x000fe400000000ff */
[----:B------:R-:W-:Y:S01]  /*0150*/  LOP3.LUT R7, R0, 0xffff, RZ, 0xc0, !PT ;  /* 0x0000ffff00077812 */ /* 0x000fe200078ec0ff */
[----:B--2---:R-:W-:Y:S01]  /*0160*/  IMAD R52, R14, 0x7, R15 ;  /* 0x000000070e347824 */ /* 0x004fe200078e020f */
[C---:B------:R-:W-:Y:S02]  /*0170*/  IADD3 R5, PT, PT, R0.reuse, 0x2, RZ ;  /* 0x0000000200057810 */ /* 0x040fe40007ffe0ff */
[----:B---3--:R-:W-:Y:S01]  /*0180*/  LEA R2, R17, R14, 0x2 ;  /* 0x0000000e11027211 */ /* 0x008fe200078e10ff */
[C---:B------:R-:W-:Y:S01]  /*0190*/  IMAD R4, R7.reuse, 0x5556, RZ ;  /* 0x0000555607047824 */ /* 0x040fe200078e02ff */
[----:B------:R-:W-:Y:S01]  /*01a0*/  IADD3 R6, PT, PT, R0, 0x3, RZ ;  /* 0x0000000300067810 */ /* 0x000fe20007ffe0ff */
[----:B------:R-:W-:Y:S01]  /*01b0*/  IMAD R7, R7, 0xaab, RZ ;  /* 0x00000aab07077824 */ /* 0x000fe200078e02ff */
[----:B------:R-:W-:Y:S01]  /*01c0*/  SHF.L.U32 R3, R2, 0x3, RZ ;  /* 0x0000000302037819 */ /* 0x000fe200000006ff */
[----:B------:R-:W-:Y:S01]  /*01d0*/  IMAD R52, R52, 0x6, RZ ;  /* 0x0000000634347824 */ /* 0x000fe200078e02ff */
[----:B------:R-:W-:-:S02]  /*01e0*/  LOP3.LUT R10, R5, 0xffff, RZ, 0xc0, !PT ;  /* 0x0000ffff050a7812 */ /* 0x000fc400078ec0ff */
[----:B------:R-:W-:Y:S02]  /*01f0*/  LEA.HI R4, R4, R3, RZ, 0x10 ;  /* 0x0000000304047211 */ /* 0x000fe400078f80ff */
[----:B------:R-:W-:Y:S01]  /*0200*/  LOP3.LUT R11, R6, 0xffff, RZ, 0xc0, !PT ;  /* 0x0000ffff060b7812 */ /* 0x000fe200078ec0ff */
[----:B------:R-:W-:Y:S01]  /*0210*/  IMAD R9, R10, 0xaab, RZ ;  /* 0x00000aab0a097824 */ /* 0x000fe200078e02ff */
[----:B------:R-:W-:Y:S01]  /*0220*/  ISETP.GT.U32.AND P2, PT, R4, 0xff, PT ;  /* 0x000000ff0400780c */ /* 0x000fe20003f44070 */
[----:B------:R-:W-:Y:S01]  /*0230*/  IMAD R10, R10, 0x5556, RZ ;  /* 0x000055560a0a7824 */ /* 0x000fe200078e02ff */
[----:B------:R-:W-:Y:S01]  /*0240*/  IADD3 R4, PT, PT, R0, 0x1, RZ ;  /* 0x0000000100047810 */ /* 0x000fe20007ffe0ff */
[----:B------:R-:W-:Y:S01]  /*0250*/  IMAD R0, R14, 0x18, RZ ;  /* 0x000000180e007824 */ /* 0x000fe200078e02ff */
[----:B------:R-:W-:Y:S01]  /*0260*/  IADD3 R50, PT, PT, R52, 0x3, RZ ;  /* 0x0000000334327810 */ /* 0x000fe20007ffe0ff */
[----:B------:R-:W-:Y:S01]  /*0270*/  IMAD R13, R11, 0xaab, RZ ;  /* 0x00000aab0b0d7824 */ /* 0x000fe200078e02ff */
[----:B------:R-:W-:Y:S01]  /*0280*/  LOP3.LUT R8, R4, 0xffff, RZ, 0xc0, !PT ;  /* 0x0000ffff04087812 */ /* 0x000fe200078ec0ff */
[----:B------:R-:W-:Y:S01]  /*0290*/  IMAD R6, R17, 0x60, R0 ;  /* 0x0000006011067824 */ /* 0x000fe200078e0200 */
[-C--:B------:R-:W-:Y:S01]  /*02a0*/  LEA.HI R4, R7, R2.reuse, RZ, 0x10 ;  /* 0x0000000207047211 */ /* 0x080fe200078f80ff */
[----:B------:R-:W-:Y:S01]  /*02b0*/  HFMA2 R17, -RZ, RZ, 0, 0 ;  /* 0x00000000ff117431 */ /* 0x000fe200000001ff */
[-C--:B------:R-:W-:Y:S01]  /*02c0*/  LEA.HI R7, R9, R2.reuse, RZ, 0x10 ;  /* 0x0000000209077211 */ /* 0x080fe200078f80ff */
[C---:B------:R-:W-:Y:S01]  /*02d0*/  IMAD R5, R8.reuse, 0xaab, RZ ;  /* 0x00000aab08057824 */ /* 0x040fe200078e02ff */
[----:B------:R-:W-:Y:S01]  /*02e0*/  LEA.HI R9, R13, R2, RZ, 0x10 ;  /* 0x000000020d097211 */ /* 0x000fe200078f80ff */
[----:B------:R-:W-:Y:S01]  /*02f0*/  IMAD R8, R8, 0x5556, RZ ;  /* 0x0000555608087824 */ /* 0x000fe200078e02ff */
[----:B------:R-:W-:-:S02]  /*0300*/  ISETP.GT.U32.OR P2, PT, R4, 0x1f, P2 ;  /* 0x0000001f0400780c */ /* 0x000fc40001744470 */
[----:B------:R-:W-:Y:S02]  /*0310*/  LEA.HI R5, R5, R2, RZ, 0x10 ;  /* 0x0000000205057211 */ /* 0x000fe400078f80ff */
[----:B------:R-:W-:Y:S01]  /*0320*/  LEA R2, R15, R6, 0x2 ;  /* 0x000000060f027211 */ /* 0x000fe200078e10ff */
[----:B------:R-:W-:Y:S01]  /*0330*/  IMAD R6, R12, 0x6, RZ ;  /* 0x000000060c067824 */ /* 0x000fe200078e02ff */
[----:B------:R-:W-:Y:S01]  /*0340*/  LOP3.LUT R4, R52, 0xffff, RZ, 0xc0, !PT ;  /* 0x0000ffff34047812 */ /* 0x000fe200078ec0ff */
[----:B------:R-:W-:Y:S01]  /*0350*/  IMAD R12, R11, 0x5556, RZ ;  /* 0x000055560b0c7824 */ /* 0x000fe200078e02ff */
[----:B------:R-:W-:Y:S02]  /*0360*/  PRMT R11, R14, 0x9910, RZ ;  /* 0x000099100e0b7816 */ /* 0x000fe400000000ff */
[----:B------:R-:W-:Y:S02]  /*0370*/  PRMT R13, R6, 0x9910, RZ ;  /* 0x00009910060d7816 */ /* 0x000fe400000000ff */
[----:B------:R-:W-:-:S02]  /*0380*/  LEA.HI R6, R8, R3, RZ, 0x10 ;  /* 0x0000000308067211 */ /* 0x000fc400078f80ff */
[-C--:B------:R-:W-:Y:S02]  /*0390*/  LEA.HI R8, R10, R3.reuse, RZ, 0x10 ;  /* 0x000000030a087211 */ /* 0x080fe400078f80ff */
[----:B------:R-:W-:Y:S02]  /*03a0*/  ISETP.GT.U32.AND P3, PT, R6, 0xff, PT ;  /* 0x000000ff0600780c */ /* 0x000fe40003f64070 */
[----:B------:R-:W-:Y:S02]  /*03b0*/  ISETP.GT.U32.AND P4, PT, R8, 0xff, PT ;  /* 0x000000ff0800780c */ /* 0x000fe40003f84070 */
[----:B------:R-:W-:Y:S02]  /*03c0*/  IADD3 R8, PT, PT, R52, 0x4, RZ ;  /* 0x0000000434087810 */ /* 0x000fe40007ffe0ff */
[----:B------:R-:W-:Y:S02]  /*03d0*/  LEA.HI R3, R12, R3, RZ, 0x10 ;  /* 0x000000030c037211 */ /* 0x000fe400078f80ff */
[----:B------:R-:W-:-:S02]  /*03e0*/  ISETP.GT.U32.OR P3, PT, R5, 0x1f, P3 ;  /* 0x0000001f0500780c */ /* 0x000fc40001f64470 */
[----:B------:R-:W-:Y:S02]  /*03f0*/  ISETP.GT.U32.OR P4, PT, R7, 0x1f, P4 ;  /* 0x0000001f0700780c */ /* 0x000fe40002784470 */
[----:B------:R-:W-:Y:S02]  /*0400*/  IADD3 R5, PT, PT, R52, 0x2, RZ ;  /* 0x0000000234057810 */ /* 0x000fe40007ffe0ff */
[----:B------:R-:W-:Y:S02]  /*0410*/  LOP3.LUT R7, R8, 0xffff, RZ, 0xc0, !PT ;  /* 0x0000ffff08077812 */ /* 0x000fe400078ec0ff */
[----:B------:R-:W-:Y:S02]  /*0420*/  MOV R10, R13 ;  /* 0x0000000d000a7202 */ /* 0x000fe40000000f00 */
[----:B------:R-:W-:Y:S02]  /*0430*/  ISETP.GT.U32.AND P5, PT, R3, 0xff, PT ;  /* 0x000000ff0300780c */ /* 0x000fe40003fa4070 */
[----:B------:R-:W-:Y:S01]  /*0440*/  SHF.R.U32.HI R4, RZ, 0x2, R4 ;  /* 0x00000002ff047819 */ /* 0x000fe20000011604 */
[----:B------:R-:W-:Y:S01]  /*0450*/  IMAD R3, R11, 0x2a, R10 ;  /* 0x0000002a0b037824 */ /* 0x000fe200078e020a */
[----:B------:R-:W-:-:S02]  /*0460*/  LOP3.LUT R6, R5, 0xffff, RZ, 0xc0, !PT ;  /* 0x0000ffff05067812 */ /* 0x000fc400078ec0ff */
[----:B------:R-:W-:Y:S02]  /*0470*/  SHF.R.U32.HI R7, RZ, 0x2, R7 ;  /* 0x00000002ff077819 */ /* 0x000fe40000011607 */
[----:B------:R-:W-:Y:S02]  /*0480*/  ISETP.GT.U32.OR P5, PT, R9, 0x1f, P5 ;  /* 0x0000001f0900780c */ /* 0x000fe40002fa4470 */
[----:B------:R-:W-:Y:S02]  /*0490*/  LOP3.LUT R10, R50, 0xffff, RZ, 0xc0, !PT ;  /* 0x0000ffff320a7812 */ /* 0x000fe400078ec0ff */
[----:B------:R-:W-:Y:S02]  /*04a0*/  LOP3.LUT R9, R4, 0xffff, RZ, 0xc0, !PT ;  /* 0x0000ffff04097812 */ /* 0x000fe400078ec0ff */
[----:B------:R-:W-:Y:S02]  /*04b0*/  SHF.R.U32.HI R6, RZ, 0x2, R6 ;  /* 0x00000002ff067819 */ /* 0x000fe40000011606 */
[----:B------:R-:W-:Y:S01]  /*04c0*/  LOP3.LUT R11, R7, 0xffff, RZ, 0xc0, !PT ;  /* 0x0000ffff070b7812 */ /* 0x000fe200078ec0ff */
[----:B------:R-:W-:Y:S01]  /*04d0*/  IMAD R9, R9, 0x4925, RZ ;  /* 0x0000492509097824 */ /* 0x000fe200078e02ff */
[----:B------:R-:W-:-:S02]  /*04e0*/  IADD3 R48, PT, PT, R52, 0x5, RZ ;  /* 0x0000000534307810 */ /* 0x000fc40007ffe0ff */
[----:B------:R-:W-:Y:S01]  /*04f0*/  SHF.R.U32.HI R4, RZ, 0x2, R10 ;  /* 0x00000002ff047819 */ /* 0x000fe2000001160a */
[----:B------:R-:W-:Y:S01]  /*0500*/  IMAD R11, R11, 0x4925, RZ ;  /* 0x000049250b0b7824 */ /* 0x000fe200078e02ff */
[----:B------:R-:W-:Y:S02]  /*0510*/  LOP3.LUT R10, R6, 0xffff, RZ, 0xc0, !PT ;  /* 0x0000ffff060a7812 */ /* 0x000fe400078ec0ff */
[----:B------:R-:W-:Y:S02]  /*0520*/  LOP3.LUT R12, R48, 0xffff, RZ, 0xc0, !PT ;  /* 0x0000ffff300c7812 */ /* 0x000fe400078ec0ff */
[----:B------:R-:W-:Y:S01]  /*0530*/  LOP3.LUT R7, R4, 0xffff, RZ, 0xc0, !PT ;  /* 0x0000ffff04077812 */ /* 0x000fe200078ec0ff */
[----:B------:R-:W-:Y:S01]  /*0540*/  IMAD R10, R10, 0x4925, RZ ;  /* 0x000049250a0a7824 */ /* 0x000fe200078e02ff */
[----:B------:R-:W-:Y:S02]  /*0550*/  SHF.R.U32.HI R6, RZ, 0x2, R12 ;  /* 0x00000002ff067819 */ /* 0x000fe4000001160c */
[----:B------:R-:W-:Y:S01]  /*0560*/  SHF.R.U32.HI R4, RZ, 0x11, R9 ;  /* 0x00000011ff047819 */ /* 0x000fe20000011609 */
[----:B------:R-:W-:Y:S01]  /*0570*/  IMAD R7, R7, 0x4925, RZ ;  /* 0x0000492507077824 */ /* 0x000fe200078e02ff */
[----:B------:R-:W-:-:S02]  /*0580*/  SHF.R.U32.HI R9, RZ, 0x11, R11 ;  /* 0x00000011ff097819 */ /* 0x000fc4000001160b */
[----:B------:R-:W-:Y:S02]  /*0590*/  LOP3.LUT R12, R6, 0xffff, RZ, 0xc0, !PT ;  /* 0x0000ffff060c7812 */ /* 0x000fe400078ec0ff */
[----:B------:R-:W-:Y:S02]  /*05a0*/  SHF.R.U32.HI R6, RZ, 0x11, R10 ;  /* 0x00000011ff067819 */ /* 0x000fe4000001160a */
[C---:B------:R-:W-:Y:S02]  /*05b0*/  LOP3.LUT P1, RZ, R9.reuse, UR4, RZ, 0xfc, !PT ;  /* 0x0000000409ff7c12 */ /* 0x040fe4000f82fcff */
[----:B------:R-:W-:Y:S02]  /*05c0*/  IADD3 R13, PT, PT, R9, UR4, RZ ;  /* 0x00000004090d7c10 */ /* 0x000fe4000fffe0ff */
[C---:B------:R-:W-:Y:S02]  /*05d0*/  LOP3.LUT P0, RZ, R4.reuse, UR4, RZ, 0xfc, !PT ;  /* 0x0000000404ff7c12 */ /* 0x040fe4000f80fcff */
[----:B------:R-:W-:-:S02]  /*05e0*/  IADD3 R10, PT, PT, R4, UR4, RZ ;  /* 0x00000004040a7c10 */ /* 0x000fc4000fffe0ff */
[C---:B------:R-:W-:Y:S02]  /*05f0*/  LOP3.LUT P6, RZ, R6.reuse, UR4, RZ, 0xfc, !PT ;  /* 0x0000000406ff7c12 */ /* 0x040fe4000f8cfcff */
[----:B------:R-:W-:Y:S02]  /*0600*/  IADD3 R11, PT, PT, R6, UR4, RZ ;  /* 0x00000004060b7c10 */ /* 0x000fe4000fffe0ff */
[----:B------:R-:W-:Y:S02]  /*0610*/  ISETP.LT.U32.AND P1, PT, R13, 0x1d, P1 ;  /* 0x0000001d0d00780c */ /* 0x000fe40000f21070 */
[----:B------:R-:W-:Y:S02]  /*0620*/  SHF.R.U32.HI R7, RZ, 0x11, R7 ;  /* 0x00000011ff077819 */ /* 0x000fe40000011607 */
[----:B------:R-:W-:Y:S01]  /*0630*/  ISETP.LT.U32.AND P0, PT, R10, 0x1d, P0 ;  /* 0x0000001d0a00780c */ /* 0x000fe20000701070 */
[----:B------:R-:W-:Y:S01]  /*0640*/  IMAD R10, R12, 0x4925, RZ ;  /* 0x000049250c0a7824 */ /* 0x000fe200078e02ff */
[----:B------:R-:W-:-:S02]  /*0650*/  ISETP.LT.U32.AND P6, PT, R11, 0x1d, P6 ;  /* 0x0000001d0b00780c */ /* 0x000fc400037c1070 */
[----:B------:R-:W-:Y:S02]  /*0660*/  P2R R54, PR, RZ, 0x2 ;  /* 0x00000002ff367803 */ /* 0x000fe40000000000 */
[C---:B------:R-:W-:Y:S02]  /*0670*/  IADD3 R11, PT, PT, R7.reuse, UR4, RZ ;  /* 0x00000004070b7c10 */ /* 0x040fe4000fffe0ff */
[----:B------:R-:W-:Y:S02]  /*0680*/  LOP3.LUT P1, RZ, R7, UR4, RZ, 0xfc, !PT ;  /* 0x0000000407ff7c12 */ /* 0x000fe4000f82fcff */
[----:B------:R-:W-:Y:S02]  /*0690*/  SHF.R.U32.HI R10, RZ, 0x11, R10 ;  /* 0x00000011ff0a7819 */ /* 0x000fe4000001160a */
[----:B------:R-:W-:Y:S02]  /*06a0*/  ISETP.LT.U32.AND P1, PT, R11, 0x1d, P1 ;  /* 0x0000001d0b00780c */ /* 0x000fe40000f21070 */
[----:B------:R-:W-:-:S02]  /*06b0*/  PRMT R11, R9, 0x9910, RZ ;  /* 0x00009910090b7816 */ /* 0x000fc400000000ff */
[----:B------:R-:W-:Y:S02]  /*06c0*/  P2R R55, PR, RZ, 0x2 ;  /* 0x00000002ff377803 */ /* 0x000fe40000000000 */
[C---:B------:R-:W-:Y:S02]  /*06d0*/  IADD3 R9, PT, PT, R10.reuse, UR4, RZ ;  /* 0x000000040a097c10 */ /* 0x040fe4000fffe0ff */
[----:B------:R-:W-:Y:S02]  /*06e0*/  LOP3.LUT P1, RZ, R10, UR4, RZ, 0xfc, !PT ;  /* 0x000000040aff7c12 */ /* 0x000fe4000f82fcff */
[----:B------:R-:W-:Y:S02]  /*06f0*/  PRMT R6, R6, 0x9910, RZ ;  /* 0x0000991006067816 */ /* 0x000fe400000000ff */
[----:B------:R-:W-:Y:S02]  /*0700*/  PRMT R4, R4, 0x9910, RZ ;  /* 0x0000991004047816 */ /* 0x000fe400000000ff */
[----:B------:R-:W-:Y:S01]  /*0710*/  ISETP.LT.U32.AND P1, PT, R9, 0x1d, P1 ;  /* 0x0000001d0900780c */ /* 0x000fe20000f21070 */
[----:B------:R-:W-:Y:S01]  /*0720*/  IMAD R6, R6, 0x1c, RZ ;  /* 0x0000001c06067824 */ /* 0x000fe200078e02ff */
[----:B------:R-:W-:Y:S01]  /*0730*/  PRMT R9, R7, 0x9910, RZ ;  /* 0x0000991007097816 */ /* 0x000fe200000000ff */
[----:B------:R-:W-:Y:S01]  /*0740*/  IMAD R4, R4, 0x1c, RZ ;  /* 0x0000001c04047824 */ /* 0x000fe200078e02ff */
[----:B------:R-:W-:-:S02]  /*0750*/  MOV R7, R11 ;  /* 0x0000000b00077202 */ /* 0x000fc40000000f00 */
[----:B------:R-:W-:Y:S02]  /*0760*/  PRMT R11, R10, 0x9910, RZ ;  /* 0x000099100a0b7816 */ /* 0x000fe400000000ff */
[----:B------:R-:W-:Y:S01]  /*0770*/  IADD3 R10, PT, PT, RZ, -R6, RZ ;  /* 0x80000006ff0a7210 */ /* 0x000fe20007ffe0ff */
[----:B------:R-:W-:Y:S01]  /*0780*/  IMAD R6, R9, 0x1c, RZ ;  /* 0x0000001c09067824 */ /* 0x000fe200078e02ff */
[----:B------:R-:W-:Y:S01]  /*0790*/  IADD3 R41, PT, PT, RZ, -R4, RZ ;  /* 0x80000004ff297210 */ /* 0x000fe20007ffe0ff */
[----:B------:R-:W-:Y:S01]  /*07a0*/  IMAD R4, R11, 0x1c, RZ ;  /* 0x0000001c0b047824 */ /* 0x000fe200078e02ff */
[----:B------:R-:W-:Y:S01]  /*07b0*/  PRMT R10, R10, 0x7710, RZ ;  /* 0x000077100a0a7816 */ /* 0x000fe200000000ff */
[----:B------:R-:W-:Y:S01]  /*07c0*/  IMAD R7, R7, 0x1c, RZ ;  /* 0x0000001c07077824 */ /* 0x000fe200078e02ff */
[----:B------:R-:W-:Y:S02]  /*07d0*/  IADD3 R6, PT, PT, RZ, -R6, RZ ;  /* 0x80000006ff067210 */ /* 0x000fe40007ffe0ff */
[----:B------:R-:W-:-:S02]  /*07e0*/  IADD3 R4, PT, PT, RZ, -R4, RZ ;  /* 0x80000004ff047210 */ /* 0x000fc40007ffe0ff */
[----:B------:R-:W-:Y:S02]  /*07f0*/  IADD3 R7, PT, PT, RZ, -R7, RZ ;  /* 0x80000007ff077210 */ /* 0x000fe40007ffe0ff */
[----:B------:R-:W-:Y:S02]  /*0800*/  PRMT R41, R41, 0x7710, RZ ;  /* 0x0000771029297816 */ /* 0x000fe400000000ff */
[----:B------:R-:W-:Y:S02]  /*0810*/  PRMT R42, R6, 0x7710, RZ ;  /* 0x00007710062a7816 */ /* 0x000fe400000000ff */
[----:B------:R-:W-:Y:S02]  /*0820*/  PRMT R43, R4, 0x7710, RZ ;  /* 0x00007710042b7816 */ /* 0x000fe400000000ff */
[----:B------:R-:W-:Y:S02]  /*0830*/  PRMT R49, R7, 0x7710, RZ ;  /* 0x0000771007317816 */ /* 0x000fe400000000ff */
[----:B------:R-:W-:-:S02]  /*0840*/  IADD3 R53, PT, PT, R52, R41, RZ ;  /* 0x0000002934357210 */ /* 0x000fc40007ffe0ff */
[----:B------:R-:W-:Y:S02]  /*0850*/  IADD3 R52, PT, PT, R41, 0x1, R52 ;  /* 0x0000000129347810 */ /* 0x000fe40007ffe034 */
[----:B------:R-:W-:Y:S02]  /*0860*/  IADD3 R50, PT, PT, R50, R42, RZ ;  /* 0x0000002a32327210 */ /* 0x000fe40007ffe0ff */
[----:B------:R-:W-:Y:S02]  /*0870*/  IADD3 R48, PT, PT, R48, R43, RZ ;  /* 0x0000002b30307210 */ /* 0x000fe40007ffe0ff */
[----:B------:R-:W-:Y:S02]  /*0880*/  IADD3 R51, PT, PT, R5, R10, RZ ;  /* 0x0000000a05337210 */ /* 0x000fe40007ffe0ff */
[----:B------:R-:W-:Y:S02]  /*0890*/  IADD3 R49, PT, PT, R8, R49, RZ ;  /* 0x0000003108317210 */ /* 0x000fe40007ffe0ff */
[----:B------:R-:W-:-:S02]  /*08a0*/  IADD3 R41, PT, PT, R3, R41, RZ ;  /* 0x0000002903297210 */ /* 0x000fc40007ffe0ff */
[C---:B------:R-:W-:Y:S02]  /*08b0*/  IADD3 R42, PT, PT, R3.reuse, 0x2, R42 ;  /* 0x00000002032a7810 */ /* 0x040fe40007ffe02a */
[----:B------:R-:W-:Y:S02]  /*08c0*/  IADD3 R43, PT, PT, R3, 0x4, R43 ;  /* 0x00000004032b7810 */ /* 0x000fe40007ffe02b */
[----:B------:R-:W-:Y:S02]  /*08d0*/  P2R R56, PR, RZ, 0x40 ;  /* 0x00000040ff387803 */ /* 0x000fe40000000000 */
[C---:B------:R-:W-:Y:S02]  /*08e0*/  ISETP.GT.U32.OR P2, PT, R2.reuse, 0x2ff, P2 ;  /* 0x000002ff0200780c */ /* 0x040fe40001744470 */
[C---:B------:R-:W-:Y:S02]  /*08f0*/  ISETP.GT.U32.OR P3, PT, R2.reuse, 0x2fe, P3 ;  /* 0x000002fe0200780c */ /* 0x040fe40001f64470 */
[----:B------:R-:W-:-:S02]  /*0900*/  ISETP.GT.U32.OR P4, PT, R2, 0x2fd, P4 ;  /* 0x000002fd0200780c */ /* 0x000fc40002784470 */
[----:B------:R-:W-:Y:S02]  /*0910*/  ISETP.GT.U32.OR P5, PT, R2, 0x2fc, P5 ;  /* 0x000002fc0200780c */ /* 0x000fe40002fa4470 */
[----:B------:R-:W-:Y:S02]  /*0920*/  LOP3.LUT R53, R53, 0xffff, RZ, 0xc0, !PT ;  /* 0x0000ffff35357812 */ /* 0x000fe400078ec0ff */
[----:B------:R-:W-:Y:S02]  /*0930*/  LOP3.LUT R41, R41, 0xffff, RZ, 0xc0, !PT ;  /* 0x0000ffff29297812 */ /* 0x000fe400078ec0ff */
[----:B------:R-:W-:Y:S02]  /*0940*/  LOP3.LUT R51, R51, 0xffff, RZ, 0xc0, !PT ;  /* 0x0000ffff33337812 */ /* 0x000fe400078ec0ff */
[----:B------:R-:W-:Y:S02]  /*0950*/  LOP3.LUT R49, R49, 0xffff, RZ, 0xc0, !PT ;  /* 0x0000ffff31317812 */ /* 0x000fe400078ec0ff */
[----:B------:R-:W-:-:S02]  /*0960*/  LOP3.LUT R42, R42, 0xffff, RZ, 0xc0, !PT ;  /* 0x0000ffff2a2a7812 */ /* 0x000fc400078ec0ff */
[----:B----4-:R-:W-:-:S07]  /*0970*/  LOP3.LUT R43, R43, 0xffff, RZ, 0xc0, !PT ;  /* 0x0000ffff2b2b7812 */ /* 0x010fce00078ec0ff */
.L_x_237:
[----:B------:R-:W0:Y:S01]  /*0980*/  S2R R8, SR_TID.Z ;  /* 0x0000000000087919 */ /* 0x000e220000002300 */
[----:B------:R-:W1:Y:S01]  /*0990*/  LDC.64 R4, c[0x0][0x388] ;  /* 0x0000e200ff047b82 */ /* 0x000e620000000a00 */
[----:B------:R-:W-:Y:S01]  /*09a0*/  MOV R14, 0x70 ;  /* 0x00000070000e7802 */ /* 0x000fe20000000f00 */
[----:B------:R-:W0:Y:S01]  /*09b0*/  S2R R3, SR_CTAID.Z ;  /* 0x0000000000037919 */ /* 0x000e220000002700 */
[----:B------:R-:W-:Y:S02]  /*09c0*/  MOV R38, 0x1 ;  /* 0x0000000100267802 */ /* 0x000fe40000000f00 */
[----:B------:R-:W-:Y:S01]  /*09d0*/  MOV R37, R53 ;  /* 0x0000003500257202 */ /* 0x000fe20000000f00 */
[----:B------:R-:W2:Y:S01]  /*09e0*/  S2R R12, SR_TID.Y ;  /* 0x00000000000c7919 */ /* 0x000ea20000002200 */
[----:B------:R-:W-:Y:S02]  /*09f0*/  MOV R36, R41 ;  /* 0x0000002900247202 */ /* 0x000fe40000000f00 */
[----:B------:R-:W-:Y:S01]  /*0a00*/  MOV R11, R51 ;  /* 0x00000033000b7202 */ /* 0x000fe20000000f00 */
[----:B------:R-:W3:Y:S01]  /*0a10*/  S2R R39, SR_TID.X ;  /* 0x0000000000277919 */ /* 0x000ee20000002100 */
[----:B------:R-:W4:Y:S01]  /*0a20*/  S2R R7, SR_CTAID.Y ;  /* 0x0000000000077919 */ /* 0x000f220000002600 */
[----:B------:R-:W5:Y:S01]  /*0a30*/  S2R R10, SR_CgaCtaId ;  /* 0x00000000000a7919 */ /* 0x000f620000008800 */
[----:B0-----:R-:W-:-:S04]  /*0a40*/  LEA R3, R3, R8, 0x3 ;  /* 0x0000000803037211 */ /* 0x001fc800078e18ff */
[----:B--2---:R-:W-:-:S05]  /*0a50*/  LEA R3, R3, R12, 0x2 ;  /* 0x0000000c03037211 */ /* 0x004fca00078e10ff */
[----:B---3--:R-:W-:Y:S02]  /*0a60*/  IMAD R3, R3, 0x30, R39 ;  /* 0x0000003003037824 */ /* 0x008fe400078e0227 */
[----:B----4-:R-:W-:Y:S02]  /*0a70*/  IMAD R7, R8, 0x7, R7 ;  /* 0x0000000708077824 */ /* 0x010fe400078e0207 */
[----:B------:R-:W-:Y:S02]  /*0a80*/  IMAD R3, R40, 0x6, R3 ;  /* 0x0000000628037824 */ /* 0x000fe400078e0203 */
[----:B------:R-:W-:Y:S02]  /*0a90*/  IMAD R9, R7, R14, -0x1d ;  /* 0xffffffe307097424 */ /* 0x000fe400078e020e */
[----:B------:R-:W-:-:S04]  /*0aa0*/  IMAD R3, R3, 0xc, RZ ;  /* 0x0000000c03037824 */ /* 0x000fc800078e02ff */
[----:B-1----:R-:W-:Y:S01]  /*0ab0*/  IMAD.WIDE.U32 R4, R3, 0x4, R4 ;  /* 0x0000000403047825 */ /* 0x002fe200078e0004 */
[----:B------:R-:W-:-:S04]  /*0ac0*/  MOV R3, 0x400 ;  /* 0x0000040000037802 */ /* 0x000fc80000000f00 */
[----:B------:R-:W-:Y:S02]  /*0ad0*/  IADD3 R6, PT, PT, R3, 0x1500, RZ ;  /* 0x0000150003067810 */ /* 0x000fe40007ffe0ff */
[----:B------:R-:W-:Y:S02]  /*0ae0*/  IADD3 R4, P6, PT, R4, 0x18, RZ ;  /* 0x0000001804047810 */ /* 0x000fe40007fde0ff */
[----:B-----5:R-:W-:Y:S01]  /*0af0*/  LEA R7, R10, R6, 0x18 ;  /* 0x000000060a077211 */ /* 0x020fe200078ec0ff */
[----:B------:R-:W-:Y:S01]  /*0b00*/  IMAD R6, R12, 0x2a, R9 ;  /* 0x0000002a0c067824 */ /* 0x000fe200078e0209 */
[----:B------:R-:W-:Y:S02]  /*0b10*/  LEA R10, R10, R3, 0x18 ;  /* 0x000000030a0a7211 */ /* 0x000fe400078ec0ff */
[----:B------:R-:W-:Y:S01]  /*0b20*/  IADD3.X R5, PT, PT, RZ, R5, RZ, P6, !PT ;  /* 0x00000005ff057210 */ /* 0x000fe200037fe4ff */
[----:B------:R-:W-:Y:S01]  /*0b30*/  IMAD R3, R8, 0xc0, R7 ;  /* 0x000000c008037824 */ /* 0x000fe200078e0207 */
[----:B------:R-:W-:Y:S01]  /*0b40*/  MOV R8, R42 ;  /* 0x0000002a00087202 */ /* 0x000fe20000000f00 */
[----:B------:R-:W-:Y:S01]  /*0b50*/  IMAD R7, R12, 0xe, R39 ;  /* 0x0000000e0c077824 */ /* 0x000fe200078e0227 */
[----:B------:R-:W-:Y:S01]  /*0b60*/  MOV R9, R43 ;  /* 0x0000002b00097202 */ /* 0x000fe20000000f00 */
[----:B------:R-:W-:Y:S01]  /*0b70*/  IMAD R39, R39, 0x6, R6 ;  /* 0x0000000627277824 */ /* 0x000fe200078e0206 */
[----:B------:R-:W-:-:S02]  /*0b80*/  MOV R6, R49 ;  /* 0x0000003100067202 */ /* 0x000fc40000000f00 */
[----:B------:R-:W-:Y:S01]  /*0b90*/  SHF.L.U32 R7, R7, 0x1, RZ ;  /* 0x0000000107077819 */ /* 0x000fe200000006ff */
[----:B------:R-:W-:-:S03]  /*0ba0*/  IMAD R39, R40, 0x1880, R39 ;  /* 0x0000188028277824 */ /* 0x000fc600078e0227 */
[----:B------:R-:W-:-:S07]  /*0bb0*/  LEA R10, R7, R10, 0x2 ;  /* 0x0000000a070a7211 */ /* 0x000fce00078e10ff */
.L_x_236:
[----:B------:R-:W0:Y:S01]  /*0bc0*/  LDC.64 R12, c[0x0][0x380] ;  /* 0x0000e000ff0c7b82 */ /* 0x000e220000000a00 */
[----:B------:R-:W-:Y:S02]  /*0bd0*/  IADD3 R14, PT, PT, R38, -0x1, RZ ;  /* 0xffffffff260e7810 */ /* 0x000fe40007ffe0ff */
[----:B------:R-:W-:Y:S02]  /*0be0*/  MOV R16, RZ ;  /* 0x000000ff00107202 */ /* 0x000fe40000000f00 */
[----:B------:R-:W-:Y:S02]  /*0bf0*/  LOP3.LUT P6, RZ, R14, R53, RZ, 0xfc, !PT ;  /* 0x000000350eff7212 */ /* 0x000fe400078cfcff */
[----:B------:R-:W-:Y:S02]  /*0c00*/  P2R R15, PR, RZ, 0x8 ;  /* 0x00000008ff0f7803 */ /* 0x000fe40000000000 */
[----:B------:R-:W-:Y:S02]  /*0c10*/  ISETP.GT.U32.OR P6, PT, R37, 0x1c, !P6 ;  /* 0x0000001c2500780c */ /* 0x000fe400077c4470 */
[----:B------:R-:W-:-:S02]  /*0c20*/  IADD3 R36, PT, PT, R36, 0x1, RZ ;  /* 0x0000000124247810 */ /* 0x000fc40007ffe0ff */
[----:B------:R-:W-:Y:S01]  /*0c30*/  PLOP3.LUT P6, PT, P0, P6, PT, 0x8f, 0xf8 ;  /* 0x0000000000f8781c */ /* 0x000fe200007cd177 */
[----:B------:R-:W-:Y:S01]  /*0c40*/  HFMA2 R18, -RZ, RZ, 0, 0 ;  /* 0x00000000ff127431 */ /* 0x000fe200000001ff */
[----:B------:R-:W-:Y:S02]  /*0c50*/  ISETP.NE.AND P3, PT, R56, RZ, PT ;  /* 0x000000ff3800720c */ /* 0x000fe40003f65270 */
[----:B------:R-:W-:Y:S02]  /*0c60*/  P2R R19, PR, RZ, 0x10 ;  /* 0x00000010ff137803 */ /* 0x000fe40000000000 */
[----:B------:R-:W-:Y:S02]  /*0c70*/  MOV R20, RZ ;  /* 0x000000ff00147202 */ /* 0x000fe40000000f00 */
[----:B------:R-:W-:Y:S02]  /*0c80*/  IADD3 R8, PT, PT, R8, 0x1, RZ ;  /* 0x0000000108087810 */ /* 0x000fe40007ffe0ff */
[----:B------:R-:W-:Y:S01]  /*0c90*/  ISETP.NE.AND P4, PT, R55, RZ, PT ;  /* 0x000000ff3700720c */ /* 0x000fe20003f85270 */
[----:B0-----:R-:W-:Y:S01]  /*0ca0*/  IMAD.WIDE R12, R39, 0x4, R12 ;  /* 0x00000004270c7825 */ /* 0x001fe200078e020c */
[----:B------:R-:W-:-:S03]  /*0cb0*/  P2R R21, PR, RZ, 0x20 ;  /* 0x00000020ff157803 */ /* 0x000fc60000000000 */
[----:B------:R-:W-:Y:S01]  /*0cc0*/  HFMA2 R22, -RZ, RZ, 0, 0 ;  /* 0x00000000ff167431 */ /* 0x000fe200000001ff */
[----:B------:R-:W-:Y:S01]  /*0cd0*/  ISETP.NE.AND P5, PT, R54, RZ, PT ;  /* 0x000000ff3600720c */ /* 0x000fe20003fa5270 */
[----:B------:R-:W2:Y:S01]  /*0ce0*/  @!P6 LDG.E.CONSTANT R16, desc[UR6][R12.64] ;  /* 0x000000060c10e981 */ /* 0x000ea2000c1e9900 */
[----:B------:R-:W-:-:S04]  /*0cf0*/  LOP3.LUT P6, RZ, R14, 0xffff, R52, 0xf8, !PT ;  /* 0x0000ffff0eff7812 */ /* 0x000fc800078cf834 */
[----:B------:R-:W-:-:S04]  /*0d00*/  ISETP.GT.U32.OR P6, PT, R36, 0x1c, !P6 ;  /* 0x0000001c2400780c */ /* 0x000fc800077c4470 */
[----:B------:R-:W-:-:S13]  /*0d10*/  PLOP3.LUT P6, PT, P0, P6, PT, 0x8f, 0xf8 ;  /* 0x0000000000f8781c */ /* 0x000fda00007cd177 */
[----:B------:R-:W3:Y:S01]  /*0d20*/  @!P6 LDG.E.CONSTANT R18, desc[UR6][R12.64+0x4] ;  /* 0x000004060c12e981 */ /* 0x000ee2000c1e9900 */
[----:B------:R-:W-:-:S04]  /*0d30*/  LOP3.LUT P6, RZ, R14, R51, RZ, 0xfc, !PT ;  /* 0x000000330eff7212 */ /* 0x000fc800078cfcff */
[----:B------:R-:W-:-:S04]  /*0d40*/  ISETP.GT.U32.OR P6, PT, R11, 0x1c, !P6 ;  /* 0x0000001c0b00780c */ /* 0x000fc800077c4470 */
[----:B------:R-:W-:Y:S01]  /*0d50*/  PLOP3.LUT P6, PT, P3, P6, PT, 0x8f, 0xf8 ;  /* 0x0000000000f8781c */ /* 0x000fe20001fcd177 */
[----:B------:R-:W0:Y:S01]  /*0d60*/  S2R R23, SR_TID.X ;  /* 0x0000000000177919 */ /* 0x000e220000002100 */
[----:B------:R-:W-:Y:S02]  /*0d70*/  MOV R24, RZ ;  /* 0x000000ff00187202 */ /* 0x000fe40000000f00 */
[----:B------:R-:W-:Y:S01]  /*0d80*/  IADD3 R9, PT, PT, R9, 0x1, RZ ;  /* 0x0000000109097810 */ /* 0x000fe20007ffe0ff */
[----:B------:R-:W-:Y:S01]  /*0d90*/  HFMA2 R26, -RZ, RZ, 0, 0 ;  /* 0x00000000ff1a7431 */ /* 0x000fe200000001ff */
[----:B------:R-:W-:-:S07]  /*0da0*/  ISETP.NE.AND P3, PT, R15, RZ, PT ;  /* 0x000000ff0f00720c */ /* 0x000fce0003f65270 */
[----:B------:R-:W4:Y:S01]  /*0db0*/  @!P6 LDG.E.CONSTANT R20, desc[UR6][R12.64+0x8] ;  /* 0x000008060c14e981 */ /* 0x000f22000c1e9900 */
[----:B------:R-:W-:-:S04]  /*0dc0*/  LOP3.LUT P6, RZ, R14, 0xffff, R50, 0xf8, !PT ;  /* 0x0000ffff0eff7812 */ /* 0x000fc800078cf832 */
[----:B------:R-:W-:-:S04]  /*0dd0*/  ISETP.GT.U32.OR P6, PT, R8, 0x1c, !P6 ;  /* 0x0000001c0800780c */ /* 0x000fc800077c4470 */
[----:B------:R-:W-:Y:S02]  /*0de0*/  PLOP3.LUT P6, PT, P4, P6, PT, 0x8f, 0xf8 ;  /* 0x0000000000f8781c */ /* 0x000fe400027cd177 */
[----:B------:R-:W-:Y:S01]  /*0df0*/  MOV R15, R5 ;  /* 0x00000005000f7202 */ /* 0x000fe20000000f00 */
[----:B------:R-:W1:Y:S01]  /*0e00*/  S2UR UR5, SR_CgaCtaId ;  /* 0x00000000000579c3 */ /* 0x000e620000008800 */
[----:B------:R-:W-:Y:S01]  /*0e10*/  UMOV UR4, 0x400 ;  /* 0x0000040000047882 */ /* 0x000fe20000000000 */
[----:B------:R-:W-:-:S08]  /*0e20*/  ISETP.NE.AND P4, PT, R19, RZ, PT ;  /* 0x000000ff1300720c */ /* 0x000fd00003f85270 */
[----:B------:R-:W5:Y:S01]  /*0e30*/  @!P6 LDG.E.CONSTANT R22, desc[UR6][R12.64+0xc] ;  /* 0x00000c060c16e981 */ /* 0x000f62000c1e9900 */
[----:B------:R-:W-:Y:S01]  /*0e40*/  BAR.SYNC.DEFER_BLOCKING 0x0 ;  /* 0x0000000000007b1d */ /* 0x000fe20000010000 */
[----:B------:R-:W-:-:S04]  /*0e50*/  LOP3.LUT P6, RZ, R14, R49, RZ, 0xfc, !PT ;  /* 0x000000310eff7212 */ /* 0x000fc800078cfcff */
[----:B------:R-:W-:-:S04]  /*0e60*/  ISETP.GT.U32.OR P6, PT, R6, 0x1c, !P6 ;  /* 0x0000001c0600780c */ /* 0x000fc800077c4470 */
[----:B------:R-:W-:Y:S02]  /*0e70*/  PLOP3.LUT P6, PT, P5, P6, PT, 0x8f, 0xf8 ;  /* 0x0000000000f8781c */ /* 0x000fe40002fcd177 */
[----:B------:R-:W-:-:S11]  /*0e80*/  ISETP.NE.AND P5, PT, R21, RZ, PT ;  /* 0x000000ff1500720c */ /* 0x000fd60003fa5270 */
[----:B------:R-:W5:Y:S01]  /*0e90*/  @!P6 LDG.E.CONSTANT R24, desc[UR6][R12.64+0x10] ;  /* 0x000010060c18e981 */ /* 0x000f62000c1e9900 */
[----:B------:R-:W-:-:S04]  /*0ea0*/  LOP3.LUT P6, RZ, R14, 0xffff, R48, 0xf8, !PT ;  /* 0x0000ffff0eff7812 */ /* 0x000fc800078cf830 */
[----:B------:R-:W-:-:S04]  /*0eb0*/  ISETP.GT.U32.OR P6, PT, R9, 0x1c, !P6 ;  /* 0x0000001c0900780c */ /* 0x000fc800077c4470 */
[----:B------:R-:W-:Y:S02]  /*0ec0*/  PLOP3.LUT P6, PT, P1, P6, PT, 0x8f, 0xf8 ;  /* 0x0000000000f8781c */ /* 0x000fe40000fcd177 */
[----:B0-----:R-:W-:-:S11]  /*0ed0*/  LEA R21, R23, R0, 0x2 ;  /* 0x0000000017157211 */ /* 0x001fd600078e10ff */
[----:B------:R-:W5:Y:S01]  /*0ee0*/  @!P6 LDG.E.CONSTANT R26, desc[UR6][R12.64+0x14] ;  /* 0x000014060c1ae981 */ /* 0x000f62000c1e9900 */
[----:B------:R-:W-:Y:S02]  /*0ef0*/  ISETP.GT.U32.OR P6, PT, R21, 0x5f, P2 ;  /* 0x0000005f1500780c */ /* 0x000fe400017c4470 */
[----:B------:R-:W-:Y:S02]  /*0f00*/  MOV R14, R4 ;  /* 0x00000004000e7202 */ /* 0x000fe40000000f00 */
[----:B------:R-:W-:-:S13]  /*0f10*/  ISETP.GT.U32.OR P6, PT, R23, 0x5, P6 ;  /* 0x000000051700780c */ /* 0x000fda00037c4470 */
[----:B------:R-:W5:Y:S01]  /*0f20*/  @!P6 LDG.E.CONSTANT R28, desc[UR6][R14.64+-0x18] ;  /* 0xffffe8060e1ce981 */ /* 0x000f62000c1e9900 */
[----:B-1----:R-:W-:Y:S02]  /*0f30*/  ULEA UR8, UR5, UR4, 0x18 ;  /* 0x0000000405087291 */ /* 0x002fe4000f8ec0ff */
[----:B------:R-:W-:Y:S01]  /*0f40*/  UIADD3 UR4, UPT, UPT, UR4, 0x1500, URZ ;  /* 0x0000150004047890 */ /* 0x000fe2000fffe0ff */
[----:B------:R-:W0:Y:S03]  /*0f50*/  S2R R4, SR_TID.Y ;  /* 0x0000000000047919 */ /* 0x000e260000002200 */
[----:B------:R-:W-:Y:S01]  /*0f60*/  ULEA UR4, UR5, UR4, 0x18 ;  /* 0x0000000405047291 */ /* 0x000fe2000f8ec0ff */
[----:B------:R-:W1:Y:S05]  /*0f70*/  S2R R5, SR_TID.Z ;  /* 0x0000000000057919 */ /* 0x000e6a0000002300 */
[----:B------:R-:W-:Y:S01]  /*0f80*/  LEA R19, R2, UR4, 0x2 ;  /* 0x0000000402137c11 */ /* 0x000fe2000f8e10ff */
[----:B0-----:R-:W-:-:S04]  /*0f90*/  IMAD R4, R4, 0x7, R23 ;  /* 0x0000000704047824 */ /* 0x001fc800078e0217 */
[----:B-1----:R-:W-:-:S04]  /*0fa0*/  IMAD R4, R5, 0x1c, R4 ;  /* 0x0000001c05047824 */ /* 0x002fc800078e0204 */
[----:B------:R-:W-:-:S05]  /*0fb0*/  IMAD R4, R4, 0x6, RZ ;  /* 0x0000000604047824 */ /* 0x000fca00078e02ff */
[----:B------:R-:W-:-:S05]  /*0fc0*/  LEA R5, R4, UR8, 0x2 ;  /* 0x0000000804057c11 */ /* 0x000fca000f8e10ff */
[----:B--2---:R0:W-:Y:S04]  /*0fd0*/  STS [R5], R16 ;  /* 0x0000001005007388 */ /* 0x0041e80000000800 */
[----:B---3--:R-:W-:Y:S04]  /*0fe0*/  STS [R5+0x4], R18 ;  /* 0x0000041205007388 */ /* 0x008fe80000000800 */
[----:B----4-:R-:W-:Y:S04]  /*0ff0*/  STS [R5+0x8], R20 ;  /* 0x0000081405007388 */ /* 0x010fe80000000800 */
[----:B-----5:R-:W-:Y:S04]  /*1000*/  STS [R5+0xc], R22 ;  /* 0x00000c1605007388 */ /* 0x020fe80000000800 */
[----:B------:R-:W-:Y:S04]  /*1010*/  STS [R5+0x10], R24 ;  /* 0x0000101805007388 */ /* 0x000fe80000000800 */
[----:B------:R1:W-:Y:S04]  /*1020*/  STS [R5+0x14], R26 ;  /* 0x0000141a05007388 */ /* 0x0003e80000000800 */
[----:B------:R-:W-:Y:S01]  /*1030*/  @!P6 STS [R19], R28 ;  /* 0x0000001c1300e388 */ /* 0x000fe20000000800 */
[----:B------:R-:W-:-:S04]  /*1040*/  ISETP.GT.U32.OR P6, PT, R21, 0x5e, P3 ;  /* 0x0000005e1500780c */ /* 0x000fc80001fc4470 */
[----:B------:R-:W-:-:S13]  /*1050*/  ISETP.GT.U32.OR P6, PT, R23, 0x5, P6 ;  /* 0x000000051700780c */ /* 0x000fda00037c4470 */
[----:B------:R-:W2:Y:S04]  /*1060*/  @!P6 LDG.E.CONSTANT R12, desc[UR6][R14.64+-0xc] ;  /* 0xfffff4060e0ce981 */ /* 0x000ea8000c1e9900 */
[----:B--2---:R-:W-:Y:S01]  /*1070*/  @!P6 STS [R19+0x4], R12 ;  /* 0x0000040c1300e388 */ /* 0x004fe20000000800 */
[----:B------:R-:W-:-:S04]  /*1080*/  ISETP.GT.U32.OR P6, PT, R21, 0x5d, P4 ;  /* 0x0000005d1500780c */ /* 0x000fc800027c4470 */
[----:B------:R-:W-:-:S13]  /*1090*/  ISETP.GT.U32.OR P6, PT, R23, 0x5, P6 ;  /* 0x000000051700780c */ /* 0x000fda00037c4470 */
[----:B0-----:R-:W2:Y:S04]  /*10a0*/  @!P6 LDG.E.CONSTANT R16, desc[UR6][R14.64] ;  /* 0x000000060e10e981 */ /* 0x001ea8000c1e9900 */
[----:B--2---:R-:W-:Y:S01]  /*10b0*/  @!P6 STS [R19+0x8], R16 ;  /* 0x000008101300e388 */ /* 0x004fe20000000800 */
[----:B------:R-:W-:-:S04]  /*10c0*/  IADD3 R4, P6, PT, R14, 0x4, RZ ;  /* 0x000000040e047810 */ /* 0x000fc80007fde0ff */
[----:B-1----:R-:W-:Y:S02]  /*10d0*/  IADD3.X R5, PT, PT, RZ, R15, RZ, P6, !PT ;  /* 0x0000000fff057210 */ /* 0x002fe400037fe4ff */
[----:B------:R-:W-:-:S04]  /*10e0*/  ISETP.GT.U32.OR P6, PT, R21, 0x5c, P5 ;  /* 0x0000005c1500780c */ /* 0x000fc80002fc4470 */
[----:B------:R-:W-:-:S13]  /*10f0*/  ISETP.GT.U32.OR P6, PT, R23, 0x5, P6 ;  /* 0x000000051700780c */ /* 0x000fda00037c4470 */
[----:B------:R-:W2:Y:S01]  /*1100*/  @!P6 LDG.E.CONSTANT R18, desc[UR6][R14.64+0xc] ;  /* 0x00000c060e12e981 */ /* 0x000ea2000c1e9900 */
[----:B------:R-:W-:Y:S02]  /*1110*/  IADD3 R38, PT, PT, R38, 0x1, RZ ;  /* 0x0000000126267810 */ /* 0x000fe40007ffe0ff */
[----:B------:R-:W-:Y:S02]  /*1120*/  IADD3 R39, PT, PT, R39, 0x1, RZ ;  /* 0x0000000127277810 */ /* 0x000fe40007ffe0ff */
[----:B------:R-:W-:Y:S02]  /*1130*/  IADD3 R6, PT, PT, R6, 0x1, RZ ;  /* 0x0000000106067810 */ /* 0x000fe40007ffe0ff */
[----:B------:R-:W-:Y:S02]  /*1140*/  IADD3 R11, PT, PT, R11, 0x1, RZ ;  /* 0x000000010b0b7810 */ /* 0x000fe40007ffe0ff */
[----:B------:R-:W-:Y:S01]  /*1150*/  IADD3 R37, PT, PT, R37, 0x1, RZ ;  /* 0x0000000125257810 */ /* 0x000fe20007ffe0ff */
[----:B--2---:R-:W-:Y:S01]  /*1160*/  @!P6 STS [R19+0xc], R18 ;  /* 0x00000c121300e388 */ /* 0x004fe20000000800 */
[----:B------:R-:W-:Y:S01]  /*1170*/  BAR.SYNC.DEFER_BLOCKING 0x0 ;  /* 0x0000000000007b1d */ /* 0x000fe20000010000 */
[----:B------:R-:W-:-:S05]  /*1180*/  ISETP.NE.AND P6, PT, R38, 0x4, PT ;  /* 0x000000042600780c */ /* 0x000fca0003fc5270 */
[----:B------:R-:W-:Y:S04]  /*1190*/  LDS.64 R44, [R10] ;  /* 0x000000000a2c7984 */ /* 0x000fe80000000a00 */
[----:B------:R-:W0:Y:S04]  /*11a0*/  LDS.128 R20, [R3] ;  /* 0x0000000003147984 */ /* 0x000e280000000c00 */
[----:B------:R-:W1:Y:S04]  /*11b0*/  LDS.64 R12, [R10+0x38] ;  /* 0x000038000a0c7984 */ /* 0x000e680000000a00 */
[----:B------:R-:W2:Y:S04]  /*11c0*/  LDS.128 R24, [R3+0x600] ;  /* 0x0006000003187984 */ /* 0x000ea80000000c00 */
[----:B------:R-:W3:Y:S04]  /*11d0*/  LDS.128 R32, [R3+0x660] ;  /* 0x0006600003207984 */ /* 0x000ee80000000c00 */
[----:B------:R-:W4:Y:S04]  /*11e0*/  LDS.128 R28, [R3+0x60] ;  /* 0x00006000031c7984 */ /* 0x000f280000000c00 */
[----:B------:R-:W5:Y:S04]  /*11f0*/  LDS.64 R14, [R10+0x70] ;  /* 0x000070000a0e7984 */ /* 0x000f680000000a00 */
[----:B------:R-:W5:Y:S04]  /*1200*/  LDS.64 R18, [R10+0xe0] ;  /* 0x0000e0000a127984 */ /* 0x000f680000000a00 */
[----:B------:R-:W-:Y:S01]  /*1210*/  LDS.64 R46, [R10+0x118] ;  /* 0x000118000a2e7984 */ /* 0x000fe20000000a00 */
[----:B0-----:R-:W-:Y:S01]  /*1220*/  FFMA R70, R20, R45, R17 ;  /* 0x0000002d14467223 */ /* 0x001fe20000000011 */
[----:B------:R-:W-:-:S02]  /*1230*/  FFMA R73, R44, R20, R73 ;  /* 0x000000142c497223 */ /* 0x000fc40000000049 */
[----:B------:R-:W0:Y:S01]  /*1240*/  LDS.64 R16, [R10+0xa8] ;  /* 0x0000a8000a107984 */ /* 0x000e220000000a00 */
[----:B-1----:R-:W-:Y:S01]  /*1250*/  FFMA R77, R12, R20, R77 ;  /* 0x000000140c4d7223 */ /* 0x002fe2000000004d */
[----:B------:R-:W-:Y:S01]  /*1260*/  FFMA R68, R20, R13, R68 ;  /* 0x0000000d14447223 */ /* 0x000fe20000000044 */
[-C--:B--2---:R-:W-:Y:S01]  /*1270*/  FFMA R65, R44, R24.reuse, R65 ;  /* 0x000000182c417223 */ /* 0x084fe20000000041 */
[----:B------:R-:W-:Y:S01]  /*1280*/  FFMA R57, R12, R24, R57 ;  /* 0x000000180c397223 */ /* 0x000fe20000000039 */
[C---:B------:R-:W-:Y:S01]  /*1290*/  FFMA R58, R24.reuse, R45, R59 ;  /* 0x0000002d183a7223 */ /* 0x040fe2000000003b */
[----:B------:R-:W-:Y:S01]  /*12a0*/  FFMA R66, R24, R13, R66 ;  /* 0x0000000d18427223 */ /* 0x000fe20000000042 */
[-C--:B---3--:R-:W-:Y:S01]  /*12b0*/  FFMA R61, R44, R32.reuse, R61 ;  /* 0x000000202c3d7223 */ /* 0x088fe2000000003d */
[----:B------:R-:W-:Y:S01]  /*12c0*/  FFMA R67, R12, R32, R67 ;  /* 0x000000200c437223 */ /* 0x000fe20000000043 */
[C---:B------:R-:W-:Y:S01]  /*12d0*/  FFMA R24, R32.reuse, R45, R69 ;  /* 0x0000002d20187223 */ /* 0x040fe20000000045 */
[-C--:B------:R-:W-:Y:S01]  /*12e0*/  FFMA R32, R32, R13.reuse, R62 ;  /* 0x0000000d20207223 */ /* 0x080fe2000000003e */
[-C--:B----4-:R-:W-:Y:S01]  /*12f0*/  FFMA R59, R12, R28.reuse, R75 ;  /* 0x0000001c0c3b7223 */ /* 0x090fe2000000004b */
[----:B------:R-:W-:Y:S01]  /*1300*/  FFMA R60, R28, R13, R60 ;  /* 0x0000000d1c3c7223 */ /* 0x000fe2000000003c */
[----:B------:R-:W-:Y:S01]  /*1310*/  FFMA R63, R44, R28, R63 ;  /* 0x0000001c2c3f7223 */ /* 0x000fe2000000003f */
[----:B------:R-:W-:Y:S01]  /*1320*/  FFMA R20, R28, R45, R71 ;  /* 0x0000002d1c147223 */ /* 0x000fe20000000047 */
[----:B------:R-:W1:Y:S01]  /*1330*/  LDS.64 R12, [R10+0x2a0] ;  /* 0x0002a0000a0c7984 */ /* 0x000e620000000a00 */
[CC--:B-----5:R-:W-:Y:S01]  /*1340*/  FFMA R69, R14.reuse, R25.reuse, R65 ;  /* 0x000000190e457223 */ /* 0x0e0fe20000000041 */
[C---:B------:R-:W-:Y:S01]  /*1350*/  FFMA R65, R15.reuse, R25, R58 ;  /* 0x000000190f417223 */ /* 0x040fe2000000003a */
[-C--:B------:R-:W-:Y:S01]  /*1360*/  FFMA R70, R15, R21.reuse, R70 ;  /* 0x000000150f467223 */ /* 0x080fe20000000046 */
[----:B------:R-:W2:Y:S01]  /*1370*/  LDS.64 R44, [R10+0x2d8] ;  /* 0x0002d8000a2c7984 */ /* 0x000ea20000000a00 */
[C---:B------:R-:W-:Y:S01]  /*1380*/  FFMA R73, R14.reuse, R21, R73 ;  /* 0x000000150e497223 */ /* 0x040fe20000000049 */
[C---:B------:R-:W-:Y:S01]  /*1390*/  FFMA R63, R14.reuse, R29, R63 ;  /* 0x0000001d0e3f7223 */ /* 0x040fe2000000003f */
[----:B------:R-:W-:Y:S01]  /*13a0*/  FFMA R61, R14, R33, R61 ;  /* 0x000000210e3d7223 */ /* 0x000fe2000000003d */
[C---:B------:R-:W-:Y:S01]  /*13b0*/  FFMA R76, R18.reuse, R26, R69 ;  /* 0x0000001a124c7223 */ /* 0x040fe20000000045 */
[C---:B------:R-:W-:Y:S01]  /*13c0*/  FFMA R73, R18.reuse, R22, R73 ;  /* 0x0000001612497223 */ /* 0x040fe20000000049 */
[C---:B------:R-:W-:Y:S01]  /*13d0*/  FFMA R72, R18.reuse, R30, R63 ;  /* 0x0000001e12487223 */ /* 0x040fe2000000003f */
[----:B------:R-:W-:Y:S01]  /*13e0*/  FFMA R74, R18, R34, R61 ;  /* 0x00000022124a7223 */ /* 0x000fe2000000003d */
[C---:B------:R-:W-:Y:S01]  /*13f0*/  FFMA R70, R19.reuse, R22, R70 ;  /* 0x0000001613467223 */ /* 0x040fe20000000046 */
[----:B------:R-:W-:Y:S01]  /*1400*/  FFMA R64, R19, R26, R65 ;  /* 0x0000001a13407223 */ /* 0x000fe20000000041 */
[CC--:B0-----:R-:W-:Y:S01]  /*1410*/  FFMA R57, R16.reuse, R25.reuse, R57 ;  /* 0x0000001910397223 */ /* 0x0c1fe20000000039 */
[----:B------:R-:W-:Y:S01]  /*1420*/  FFMA R66, R17, R25, R66 ;  /* 0x0000001911427223 */ /* 0x000fe20000000042 */
[----:B------:R-:W-:Y:S01]  /*1430*/  FFMA R25, R15, R29, R20 ;  /* 0x0000001d0f197223 */ /* 0x000fe20000000014 */
[CC--:B------:R-:W-:Y:S01]  /*1440*/  FFMA R77, R16.reuse, R21.reuse, R77 ;  /* 0x00000015104d7223 */ /* 0x0c0fe2000000004d */
[----:B------:R-:W-:Y:S01]  /*1450*/  FFMA R68, R17, R21, R68 ;  /* 0x0000001511447223 */ /* 0x000fe20000000044 */
[----:B------:R-:W-:Y:S01]  /*1460*/  FFMA R15, R15, R33, R24 ;  /* 0x000000210f0f7223 */ /* 0x000fe20000000018 */
[C---:B------:R-:W-:Y:S01]  /*1470*/  FFMA R21, R16.reuse, R29, R59 ;  /* 0x0000001d10157223 */ /* 0x040fe2000000003b */
[C---:B------:R-:W-:Y:S01]  /*1480*/  FFMA R32, R17.reuse, R33, R32 ;  /* 0x0000002111207223 */ /* 0x040fe20000000020 */
[----:B------:R-:W-:Y:S01]  /*1490*/  FFMA R60, R17, R29, R60 ;  /* 0x0000001d113c7223 */ /* 0x000fe2000000003c */
[----:B------:R-:W-:Y:S01]  /*14a0*/  FFMA R67, R16, R33, R67 ;  /* 0x0000002110437223 */ /* 0x000fe20000000043 */
[C---:B------:R-:W-:Y:S01]  /*14b0*/  FFMA R14, R19.reuse, R30, R25 ;  /* 0x0000001e130e7223 */ /* 0x040fe20000000019 */
[----:B------:R-:W-:Y:S01]  /*14c0*/  FFMA R62, R19, R34, R15 ;  /* 0x00000022133e7223 */ /* 0x000fe2000000000f */
[C---:B------:R-:W-:Y:S01]  /*14d0*/  FFMA R20, R46.reuse, R26, R57 ;  /* 0x0000001a2e147223 */ /* 0x040fe20000000039 */
[CC--:B------:R-:W-:Y:S01]  /*14e0*/  FFMA R77, R46.reuse, R22.reuse, R77 ;  /* 0x000000162e4d7223 */ /* 0x0c0fe2000000004d */
[C---:B------:R-:W-:Y:S01]  /*14f0*/  FFMA R68, R47.reuse, R22, R68 ;  /* 0x000000162f447223 */ /* 0x040fe20000000044 */
[C---:B------:R-:W-:Y:S01]  /*1500*/  FFMA R24, R46.reuse, R30, R21 ;  /* 0x0000001e2e187223 */ /* 0x040fe20000000015 */
[C---:B------:R-:W-:Y:S01]  /*1510*/  FFMA R66, R47.reuse, R26, R66 ;  /* 0x0000001a2f427223 */ /* 0x040fe20000000042 */
[----:B------:R-:W-:Y:S01]  /*1520*/  FFMA R46, R46, R34, R67 ;  /* 0x000000222e2e7223 */ /* 0x000fe20000000043 */
[C---:B------:R-:W-:Y:S01]  /*1530*/  FFMA R60, R47.reuse, R30, R60 ;  /* 0x0000001e2f3c7223 */ /* 0x040fe2000000003c */
[----:B------:R-:W-:Y:S01]  /*1540*/  FFMA R58, R47, R34, R32 ;  /* 0x000000222f3a7223 */ /* 0x000fe20000000020 */
[----:B------:R-:W-:Y:S01]  /*1550*/  LDS.64 R28, [R10+0x310] ;  /* 0x000310000a1c7984 */ /* 0x000fe20000000a00 */
[C---:B-1----:R-:W-:Y:S01]  /*1560*/  FFMA R73, R12.reuse, R23, R73 ;  /* 0x000000170c497223 */ /* 0x042fe20000000049 */
[C---:B------:R-:W-:Y:S01]  /*1570*/  FFMA R69, R12.reuse, R27, R76 ;  /* 0x0000001b0c457223 */ /* 0x040fe2000000004c */
[C---:B------:R-:W-:Y:S01]  /*1580*/  FFMA R63, R12.reuse, R31, R72 ;  /* 0x0000001f0c3f7223 */ /* 0x040fe20000000048 */
[----:B------:R-:W-:Y:S01]  /*1590*/  LDS.64 R32, [R10+0x348] ;  /* 0x000348000a207984 */ /* 0x000fe20000000a00 */
[----:B------:R-:W-:Y:S01]  /*15a0*/  FFMA R57, R12, R35, R74 ;  /* 0x000000230c397223 */ /* 0x000fe2000000004a */
[C---:B------:R-:W-:Y:S01]  /*15b0*/  FFMA R75, R13.reuse, R23, R70 ;  /* 0x000000170d4b7223 */ /* 0x040fe20000000046 */
[C---:B------:R-:W-:Y:S01]  /*15c0*/  FFMA R67, R13.reuse, R27, R64 ;  /* 0x0000001b0d437223 */ /* 0x040fe20000000040 */
[----:B------:R-:W0:Y:S01]  /*15d0*/  LDS.128 R16, [R3+0x10] ;  /* 0x0000100003107984 */ /* 0x000e220000000c00 */
[C---:B------:R-:W-:Y:S01]  /*15e0*/  FFMA R61, R13.reuse, R31, R14 ;  /* 0x0000001f0d3d7223 */ /* 0x040fe2000000000e */
[----:B------:R-:W-:Y:S01]  /*15f0*/  FFMA R47, R13, R35, R62 ;  /* 0x000000230d2f7223 */ /* 0x000fe2000000003e */
[CC--:B--2---:R-:W-:Y:S01]  /*1600*/  FFMA R77, R44.reuse, R23.reuse, R77 ;  /* 0x000000172c4d7223 */ /* 0x0c4fe2000000004d */
[----:B------:R-:W1:Y:S01]  /*1610*/  LDS.128 R12, [R3+0x610] ;  /* 0x00061000030c7984 */ /* 0x000e620000000c00 */
[C---:B------:R-:W-:Y:S01]  /*1620*/  FFMA R68, R45.reuse, R23, R68 ;  /* 0x000000172d447223 */ /* 0x040fe20000000044 */
[CC--:B------:R-:W-:Y:S01]  /*1630*/  FFMA R71, R44.reuse, R27.reuse, R20 ;  /* 0x0000001b2c477223 */ /* 0x0c0fe20000000014 */
[C---:B------:R-:W-:Y:S01]  /*1640*/  FFMA R66, R45.reuse, R27, R66 ;  /* 0x0000001b2d427223 */ /* 0x040fe20000000042 */
[----:B------:R-:W2:Y:S01]  /*1650*/  LDS.128 R20, [R3+0x70] ;  /* 0x0000700003147984 */ /* 0x000ea20000000c00 */
[C---:B------:R-:W-:Y:S01]  /*1660*/  FFMA R65, R44.reuse, R31, R24 ;  /* 0x0000001f2c417223 */ /* 0x040fe20000000018 */
[----:B------:R-:W-:Y:S01]  /*1670*/  FFMA R59, R44, R35, R46 ;  /* 0x000000232c3b7223 */ /* 0x000fe2000000002e */
[C---:B------:R-:W-:Y:S01]  /*1680*/  FFMA R60, R45.reuse, R31, R60 ;  /* 0x0000001f2d3c7223 */ /* 0x040fe2000000003c */
[----:B------:R-:W3:Y:S01]  /*1690*/  LDS.128 R24, [R3+0x670] ;  /* 0x0006700003187984 */ /* 0x000ee20000000c00 */
[----:B------:R-:W-:-:S03]  /*16a0*/  FFMA R58, R45, R35, R58 ;  /* 0x000000232d3a7223 */ /* 0x000fc6000000003a */
[----:B------:R-:W4:Y:S04]  /*16b0*/  LDS.64 R44, [R10+0x380] ;  /* 0x000380000a2c7984 */ /* 0x000f280000000a00 */
[----:B------:R-:W5:Y:S04]  /*16c0*/  LDS.64 R30, [R10+0x3b8] ;  /* 0x0003b8000a1e7984 */ /* 0x000f680000000a00 */
[----:B------:R-:W5:Y:S01]  /*16d0*/  LDS.64 R34, [R10+0x540] ;  /* 0x000540000a227984 */ /* 0x000f620000000a00 */
[-C--:B0-----:R-:W-:Y:S01]  /*16e0*/  FFMA R73, R28, R16.reuse, R73 ;  /* 0x000000101c497223 */ /* 0x081fe20000000049 */
[----:B------:R-:W-:Y:S01]  /*16f0*/  FFMA R72, R16, R29, R75 ;  /* 0x0000001d10487223 */ /* 0x000fe2000000004b */
[----:B------:R-:W-:Y:S01]  /*1700*/  FFMA R77, R32, R16, R77 ;  /* 0x00000010204d7223 */ /* 0x000fe2000000004d */
[----:B------:R-:W-:Y:S01]  /*1710*/  FFMA R68, R16, R33, R68 ;  /* 0x0000002110447223 */ /* 0x000fe20000000044 */
[-C--:B-1----:R-:W-:Y:S01]  /*1720*/  FFMA R70, R28, R12.reuse, R69 ;  /* 0x0000000c1c467223 */ /* 0x082fe20000000045 */
[----:B------:R-:W-:Y:S01]  /*1730*/  FFMA R16, R32, R12, R71 ;  /* 0x0000000c20107223 */ /* 0x000fe20000000047 */
[C---:B------:R-:W-:Y:S01]  /*1740*/  FFMA R64, R12.reuse, R29, R67 ;  /* 0x0000001d0c407223 */ /* 0x040fe20000000043 */
[----:B------:R-:W-:Y:S01]  /*1750*/  FFMA R66, R12, R33, R66 ;  /* 0x000000210c427223 */ /* 0x000fe20000000042 */
[-C--:B--2---:R-:W-:Y:S01]  /*1760*/  FFMA R46, R28, R20.reuse, R63 ;  /* 0x000000141c2e7223 */ /* 0x084fe2000000003f */
[----:B------:R-:W-:Y:S01]  /*1770*/  FFMA R12, R32, R20, R65 ;  /* 0x00000014200c7223 */ /* 0x000fe20000000041 */
[C---:B------:R-:W-:Y:S01]  /*1780*/  FFMA R62, R20.reuse, R29, R61 ;  /* 0x0000001d143e7223 */ /* 0x040fe2000000003d */
[----:B------:R-:W-:Y:S01]  /*1790*/  FFMA R60, R20, R33, R60 ;  /* 0x00000021143c7223 */ /* 0x000fe2000000003c */
[-C--:B---3--:R-:W-:Y:S01]  /*17a0*/  FFMA R74, R28, R24.reuse, R57 ;  /* 0x000000181c4a7223 */ /* 0x088fe20000000039 */
[----:B------:R-:W-:Y:S01]  /*17b0*/  FFMA R20, R24, R29, R47 ;  /* 0x0000001d18147223 */ /* 0x000fe2000000002f */
[----:B------:R-:W-:Y:S01]  /*17c0*/  FFMA R32, R32, R24, R59 ;  /* 0x0000001820207223 */ /* 0x000fe2000000003b */
[----:B------:R-:W0:Y:S01]  /*17d0*/  LDS.64 R28, [R10+0x578] ;  /* 0x000578000a1c7984 */ /* 0x000e220000000a00 */
[----:B------:R-:W-:Y:S01]  /*17e0*/  FFMA R58, R24, R33, R58 ;  /* 0x00000021183a7223 */ /* 0x000fe2000000003a */
[C---:B----4-:R-:W-:Y:S01]  /*17f0*/  FFMA R73, R44.reuse, R17, R73 ;  /* 0x000000112c497223 */ /* 0x050fe20000000049 */
[C---:B------:R-:W-:Y:S01]  /*1800*/  FFMA R69, R44.reuse, R13, R70 ;  /* 0x0000000d2c457223 */ /* 0x040fe20000000046 */
[C---:B------:R-:W-:Y:S01]  /*1810*/  FFMA R63, R44.reuse, R21, R46 ;  /* 0x000000152c3f7223 */ /* 0x040fe2000000002e */
[----:B------:R-:W-:Y:S01]  /*1820*/  FFMA R65, R44, R25, R74 ;  /* 0x000000192c417223 */ /* 0x000fe2000000004a */
[C---:B------:R-:W-:Y:S01]  /*1830*/  FFMA R72, R45.reuse, R17, R72 ;  /* 0x000000112d487223 */ /* 0x040fe20000000048 */
[C---:B------:R-:W-:Y:S01]  /*1840*/  FFMA R61, R45.reuse, R13, R64 ;  /* 0x0000000d2d3d7223 */ /* 0x040fe20000000040 */
[C---:B------:R-:W-:Y:S01]  /*1850*/  FFMA R33, R45.reuse, R21, R62 ;  /* 0x000000152d217223 */ /* 0x040fe2000000003e */
[----:B------:R-:W-:Y:S01]  /*1860*/  FFMA R59, R45, R25, R20 ;  /* 0x000000192d3b7223 */ /* 0x000fe20000000014 */
[----:B------:R-:W1:Y:S01]  /*1870*/  LDS.64 R46, [R10+0x5b0] ;  /* 0x0005b0000a2e7984 */ /* 0x000e620000000a00 */
[CC--:B-----5:R-:W-:Y:S01]  /*1880*/  FFMA R77, R30.reuse, R17.reuse, R77 ;  /* 0x000000111e4d7223 */ /* 0x0e0fe2000000004d */
[C---:B------:R-:W-:Y:S01]  /*1890*/  FFMA R68, R31.reuse, R17, R68 ;  /* 0x000000111f447223 */ /* 0x040fe20000000044 */
[CC--:B------:R-:W-:Y:S01]  /*18a0*/  FFMA R57, R30.reuse, R13.reuse, R16 ;  /* 0x0000000d1e397223 */ /* 0x0c0fe20000000010 */
[----:B------:R-:W2:Y:S01]  /*18b0*/  LDS.64 R44, [R10+0x5e8] ;  /* 0x0005e8000a2c7984 */ /* 0x000ea20000000a00 */
[----:B------:R-:W-:Y:S01]  /*18c0*/  FFMA R66, R31, R13, R66 ;  /* 0x0000000d1f427223 */ /* 0x000fe20000000042 */
[C---:B------:R-:W-:Y:S01]  /*18d0*/  FFMA R17, R30.reuse, R21, R12 ;  /* 0x000000151e117223 */ /* 0x040fe2000000000c */
[----:B------:R-:W-:Y:S01]  /*18e0*/  FFMA R13, R30, R25, R32 ;  /* 0x000000191e0d7223 */ /* 0x000fe20000000020 */
[CC--:B------:R-:W-:Y:S01]  /*18f0*/  FFMA R69, R34.reuse, R14.reuse, R69 ;  /* 0x0000000e22457223 */ /* 0x0c0fe20000000045 */
[C---:B------:R-:W-:Y:S01]  /*1900*/  FFMA R70, R35.reuse, R14, R61 ;  /* 0x0000000e23467223 */ /* 0x040fe2000000003d */
[----:B------:R-:W-:Y:S01]  /*1910*/  FFMA R16, R35, R26, R59 ;  /* 0x0000001a23107223 */ /* 0x000fe2000000003b */
[C---:B------:R-:W-:Y:S01]  /*1920*/  FFMA R60, R31.reuse, R21, R60 ;  /* 0x000000151f3c7223 */ /* 0x040fe2000000003c */
[----:B------:R-:W-:Y:S01]  /*1930*/  FFMA R58, R31, R25, R58 ;  /* 0x000000191f3a7223 */ /* 0x000fe2000000003a */
[CC--:B------:R-:W-:Y:S01]  /*1940*/  FFMA R73, R34.reuse, R18.reuse, R73 ;  /* 0x0000001222497223 */ /* 0x0c0fe20000000049 */
[C---:B------:R-:W-:Y:S01]  /*1950*/  FFMA R72, R35.reuse, R18, R72 ;  /* 0x0000001223487223 */ /* 0x040fe20000000048 */
[-C--:B------:R-:W-:Y:S01]  /*1960*/  FFMA R64, R35, R22.reuse, R33 ;  /* 0x0000001623407223 */ /* 0x080fe20000000021 */
[C---:B------:R-:W-:Y:S01]  /*1970*/  FFMA R76, R34.reuse, R22, R63 ;  /* 0x00000016224c7223 */ /* 0x040fe2000000003f */
[----:B------:R-:W-:Y:S01]  /*1980*/  FFMA R74, R34, R26, R65 ;  /* 0x0000001a224a7223 */ /* 0x000fe20000000041 */
[----:B------:R-:W-:Y:S04]  /*1990*/  LDS.64 R24, [R10+0x620] ;  /* 0x000620000a187984 */ /* 0x000fe80000000a00 */
[----:B------:R-:W3:Y:S04]  /*19a0*/  LDS.128 R32, [R3+0x20] ;  /* 0x0000200003207984 */ /* 0x000ee80000000c00 */
[----:B------:R-:W4:Y:S01]  /*19b0*/  LDS.64 R20, [R10+0x658] ;  /* 0x000658000a147984 */ /* 0x000f220000000a00 */
[CC--:B0-----:R-:W-:Y:S01]  /*19c0*/  FFMA R62, R28.reuse, R14.reuse, R57 ;  /* 0x0000000e1c3e7223 */ /* 0x0c1fe20000000039 */
[C---:B------:R-:W-:Y:S01]  /*19d0*/  FFMA R66, R29.reuse, R14, R66 ;  /* 0x0000000e1d427223 */ /* 0x040fe20000000042 */
[CC--:B------:R-:W-:Y:S01]  /*19e0*/  FFMA R77, R28.reuse, R18.reuse, R77 ;  /* 0x000000121c4d7223 */ /* 0x0c0fe2000000004d */
[C---:B------:R-:W-:Y:S01]  /*19f0*/  FFMA R68, R29.reuse, R18, R68 ;  /* 0x000000121d447223 */ /* 0x040fe20000000044 */
[C---:B------:R-:W-:Y:S01]  /*1a00*/  FFMA R14, R28.reuse, R22, R17 ;  /* 0x000000161c0e7223 */ /* 0x040fe20000000011 */
[----:B------:R-:W-:Y:S01]  /*1a10*/  FFMA R12, R28, R26, R13 ;  /* 0x0000001a1c0c7223 */ /* 0x000fe2000000000d */
[C---:B------:R-:W-:Y:S01]  /*1a20*/  FFMA R60, R29.reuse, R22, R60 ;  /* 0x000000161d3c7223 */ /* 0x040fe2000000003c */
[----:B------:R-:W-:-:S02]  /*1a30*/  FFMA R58, R29, R26, R58 ;  /* 0x0000001a1d3a7223 */ /* 0x000fc4000000003a */
[----:B------:R-:W0:Y:S01]  /*1a40*/  LDS.128 R28, [R3+0x620] ;  /* 0x00062000031c7984 */ /* 0x000e220000000c00 */
[-C--:B-1----:R-:W-:Y:S01]  /*1a50*/  FFMA R73, R46, R19.reuse, R73 ;  /* 0x000000132e497223 */ /* 0x082fe20000000049 */
[C---:B------:R-:W-:Y:S01]  /*1a60*/  FFMA R71, R47.reuse, R19, R72 ;  /* 0x000000132f477223 */ /* 0x040fe20000000048 */
[C---:B------:R-:W-:Y:S01]  /*1a70*/  FFMA R67, R47.reuse, R15, R70 ;  /* 0x0000000f2f437223 */ /* 0x040fe20000000046 */
[C---:B------:R-:W-:Y:S01]  /*1a80*/  FFMA R63, R47.reuse, R23, R64 ;  /* 0x000000172f3f7223 */ /* 0x040fe20000000040 */
[----:B------:R-:W-:Y:S01]  /*1a90*/  FFMA R57, R47, R27, R16 ;  /* 0x0000001b2f397223 */ /* 0x000fe20000000010 */
[-C--:B--2---:R-:W-:Y:S01]  /*1aa0*/  FFMA R77, R44, R19.reuse, R77 ;  /* 0x000000132c4d7223 */ /* 0x084fe2000000004d */
[C---:B------:R-:W-:Y:S01]  /*1ab0*/  FFMA R68, R45.reuse, R19, R68 ;  /* 0x000000132d447223 */ /* 0x040fe20000000044 */
[-C--:B------:R-:W-:Y:S01]  /*1ac0*/  FFMA R69, R46, R15.reuse, R69 ;  /* 0x0000000f2e457223 */ /* 0x080fe20000000045 */
[----:B------:R-:W1:Y:S01]  /*1ad0*/  LDS.128 R16, [R3+0x80] ;  /* 0x0000800003107984 */ /* 0x000e620000000c00 */
[CC--:B------:R-:W-:Y:S01]  /*1ae0*/  FFMA R75, R44.reuse, R15.reuse, R62 ;  /* 0x0000000f2c4b7223 */ /* 0x0c0fe2000000003e */
[C---:B------:R-:W-:Y:S01]  /*1af0*/  FFMA R66, R45.reuse, R15, R66 ;  /* 0x0000000f2d427223 */ /* 0x040fe20000000042 */
[C---:B------:R-:W-:Y:S01]  /*1b00*/  FFMA R47, R44.reuse, R23, R14 ;  /* 0x000000172c2f7223 */ /* 0x040fe2000000000e */
[----:B------:R-:W-:Y:S01]  /*1b10*/  FFMA R61, R44, R27, R12 ;  /* 0x0000001b2c3d7223 */ /* 0x000fe2000000000c */
[C---:B------:R-:W-:Y:S01]  /*1b20*/  FFMA R60, R45.reuse, R23, R60 ;  /* 0x000000172d3c7223 */ /* 0x040fe2000000003c */
[----:B------:R-:W2:Y:S01]  /*1b30*/  LDS.128 R12, [R3+0x680] ;  /* 0x00068000030c7984 */ /* 0x000ea20000000c00 */
[----:B------:R-:W-:Y:S01]  /*1b40*/  FFMA R58, R45, R27, R58 ;  /* 0x0000001b2d3a7223 */ /* 0x000fe2000000003a */
[C---:B------:R-:W-:Y:S01]  /*1b50*/  FFMA R65, R46.reuse, R23, R76 ;  /* 0x000000172e417223 */ /* 0x040fe2000000004c */
[----:B------:R-:W-:Y:S01]  /*1b60*/  FFMA R59, R46, R27, R74 ;  /* 0x0000001b2e3b7223 */ /* 0x000fe2000000004a */
[----:B------:R-:W5:Y:S01]  /*1b70*/  LDS.64 R44, [R10+0x7e0] ;  /* 0x0007e0000a2c7984 */ /* 0x000f620000000a00 */
[----:B---3--:R-:W-:Y:S01]  /*1b80*/  FFMA R64, R32, R25, R71 ;  /* 0x0000001920407223 */ /* 0x008fe20000000047 */
[----:B------:R-:W-:-:S02]  /*1b90*/  FFMA R73, R24, R32, R73 ;  /* 0x0000002018497223 */ /* 0x000fc40000000049 */
[----:B------:R-:W3:Y:S01]  /*1ba0*/  LDS.64 R22, [R10+0x818] ;  /* 0x000818000a167984 */ /* 0x000ee20000000a00 */
[----:B----4-:R-:W-:Y:S01]  /*1bb0*/  FFMA R71, R20, R32, R77 ;  /* 0x0000002014477223 */ /* 0x010fe2000000004d */
[----:B------:R-:W-:Y:S02]  /*1bc0*/  FFMA R68, R32, R21, R68 ;  /* 0x0000001520447223 */ /* 0x000fe40000000044 */
[----:B------:R-:W4:Y:S01]  /*1bd0*/  LDS.64 R26, [R10+0x888] ;  /* 0x000888000a1a7984 */ /* 0x000f220000000a00 */
[-C--:B0-----:R-:W-:Y:S01]  /*1be0*/  FFMA R74, R24, R28.reuse, R69 ;  /* 0x0000001c184a7223 */ /* 0x081fe20000000045 */
[----:B------:R-:W-:Y:S01]  /*1bf0*/  FFMA R32, R20, R28, R75 ;  /* 0x0000001c14207223 */ /* 0x000fe2000000004b */
[C---:B------:R-:W-:Y:S01]  /*1c00*/  FFMA R70, R28.reuse, R25, R67 ;  /* 0x000000191c467223 */ /* 0x040fe20000000043 */
[----:B------:R-:W-:Y:S01]  /*1c10*/  FFMA R66, R28, R21, R66 ;  /* 0x000000151c427223 */ /* 0x000fe20000000042 */
[-C--:B-1----:R-:W-:Y:S01]  /*1c20*/  FFMA R72, R24, R16.reuse, R65 ;  /* 0x0000001018487223 */ /* 0x082fe20000000041 */
[----:B------:R-:W-:Y:S01]  /*1c30*/  FFMA R28, R20, R16, R47 ;  /* 0x00000010141c7223 */ /* 0x000fe2000000002f */
[C---:B------:R-:W-:Y:S01]  /*1c40*/  FFMA R62, R16.reuse, R25, R63 ;  /* 0x00000019103e7223 */ /* 0x040fe2000000003f */
[----:B------:R-:W-:Y:S01]  /*1c50*/  FFMA R60, R16, R21, R60 ;  /* 0x00000015103c7223 */ /* 0x000fe2000000003c */
[----:B------:R-:W0:Y:S01]  /*1c60*/  LDS.64 R46, [R10+0x850] ;  /* 0x000850000a2e7984 */ /* 0x000e220000000a00 */
[-C--:B--2---:R-:W-:Y:S01]  /*1c70*/  FFMA R24, R24, R12.reuse, R59 ;  /* 0x0000000c18187223 */ /* 0x084fe2000000003b */
[----:B------:R-:W-:Y:S01]  /*1c80*/  FFMA R16, R12, R25, R57 ;  /* 0x000000190c107223 */ /* 0x000fe20000000039 */
[----:B------:R-:W-:Y:S01]  /*1c90*/  FFMA R20, R20, R12, R61 ;  /* 0x0000000c14147223 */ /* 0x000fe2000000003d */
[----:B------:R-:W-:Y:S01]  /*1ca0*/  FFMA R58, R12, R21, R58 ;  /* 0x000000150c3a7223 */ /* 0x000fe2000000003a */
[C---:B-----5:R-:W-:Y:S01]  /*1cb0*/  FFMA R73, R44.reuse, R33, R73 ;  /* 0x000000212c497223 */ /* 0x060fe20000000049 */
        /* <DEDUP_REMOVED lines=8> */
[CC--:B---3--:R-:W-:Y:S01]  /*1d40*/  FFMA R57, R22.reuse, R29.reuse, R32 ;  /* 0x0000001d16397223 */ /* 0x0c8fe20000000020 */
[C---:B------:R-:W-:Y:S01]  /*1d50*/  FFMA R66, R23.reuse, R29, R66 ;  /* 0x0000001d17427223 */ /* 0x040fe20000000042 */
[CC--:B------:R-:W-:Y:S01]  /*1d60*/  FFMA R71, R22.reuse, R33.reuse, R71 ;  /* 0x0000002116477223 */ /* 0x0c0fe20000000047 */
[----:B------:R-:W2:Y:S01]  /*1d70*/  LDS.64 R44, [R10+0x8f8] ;  /* 0x0008f8000a2c7984 */ /* 0x000ea20000000a00 */
[C---:B------:R-:W-:Y:S01]  /*1d80*/  FFMA R68, R23.reuse, R33, R68 ;  /* 0x0000002117447223 */ /* 0x040fe20000000044 */
[C---:B------:R-:W-:Y:S01]  /*1d90*/  FFMA R33, R22.reuse, R17, R28 ;  /* 0x0000001116217223 */ /* 0x040fe2000000001c */
[----:B------:R-:W-:Y:S01]  /*1da0*/  FFMA R29, R22, R13, R20 ;  /* 0x0000000d161d7223 */ /* 0x000fe20000000014 */
[C---:B------:R-:W-:Y:S01]  /*1db0*/  FFMA R60, R23.reuse, R17, R60 ;  /* 0x00000011173c7223 */ /* 0x040fe2000000003c */
[----:B------:R-:W-:Y:S01]  /*1dc0*/  FFMA R58, R23, R13, R58 ;  /* 0x0000000d173a7223 */ /* 0x000fe2000000003a */
[CC--:B----4-:R-:W-:Y:S01]  /*1dd0*/  FFMA R70, R26.reuse, R30.reuse, R57 ;  /* 0x0000001e1a467223 */ /* 0x0d0fe20000000039 */
[C---:B------:R-:W-:Y:S01]  /*1de0*/  FFMA R66, R27.reuse, R30, R66 ;  /* 0x0000001e1b427223 */ /* 0x040fe20000000042 */
[CC--:B------:R-:W-:Y:S01]  /*1df0*/  FFMA R71, R26.reuse, R34.reuse, R71 ;  /* 0x000000221a477223 */ /* 0x0c0fe20000000047 */
[C---:B------:R-:W-:Y:S01]  /*1e00*/  FFMA R68, R27.reuse, R34, R68 ;  /* 0x000000221b447223 */ /* 0x040fe20000000044 */
[----:B------:R-:W-:Y:S01]  /*1e10*/  FFMA R32, R26, R14, R29 ;  /* 0x0000000e1a207223 */ /* 0x000fe2000000001d */
[----:B------:R-:W-:Y:S01]  /*1e20*/  LDS.64 R12, [R10+0xa80] ;  /* 0x000a80000a0c7984 */ /* 0x000fe20000000a00 */
[C---:B------:R-:W-:Y:S01]  /*1e30*/  FFMA R60, R27.reuse, R18, R60 ;  /* 0x000000121b3c7223 */ /* 0x040fe2000000003c */
[----:B------:R-:W-:-:S02]  /*1e40*/  FFMA R58, R27, R14, R58 ;  /* 0x0000000e1b3a7223 */ /* 0x000fc4000000003a */
[----:B------:R-:W-:Y:S01]  /*1e50*/  LDS.64 R16, [R10+0xab8] ;  /* 0x000ab8000a107984 */ /* 0x000fe20000000a00 */
[C---:B0-----:R-:W-:Y:S01]  /*1e60*/  FFMA R73, R46.reuse, R34, R73 ;  /* 0x000000222e497223 */ /* 0x041fe20000000049 */
        /* <DEDUP_REMOVED lines=8> */
[----:B------:R-:W0:Y:S01]  /*1ef0*/  LDS.128 R20, [R3+0x30] ;  /* 0x0000300003147984 */ /* 0x000e220000000c00 */
        /* <DEDUP_REMOVED lines=8> */
[CC--:B--2---:R-:W-:Y:S01]  /*1f80*/  FFMA R70, R44.reuse, R31.reuse, R70 ;  /* 0x0000001f2c467223 */ /* 0x0c4fe20000000046 */
[C---:B------:R-:W-:Y:S01]  /*1f90*/  FFMA R66, R45.reuse, R31, R66 ;  /* 0x0000001f2d427223 */ /* 0x040fe20000000042 */
[----:B------:R-:W1:Y:S01]  /*1fa0*/  LDS.128 R24, [R3+0x630] ;  /* 0x0006300003187984 */ /* 0x000e620000000c00 */
[CC--:B------:R-:W-:Y:S01]  /*1fb0*/  FFMA R71, R44.reuse, R35.reuse, R71 ;  /* 0x000000232c477223 */ /* 0x0c0fe20000000047 */
[C---:B------:R-:W-:Y:S01]  /*1fc0*/  FFMA R68, R45.reuse, R35, R68 ;  /* 0x000000232d447223 */ /* 0x040fe20000000044 */
[C---:B------:R-:W-:Y:S01]  /*1fd0*/  FFMA R65, R44.reuse, R19, R34 ;  /* 0x000000132c417223 */ /* 0x040fe20000000022 */
[----:B------:R-:W2:Y:S01]  /*1fe0*/  LDS.128 R28, [R3+0x90] ;  /* 0x00009000031c7984 */ /* 0x000ea20000000c00 */
[----:B------:R-:W-:Y:S01]  /*1ff0*/  FFMA R69, R44, R15, R32 ;  /* 0x0000000f2c457223 */ /* 0x000fe20000000020 */
[C---:B------:R-:W-:Y:S01]  /*2000*/  FFMA R60, R45.reuse, R19, R60 ;  /* 0x000000132d3c7223 */ /* 0x040fe2000000003c */
[----:B------:R-:W-:Y:S01]  /*2010*/  FFMA R58, R45, R15, R58 ;  /* 0x0000000f2d3a7223 */ /* 0x000fe2000000003a */
[----:B------:R-:W3:Y:S04]  /*2020*/  LDS.128 R32, [R3+0x690] ;  /* 0x0006900003207984 */ /* 0x000ee80000000c00 */
[----:B------:R-:W4:Y:S04]  /*2030*/  LDS.64 R14, [R10+0xaf0] ;  /* 0x000af0000a0e7984 */ /* 0x000f280000000a00 */
[----:B------:R-:W5:Y:S01]  /*2040*/  LDS.64 R18, [R10+0xb28] ;  /* 0x000b28000a127984 */ /* 0x000f620000000a00 */
[----:B0-----:R-:W-:Y:S01]  /*2050*/  FFMA R62, R20, R13, R61 ;  /* 0x0000000d143e7223 */ /* 0x001fe2000000003d */
[-C--:B------:R-:W-:Y:S01]  /*2060*/  FFMA R64, R12, R20.reuse, R73 ;  /* 0x000000140c407223 */ /* 0x080fe20000000049 */
[----:B------:R-:W-:Y:S01]  /*2070*/  FFMA R61, R16, R20, R71 ;  /* 0x00000014103d7223 */ /* 0x000fe20000000047 */
[----:B------:R-:W-:Y:S01]  /*2080*/  FFMA R68, R20, R17, R68 ;  /* 0x0000001114447223 */ /* 0x000fe20000000044 */
[----:B-1----:R-:W-:Y:S01]  /*2090*/  FFMA R44, R24, R13, R46 ;  /* 0x0000000d182c7223 */ /* 0x002fe2000000002e */
[-C--:B------:R-:W-:Y:S01]  /*20a0*/  FFMA R45, R12, R24.reuse, R57 ;  /* 0x000000180c2d7223 */ /* 0x080fe20000000039 */
[----:B------:R-:W-:Y:S01]  /*20b0*/  FFMA R57, R16, R24, R70 ;  /* 0x0000001810397223 */ /* 0x000fe20000000046 */
[----:B------:R-:W-:Y:S01]  /*20c0*/  FFMA R66, R24, R17, R66 ;  /* 0x0000001118427223 */ /* 0x000fe20000000042 */
[----:B--2---:R-:W-:Y:S01]  /*20d0*/  FFMA R20, R28, R13, R47 ;  /* 0x0000000d1c147223 */ /* 0x004fe2000000002f */
[-C--:B------:R-:W-:Y:S01]  /*20e0*/  FFMA R59, R12, R28.reuse, R59 ;  /* 0x0000001c0c3b7223 */ /* 0x080fe2000000003b */
[----:B------:R-:W0:Y:S01]  /*20f0*/  LDS.64 R46, [R10+0xb60] ;  /* 0x000b60000a2e7984 */ /* 0x000e220000000a00 */
[----:B------:R-:W-:Y:S01]  /*2100*/  FFMA R65, R16, R28, R65 ;  /* 0x0000001c10417223 */ /* 0x000fe20000000041 */
[----:B------:R-:W-:Y:S01]  /*2110*/  FFMA R60, R28, R17, R60 ;  /* 0x000000111c3c7223 */ /* 0x000fe2000000003c */
[-C--:B---3--:R-:W-:Y:S01]  /*2120*/  FFMA R63, R12, R32.reuse, R63 ;  /* 0x000000200c3f7223 */ /* 0x088fe2000000003f */
[----:B------:R-:W-:Y:S01]  /*2130*/  FFMA R28, R32, R13, R67 ;  /* 0x0000000d201c7223 */ /* 0x000fe20000000043 */
[----:B------:R-:W-:Y:S01]  /*2140*/  FFMA R69, R16, R32, R69 ;  /* 0x0000002010457223 */ /* 0x000fe20000000045 */
[----:B------:R-:W1:Y:S01]  /*2150*/  LDS.64 R12, [R10+0xb98] ;  /* 0x000b98000a0c7984 */ /* 0x000e620000000a00 */
[----:B------:R-:W-:Y:S01]  /*2160*/  FFMA R58, R32, R17, R58 ;  /* 0x00000011203a7223 */ /* 0x000fe2000000003a */
[-C--:B----4-:R-:W-:Y:S01]  /*2170*/  FFMA R32, R14, R21.reuse, R64 ;  /* 0x000000150e207223 */ /* 0x090fe20000000040 */
[-C--:B------:R-:W-:Y:S01]  /*2180*/  FFMA R24, R15, R21.reuse, R62 ;  /* 0x000000150f187223 */ /* 0x080fe2000000003e */
[-C--:B-----5:R-:W-:Y:S01]  /*2190*/  FFMA R61, R18, R21.reuse, R61 ;  /* 0x00000015123d7223 */ /* 0x0a0fe2000000003d */
[----:B------:R-:W-:Y:S01]  /*21a0*/  FFMA R68, R19, R21, R68 ;  /* 0x0000001513447223 */ /* 0x000fe20000000044 */
[----:B------:R-:W2:Y:S01]  /*21b0*/  LDS.64 R16, [R10+0xd20] ;  /* 0x000d20000a107984 */ /* 0x000ea20000000a00 */
[-C--:B------:R-:W-:Y:S01]  /*21c0*/  FFMA R21, R14, R25.reuse, R45 ;  /* 0x000000190e157223 */ /* 0x080fe2000000002d */
[-C--:B------:R-:W-:Y:S01]  /*21d0*/  FFMA R67, R15, R25.reuse, R44 ;  /* 0x000000190f437223 */ /* 0x080fe2000000002c */
[CC--:B------:R-:W-:Y:S01]  /*21e0*/  FFMA R57, R18.reuse, R25.reuse, R57 ;  /* 0x0000001912397223 */ /* 0x0c0fe20000000039 */
[----:B------:R-:W3:Y:S01]  /*21f0*/  LDS.64 R44, [R10+0xd58] ;  /* 0x000d58000a2c7984 */ /* 0x000ee20000000a00 */
[----:B------:R-:W-:Y:S01]  /*2200*/  FFMA R66, R19, R25, R66 ;  /* 0x0000001913427223 */ /* 0x000fe20000000042 */
[-C--:B------:R-:W-:Y:S01]  /*2210*/  FFMA R25, R18, R29.reuse, R65 ;  /* 0x0000001d12197223 */ /* 0x080fe20000000041 */
[CC--:B------:R-:W-:Y:S01]  /*2220*/  FFMA R59, R14.reuse, R29.reuse, R59 ;  /* 0x0000001d0e3b7223 */ /* 0x0c0fe2000000003b */
[-C--:B------:R-:W-:Y:S01]  /*2230*/  FFMA R65, R15, R29.reuse, R20 ;  /* 0x0000001d0f417223 */ /* 0x080fe20000000014 */
[----:B------:R-:W-:Y:S01]  /*2240*/  FFMA R60, R19, R29, R60 ;  /* 0x0000001d133c7223 */ /* 0x000fe2000000003c */
[-C--:B------:R-:W-:Y:S01]  /*2250*/  FFMA R29, R14, R33.reuse, R63 ;  /* 0x000000210e1d7223 */ /* 0x080fe2000000003f */
        /* <DEDUP_REMOVED lines=8> */
[-C--:B------:R-:W-:Y:S01]  /*22e0*/  FFMA R21, R46, R26.reuse, R21 ;  /* 0x0000001a2e157223 */ /* 0x080fe20000000015 */
[C---:B------:R-:W-:Y:S01]  /*22f0*/  FFMA R24, R47.reuse, R26, R67 ;  /* 0x0000001a2f187223 */ /* 0x040fe20000000043 */
[----:B------:R-:W-:Y:S01]  /*2300*/  FFMA R20, R47, R34, R15 ;  /* 0x000000222f147223 */ /* 0x000fe2000000000f */
[CC--:B-1----:R-:W-:Y:S01]  /*2310*/  FFMA R61, R12.reuse, R22.reuse, R61 ;  /* 0x000000160c3d7223 */ /* 0x0c2fe2000000003d */
[C---:B------:R-:W-:Y:S01]  /*2320*/  FFMA R68, R13.reuse, R22, R68 ;  /* 0x000000160d447223 */ /* 0x040fe20000000044 */
[CC--:B------:R-:W-:Y:S01]  /*2330*/  FFMA R58, R12.reuse, R30.reuse, R25 ;  /* 0x0000001e0c3a7223 */ /* 0x0c0fe20000000019 */
[C---:B------:R-:W-:Y:S01]  /*2340*/  FFMA R60, R13.reuse, R30, R60 ;  /* 0x0000001e0d3c7223 */ /* 0x040fe2000000003c */
[CC--:B------:R-:W-:Y:S01]  /*2350*/  FFMA R62, R12.reuse, R26.reuse, R57 ;  /* 0x0000001a0c3e7223 */ /* 0x0c0fe20000000039 */
[C---:B------:R-:W-:Y:S01]  /*2360*/  FFMA R66, R13.reuse, R26, R66 ;  /* 0x0000001a0d427223 */ /* 0x040fe20000000042 */
[-C--:B------:R-:W-:Y:S01]  /*2370*/  FFMA R64, R12, R34.reuse, R69 ;  /* 0x000000220c407223 */ /* 0x080fe20000000045 */
[----:B------:R-:W-:Y:S01]  /*2380*/  FFMA R30, R13, R34, R33 ;  /* 0x000000220d1e7223 */ /* 0x000fe20000000021 */
[C---:B--2---:R-:W-:Y:S01]  /*2390*/  FFMA R63, R16.reuse, R23, R63 ;  /* 0x00000017103f7223 */ /* 0x044fe2000000003f */
[C---:B------:R-:W-:Y:S01]  /*23a0*/  FFMA R46, R16.reuse, R27, R21 ;  /* 0x0000001b102e7223 */ /* 0x040fe20000000015 */
[C---:B------:R-:W-:Y:S01]  /*23b0*/  FFMA R34, R16.reuse, R31, R28 ;  /* 0x0000001f10227223 */ /* 0x040fe2000000001c */
[----:B------:R-:W-:Y:S01]  /*23c0*/  FFMA R47, R16, R35, R19 ;  /* 0x00000023102f7223 */ /* 0x000fe20000000013 */
[C---:B------:R-:W-:Y:S01]  /*23d0*/  FFMA R59, R17.reuse, R23, R59 ;  /* 0x00000017113b7223 */ /* 0x040fe2000000003b */
[C---:B------:R-:W-:Y:S01]  /*23e0*/  FFMA R69, R17.reuse, R27, R24 ;  /* 0x0000001b11457223 */ /* 0x040fe20000000018 */
[C---:B------:R-:W-:Y:S01]  /*23f0*/  FFMA R65, R17.reuse, R31, R18 ;  /* 0x0000001f11417223 */ /* 0x040fe20000000012 */
[----:B------:R-:W-:Y:S01]  /*2400*/  FFMA R67, R17, R35, R20 ;  /* 0x0000002311437223 */ /* 0x000fe20000000014 */
[----:B------:R-:W-:Y:S01]  /*2410*/  LDS.64 R32, [R10+0xd90] ;  /* 0x000d90000a207984 */ /* 0x000fe20000000a00 */
[CC--:B---3--:R-:W-:Y:S01]  /*2420*/  FFMA R61, R44.reuse, R23.reuse, R61 ;  /* 0x000000172c3d7223 */ /* 0x0c8fe2000000003d */
[C---:B------:R-:W-:Y:S01]  /*2430*/  FFMA R68, R45.reuse, R23, R68 ;  /* 0x000000172d447223 */ /* 0x040fe20000000044 */
[CC--:B------:R-:W-:Y:S01]  /*2440*/  FFMA R62, R44.reuse, R27.reuse, R62 ;  /* 0x0000001b2c3e7223 */ /* 0x0c0fe2000000003e */
[----:B------:R-:W0:Y:S01]  /*2450*/  LDS.128 R12, [R3+0x40] ;  /* 0x00004000030c7984 */ /* 0x000e220000000c00 */
[C---:B------:R-:W-:Y:S01]  /*2460*/  FFMA R66, R45.reuse, R27, R66 ;  /* 0x0000001b2d427223 */ /* 0x040fe20000000042 */
[C---:B------:R-:W-:Y:S01]  /*2470*/  FFMA R58, R44.reuse, R31, R58 ;  /* 0x0000001f2c3a7223 */ /* 0x040fe2000000003a */
[----:B------:R-:W-:Y:S01]  /*2480*/  FFMA R64, R44, R35, R64 ;  /* 0x000000232c407223 */ /* 0x000fe20000000040 */
[----:B------:R-:W1:Y:S01]  /*2490*/  LDS.64 R28, [R10+0xdc8] ;  /* 0x000dc8000a1c7984 */ /* 0x000e620000000a00 */
[C---:B------:R-:W-:Y:S01]  /*24a0*/  FFMA R60, R45.reuse, R31, R60 ;  /* 0x0000001f2d3c7223 */ /* 0x040fe2000000003c */
[----:B------:R-:W-:-:S02]  /*24b0*/  FFMA R57, R45, R35, R30 ;  /* 0x000000232d397223 */ /* 0x000fc4000000001e */
[----:B------:R-:W2:Y:S04]  /*24c0*/  LDS.128 R16, [R3+0x640] ;  /* 0x0006400003107984 */ /* 0x000ea80000000c00 */
[----:B------:R-:W3:Y:S04]  /*24d0*/  LDS.128 R20, [R3+0xa0] ;  /* 0x0000a00003147984 */ /* 0x000ee80000000c00 */
[----:B------:R-:W4:Y:S04]  /*24e0*/  LDS.128 R24, [R3+0x6a0] ;  /* 0x0006a00003187984 */ /* 0x000f280000000c00 */
[----:B------:R-:W5:Y:S04]  /*24f0*/  LDS.64 R44, [R10+0xe00] ;  /* 0x000e00000a2c7984 */ /* 0x000f680000000a00 */
[----:B------:R-:W5:Y:S01]  /*2500*/  LDS.64 R30, [R10+0xe38] ;  /* 0x000e38000a1e7984 */ /* 0x000f620000000a00 */
[-C--:B0-----:R-:W-:Y:S01]  /*2510*/  FFMA R63, R32, R12.reuse, R63 ;  /* 0x0000000c203f7223 */ /* 0x081fe2000000003f */
[----:B------:R-:W-:Y:S01]  /*2520*/  FFMA R59, R12, R33, R59 ;  /* 0x000000210c3b7223 */ /* 0x000fe2000000003b */
        /* <DEDUP_REMOVED lines=9> */
[----:B------:R-:W-:Y:S01]  /*25c0*/  FFMA R20, R20, R29, R60 ;  /* 0x0000001d14147223 */ /* 0x000fe2000000003c */
[-C--:B----4-:R-:W-:Y:S01]  /*25d0*/  FFMA R60, R32, R24.reuse, R47 ;  /* 0x00000018203c7223 */ /* 0x090fe2000000002f */
[----:B------:R-:W-:Y:S01]  /*25e0*/  FFMA R64, R28, R24, R64 ;  /* 0x000000181c407223 */ /* 0x000fe20000000040 */
[----:B------:R-:W0:Y:S01]  /*25f0*/  LDS.64 R34, [R10+0xfc0] ;  /* 0x000fc0000a227984 */ /* 0x000e220000000a00 */
[C---:B------:R-:W-:Y:S01]  /*2600*/  FFMA R67, R24.reuse, R33, R67 ;  /* 0x0000002118437223 */ /* 0x040fe20000000043 */
[----:B------:R-:W-:Y:S01]  /*2610*/  FFMA R24, R24, R29, R57 ;  /* 0x0000001d18187223 */ /* 0x000fe20000000039 */
[C---:B-----5:R-:W-:Y:S01]  /*2620*/  FFMA R32, R44.reuse, R17, R46 ;  /* 0x000000112c207223 */ /* 0x060fe2000000002e */
[----:B------:R-:W1:Y:S01]  /*2630*/  LDS.64 R28, [R10+0xff8] ;  /* 0x000ff8000a1c7984 */ /* 0x000e620000000a00 */
[C---:B------:R-:W-:Y:S01]  /*2640*/  FFMA R57, R44.reuse, R21, R12 ;  /* 0x000000152c397223 */ /* 0x040fe2000000000c */
[C---:B------:R-:W-:Y:S01]  /*2650*/  FFMA R63, R44.reuse, R13, R63 ;  /* 0x0000000d2c3f7223 */ /* 0x040fe2000000003f */
[----:B------:R-:W-:Y:S01]  /*2660*/  FFMA R60, R44, R25, R60 ;  /* 0x000000192c3c7223 */ /* 0x000fe2000000003c */
[----:B------:R-:W2:Y:S01]  /*2670*/  LDS.64 R46, [R10+0x1030] ;  /* 0x001030000a2e7984 */ /* 0x000ea20000000a00 */
[C---:B------:R-:W-:Y:S01]  /*2680*/  FFMA R12, R45.reuse, R13, R59 ;  /* 0x0000000d2d0c7223 */ /* 0x040fe2000000003b */
[C---:B------:R-:W-:Y:S01]  /*2690*/  FFMA R69, R45.reuse, R17, R69 ;  /* 0x000000112d457223 */ /* 0x040fe20000000045 */
[C---:B------:R-:W-:Y:S01]  /*26a0*/  FFMA R65, R45.reuse, R21, R16 ;  /* 0x000000152d417223 */ /* 0x040fe20000000010 */
[----:B------:R-:W-:Y:S01]  /*26b0*/  FFMA R67, R45, R25, R67 ;  /* 0x000000192d437223 */ /* 0x000fe20000000043 */
[CC--:B------:R-:W-:Y:S01]  /*26c0*/  FFMA R59, R30.reuse, R17.reuse, R62 ;  /* 0x000000111e3b7223 */ /* 0x0c0fe2000000003e */
[----:B------:R-:W3:Y:S01]  /*26d0*/  LDS.64 R44, [R10+0x1068] ;  /* 0x001068000a2c7984 */ /* 0x000ee20000000a00 */
[C---:B------:R-:W-:Y:S01]  /*26e0*/  FFMA R66, R31.reuse, R17, R66 ;  /* 0x000000111f427223 */ /* 0x040fe20000000042 */
[C---:B------:R-:W-:Y:S01]  /*26f0*/  FFMA R61, R30.reuse, R13, R61 ;  /* 0x0000000d1e3d7223 */ /* 0x040fe2000000003d */
[C---:B------:R-:W-:Y:S01]  /*2700*/  FFMA R17, R30.reuse, R21, R58 ;  /* 0x000000151e117223 */ /* 0x040fe2000000003a */
[C---:B------:R-:W-:Y:S01]  /*2710*/  FFMA R16, R31.reuse, R13, R68 ;  /* 0x0000000d1f107223 */ /* 0x040fe20000000044 */
[C---:B------:R-:W-:Y:S01]  /*2720*/  FFMA R21, R31.reuse, R21, R20 ;  /* 0x000000151f157223 */ /* 0x040fe20000000014 */
[-C--:B------:R-:W-:Y:S01]  /*2730*/  FFMA R58, R31, R25.reuse, R24 ;  /* 0x000000191f3a7223 */ /* 0x080fe20000000018 */
[----:B------:R-:W-:Y:S01]  /*2740*/  FFMA R33, R30, R25, R64 ;  /* 0x000000191e217223 */ /* 0x000fe20000000040 */
[C---:B0-----:R-:W-:Y:S01]  /*2750*/  FFMA R24, R34.reuse, R22, R57 ;  /* 0x0000001622187223 */ /* 0x041fe20000000039 */
[C---:B------:R-:W-:Y:S01]  /*2760*/  FFMA R63, R34.reuse, R14, R63 ;  /* 0x0000000e223f7223 */ /* 0x040fe2000000003f */
[C---:B------:R-:W-:Y:S01]  /*2770*/  FFMA R32, R34.reuse, R18, R32 ;  /* 0x0000001222207223 */ /* 0x040fe20000000020 */
[----:B------:R-:W-:Y:S01]  /*2780*/  FFMA R34, R34, R26, R60 ;  /* 0x0000001a22227223 */ /* 0x000fe2000000003c */
[CC--:B------:R-:W-:Y:S01]  /*2790*/  FFMA R57, R35.reuse, R14.reuse, R12 ;  /* 0x0000000e23397223 */ /* 0x0c0fe2000000000c */
[C---:B-1----:R-:W-:Y:S01]  /*27a0*/  FFMA R13, R28.reuse, R14, R61 ;  /* 0x0000000e1c0d7223 */ /* 0x042fe2000000003d */
[----:B------:R-:W-:Y:S01]  /*27b0*/  FFMA R68, R35, R22, R65 ;  /* 0x0000001623447223 */ /* 0x000fe20000000041 */
[----:B------:R-:W-:Y:S01]  /*27c0*/  FFMA R14, R29, R14, R16 ;  /* 0x0000000e1d0e7223 */ /* 0x000fe20000000010 */
[C---:B------:R-:W-:Y:S01]  /*27d0*/  FFMA R64, R28.reuse, R22, R17 ;  /* 0x000000161c407223 */ /* 0x040fe20000000011 */
[-C--:B------:R-:W-:Y:S01]  /*27e0*/  FFMA R62, R35, R18.reuse, R69 ;  /* 0x00000012233e7223 */ /* 0x080fe20000000045 */
[CC--:B------:R-:W-:Y:S01]  /*27f0*/  FFMA R60, R28.reuse, R18.reuse, R59 ;  /* 0x000000121c3c7223 */ /* 0x0c0fe2000000003b */
[C---:B------:R-:W-:Y:S01]  /*2800*/  FFMA R66, R29.reuse, R18, R66 ;  /* 0x000000121d427223 */ /* 0x040fe20000000042 */
[----:B------:R-:W-:Y:S01]  /*2810*/  FFMA R16, R28, R26, R33 ;  /* 0x0000001a1c107223 */ /* 0x000fe20000000021 */
[C---:B------:R-:W-:Y:S01]  /*2820*/  FFMA R22, R29.reuse, R22, R21 ;  /* 0x000000161d167223 */ /* 0x040fe20000000015 */
[-C--:B------:R-:W-:Y:S01]  /*2830*/  FFMA R58, R29, R26.reuse, R58 ;  /* 0x0000001a1d3a7223 */ /* 0x080fe2000000003a */
[----:B------:R-:W-:Y:S01]  /*2840*/  FFMA R12, R35, R26, R67 ;  /* 0x0000001a230c7223 */ /* 0x000fe20000000043 */
[----:B------:R-:W-:Y:S01]  /*2850*/  LDS.64 R20, [R10+0x10a0] ;  /* 0x0010a0000a147984 */ /* 0x000fe20000000a00 */
[C---:B--2---:R-:W-:Y:S01]  /*2860*/  FFMA R69, R46.reuse, R23, R24 ;  /* 0x000000172e457223 */ /* 0x044fe20000000018 */
[C---:B------:R-:W-:Y:S01]  /*2870*/  FFMA R26, R46.reuse, R19, R32 ;  /* 0x000000132e1a7223 */ /* 0x040fe20000000020 */
[C---:B------:R-:W-:Y:S01]  /*2880*/  FFMA R61, R46.reuse, R27, R34 ;  /* 0x0000001b2e3d7223 */ /* 0x040fe20000000022 */
[----:B------:R-:W0:Y:S01]  /*2890*/  LDS.128 R28, [R3+0x50] ;  /* 0x00005000031c7984 */ /* 0x000e220000000c00 */
[-C--:B------:R-:W-:Y:S01]  /*28a0*/  FFMA R63, R46, R15.reuse, R63 ;  /* 0x0000000f2e3f7223 */ /* 0x080fe2000000003f */
[C---:B------:R-:W-:Y:S01]  /*28b0*/  FFMA R57, R47.reuse, R15, R57 ;  /* 0x0000000f2f397223 */ /* 0x040fe20000000039 */
[C---:B------:R-:W-:Y:S01]  /*28c0*/  FFMA R62, R47.reuse, R19, R62 ;  /* 0x000000132f3e7223 */ /* 0x040fe2000000003e */
[----:B------:R-:W1:Y:S01]  /*28d0*/  LDS.64 R24, [R10+0x10d8] ;  /* 0x0010d8000a187984 */ /* 0x000e620000000a00 */
[C---:B------:R-:W-:Y:S01]  /*28e0*/  FFMA R59, R47.reuse, R23, R68 ;  /* 0x000000172f3b7223 */ /* 0x040fe20000000044 */
[----:B------:R-:W-:Y:S01]  /*28f0*/  FFMA R47, R47, R27, R12 ;  /* 0x0000001b2f2f7223 */ /* 0x000fe2000000000c */
[CC--:B---3--:R-:W-:Y:S01]  /*2900*/  FFMA R68, R44.reuse, R15.reuse, R13 ;  /* 0x0000000f2c447223 */ /* 0x0c8fe2000000000d */
[----:B------:R-:W2:Y:S01]  /*2910*/  LDS.128 R32, [R3+0x650] ;  /* 0x0006500003207984 */ /* 0x000ea20000000c00 */
[C---:B------:R-:W-:Y:S01]  /*2920*/  FFMA R46, R45.reuse, R15, R14 ;  /* 0x0000000f2d2e7223 */ /* 0x040fe2000000000e */
[CC--:B------:R-:W-:Y:S01]  /*2930*/  FFMA R60, R44.reuse, R19.reuse, R60 ;  /* 0x000000132c3c7223 */ /* 0x0c0fe2000000003c */
[C---:B------:R-:W-:Y:S01]  /*2940*/  FFMA R66, R45.reuse, R19, R66 ;  /* 0x000000132d427223 */ /* 0x040fe20000000042 */
[----:B------:R-:W3:Y:S01]  /*2950*/  LDS.128 R12, [R3+0xb0] ;  /* 0x0000b000030c7984 */ /* 0x000ee20000000c00 */
[C---:B------:R-:W-:Y:S01]  /*2960*/  FFMA R65, R44.reuse, R27, R16 ;  /* 0x0000001b2c417223 */ /* 0x040fe20000000010 */
[-C--:B------:R-:W-:Y:S01]  /*2970*/  FFMA R64, R44, R23.reuse, R64 ;  /* 0x000000172c407223 */ /* 0x080fe20000000040 */
[C---:B------:R-:W-:Y:S01]  /*2980*/  FFMA R22, R45.reuse, R23, R22 ;  /* 0x000000172d167223 */ /* 0x040fe20000000016 */
[----:B------:R-:W4:Y:S01]  /*2990*/  LDS.128 R16, [R3+0x6b0] ;  /* 0x0006b00003107984 */ /* 0x000f220000000c00 */
[----:B------:R-:W-:-:S03]  /*29a0*/  FFMA R67, R45, R27, R58 ;  /* 0x0000001b2d437223 */ /* 0x000fc6000000003a */
[----:B------:R-:W5:Y:S01]  /*29b0*/  LDS.64 R44, [R10+0x1260] ;  /* 0x001260000a2c7984 */ /* 0x000f620000000a00 */
[----:B0-----:R-:W-:Y:S01]  /*29c0*/  FFMA R58, R28, R21, R57 ;  /* 0x000000151c3a7223 */ /* 0x001fe20000000039 */
[-C--:B------:R-:W-:Y:S01]  /*29d0*/  FFMA R63, R20, R28.reuse, R63 ;  /* 0x0000001c143f7223 */ /* 0x080fe2000000003f */
[----:B-1----:R-:W-:Y:S01]  /*29e0*/  FFMA R57, R24, R28, R68 ;  /* 0x0000001c18397223 */ /* 0x002fe20000000044 */
[----:B------:R-:W-:Y:S01]  /*29f0*/  FFMA R28, R28, R25, R46 ;  /* 0x000000191c1c7223 */ /* 0x000fe2000000002e */
[-C--:B--2---:R-:W-:Y:S01]  /*2a00*/  FFMA R46, R20, R32.reuse, R26 ;  /* 0x00000020142e7223 */ /* 0x084fe2000000001a */
[----:B------:R-:W-:Y:S01]  /*2a10*/  FFMA R60, R24, R32, R60 ;  /* 0x00000020183c7223 */ /* 0x000fe2000000003c */
[C---:B------:R-:W-:Y:S01]  /*2a20*/  FFMA R62, R32.reuse, R21, R62 ;  /* 0x00000015203e7223 */ /* 0x040fe2000000003e */
[----:B------:R-:W0:Y:S01]  /*2a30*/  LDS.64 R26, [R10+0x1298] ;  /* 0x001298000a1a7984 */ /* 0x000e220000000a00 */
[----:B------:R-:W-:Y:S01]  /*2a40*/  FFMA R32, R32, R25, R66 ;  /* 0x0000001920207223 */ /* 0x000fe20000000042 */
[-C--:B---3--:R-:W-:Y:S01]  /*2a50*/  FFMA R68, R20, R12.reuse, R69 ;  /* 0x0000000c14447223 */ /* 0x088fe20000000045 */
[----:B------:R-:W-:Y:S01]  /*2a60*/  FFMA R64, R24, R12, R64 ;  /* 0x0000000c18407223 */ /* 0x000fe20000000040 */
[C---:B------:R-:W-:Y:S01]  /*2a70*/  FFMA R66, R12.reuse, R21, R59 ;  /* 0x000000150c427223 */ /* 0x040fe2000000003b */
[----:B------:R-:W-:Y:S01]  /*2a80*/  FFMA R12, R12, R25, R22 ;  /* 0x000000190c0c7223 */ /* 0x000fe20000000016 */
[-C--:B----4-:R-:W-:Y:S01]  /*2a90*/  FFMA R72, R20, R16.reuse, R61 ;  /* 0x0000001014487223 */ /* 0x090fe2000000003d */
[----:B------:R-:W-:Y:S01]  /*2aa0*/  FFMA R74, R16, R21, R47 ;  /* 0x00000015104a7223 */ /* 0x000fe2000000002f */
[----:B------:R-:W1:Y:S01]  /*2ab0*/  LDS.64 R22, [R10+0x12d0] ;  /* 0x0012d0000a167984 */ /* 0x000e620000000a00 */
[----:B------:R-:W-:Y:S01]  /*2ac0*/  FFMA R70, R24, R16, R65 ;  /* 0x0000001018467223 */ /* 0x000fe20000000041 */
[----:B------:R-:W-:Y:S01]  /*2ad0*/  FFMA R16, R16, R25, R67 ;  /* 0x0000001910107223 */ /* 0x000fe20000000043 */
[C---:B-----5:R-:W-:Y:S01]  /*2ae0*/  FFMA R59, R44.reuse, R33, R46 ;  /* 0x000000212c3b7223 */ /* 0x060fe2000000002e */
[----:B------:R-:W2:Y:S01]  /*2af0*/  LDS.64 R20, [R10+0x1308] ;  /* 0x001308000a147984 */ /* 0x000ea20000000a00 */
[C---:B------:R-:W-:Y:S01]  /*2b00*/  FFMA R63, R44.reuse, R29, R63 ;  /* 0x0000001d2c3f7223 */ /* 0x040fe2000000003f */
[C---:B------:R-:W-:Y:S01]  /*2b10*/  FFMA R61, R44.reuse, R13, R68 ;  /* 0x0000000d2c3d7223 */ /* 0x040fe20000000044 */
[----:B------:R-:W-:Y:S01]  /*2b20*/  FFMA R65, R44, R17, R72 ;  /* 0x000000112c417223 */ /* 0x000fe20000000048 */
[----:B------:R-:W3:Y:S01]  /*2b30*/  LDS.64 R24, [R10+0x1340] ;  /* 0x001340000a187984 */ /* 0x000ee20000000a00 */
[C---:B------:R-:W-:Y:S01]  /*2b40*/  FFMA R58, R45.reuse, R29, R58 ;  /* 0x0000001d2d3a7223 */ /* 0x040fe2000000003a */
[C---:B------:R-:W-:Y:S01]  /*2b50*/  FFMA R67, R45.reuse, R33, R62 ;  /* 0x000000212d437223 */ /* 0x040fe2000000003e */
[C---:B------:R-:W-:Y:S01]  /*2b60*/  FFMA R69, R45.reuse, R13, R66 ;  /* 0x0000000d2d457223 */ /* 0x040fe20000000042 */
[----:B------:R-:W4:Y:S01]  /*2b70*/  LDS.64 R46, [R10+0x1378] ;  /* 0x001378000a2e7984 */ /* 0x000f220000000a00 */
[----:B------:R-:W-:Y:S01]  /*2b80*/  FFMA R45, R45, R17, R74 ;  /* 0x000000112d2d7223 */ /* 0x000fe2000000004a */
[CC--:B0-----:R-:W-:Y:S01]  /*2b90*/  FFMA R57, R26.reuse, R29.reuse, R57 ;  /* 0x0000001d1a397223 */ /* 0x0c1fe20000000039 */
[C---:B------:R-:W-:Y:S01]  /*2ba0*/  FFMA R28, R27.reuse, R29, R28 ;  /* 0x0000001d1b1c7223 */ /* 0x040fe2000000001c */
[CC--:B------:R-:W-:Y:S01]  /*2bb0*/  FFMA R29, R26.reuse, R33.reuse, R60 ;  /* 0x000000211a1d7223 */ /* 0x0c0fe2000000003c */
[C---:B------:R-:W-:Y:S01]  /*2bc0*/  FFMA R32, R27.reuse, R33, R32 ;  /* 0x000000211b207223 */ /* 0x040fe20000000020 */
[C---:B------:R-:W-:Y:S01]  /*2bd0*/  FFMA R33, R26.reuse, R13, R64 ;  /* 0x0000000d1a217223 */ /* 0x040fe20000000040 */
[----:B------:R-:W-:Y:S01]  /*2be0*/  FFMA R71, R26, R17, R70 ;  /* 0x000000111a477223 */ /* 0x000fe20000000046 */
[C---:B------:R-:W-:Y:S01]  /*2bf0*/  FFMA R12, R27.reuse, R13, R12 ;  /* 0x0000000d1b0c7223 */ /* 0x040fe2000000000c */
[----:B------:R-:W-:Y:S01]  /*2c00*/  FFMA R16, R27, R17, R16 ;  /* 0x000000111b107223 */ /* 0x000fe20000000010 */
[C---:B-1----:R-:W-:Y:S01]  /*2c10*/  FFMA R63, R22.reuse, R30, R63 ;  /* 0x0000001e163f7223 */ /* 0x042fe2000000003f */
[C---:B------:R-:W-:Y:S01]  /*2c20*/  FFMA R26, R22.reuse, R34, R59 ;  /* 0x00000022161a7223 */ /* 0x040fe2000000003b */
[C---:B------:R-:W-:Y:S01]  /*2c30*/  FFMA R44, R22.reuse, R14, R61 ;  /* 0x0000000e162c7223 */ /* 0x040fe2000000003d */
[----:B------:R-:W-:Y:S01]  /*2c40*/  FFMA R60, R22, R18, R65 ;  /* 0x00000012163c7223 */ /* 0x000fe20000000041 */
[-C--:B------:R-:W-:Y:S01]  /*2c50*/  FFMA R62, R23, R30.reuse, R58 ;  /* 0x0000001e173e7223 */ /* 0x080fe2000000003a */
[CC--:B--2---:R-:W-:Y:S01]  /*2c60*/  FFMA R57, R20.reuse, R30.reuse, R57 ;  /* 0x0000001e14397223 */ /* 0x0c4fe20000000039 */
[----:B------:R-:W-:Y:S01]  /*2c70*/  FFMA R28, R21, R30, R28 ;  /* 0x0000001e151c7223 */ /* 0x000fe2000000001c */
[-C--:B------:R-:W-:Y:S01]  /*2c80*/  FFMA R22, R23, R34.reuse, R67 ;  /* 0x0000002217167223 */ /* 0x080fe20000000043 */
[CC--:B------:R-:W-:Y:S01]  /*2c90*/  FFMA R30, R20.reuse, R34.reuse, R29 ;  /* 0x00000022141e7223 */ /* 0x0c0fe2000000001d */
[----:B------:R-:W-:Y:S01]  /*2ca0*/  FFMA R32, R21, R34, R32 ;  /* 0x0000002215207223 */ /* 0x000fe20000000020 */
[CC--:B------:R-:W-:Y:S01]  /*2cb0*/  FFMA R34, R20.reuse, R14.reuse, R33 ;  /* 0x0000000e14227223 */ /* 0x0c0fe20000000021 */
[C---:B------:R-:W-:Y:S01]  /*2cc0*/  FFMA R58, R23.reuse, R14, R69 ;  /* 0x0000000e173a7223 */ /* 0x040fe20000000045 */
[-C--:B------:R-:W-:Y:S01]  /*2cd0*/  FFMA R64, R23, R18.reuse, R45 ;  /* 0x0000001217407223 */ /* 0x080fe2000000002d */
[----:B------:R-:W-:Y:S01]  /*2ce0*/  FFMA R20, R20, R18, R71 ;  /* 0x0000001214147223 */ /* 0x000fe20000000047 */
[C---:B------:R-:W-:Y:S01]  /*2cf0*/  FFMA R12, R21.reuse, R14, R12 ;  /* 0x0000000e150c7223 */ /* 0x040fe2000000000c */
[----:B------:R-:W-:Y:S01]  /*2d00*/  FFMA R16, R21, R18, R16 ;  /* 0x0000001215107223 */ /* 0x000fe20000000010 */
[C---:B---3--:R-:W-:Y:S01]  /*2d10*/  FFMA R73, R24.reuse, R31, R63 ;  /* 0x0000001f18497223 */ /* 0x048fe2000000003f */
[----:B------:R-:W-:Y:S01]  /*2d20*/  FFMA R61, R24, R19, R60 ;  /* 0x00000013183d7223 */ /* 0x000fe2000000003c */
[CC--:B------:R-:W-:Y:S01]  /*2d30*/  FFMA R17, R25.reuse, R31.reuse, R62 ;  /* 0x0000001f19117223 */ /* 0x0c0fe2000000003e */
[----:B----4-:R-:W-:Y:S01]  /*2d40*/  FFMA R77, R46, R31, R57 ;  /* 0x0000001f2e4d7223 */ /* 0x010fe20000000039 */
[C---:B------:R-:W-:Y:S01]  /*2d50*/  FFMA R65, R24.reuse, R35, R26 ;  /* 0x0000002318417223 */ /* 0x040fe2000000001a */
[----:B------:R-:W-:Y:S01]  /*2d60*/  FFMA R63, R24, R15, R44 ;  /* 0x0000000f183f7223 */ /* 0x000fe2000000002c */
[C---:B------:R-:W-:Y:S01]  /*2d70*/  FFMA R59, R25.reuse, R35, R22 ;  /* 0x00000023193b7223 */ /* 0x040fe20000000016 */
[C---:B------:R-:W-:Y:S01]  /*2d80*/  FFMA R71, R25.reuse, R15, R58 ;  /* 0x0000000f19477223 */ /* 0x040fe2000000003a */
[----:B------:R-:W-:Y:S01]  /*2d90*/  FFMA R69, R25, R19, R64 ;  /* 0x0000001319457223 */ /* 0x000fe20000000040 */
[C---:B------:R-:W-:Y:S01]  /*2da0*/  FFMA R68, R47.reuse, R31, R28 ;  /* 0x0000001f2f447223 */ /* 0x040fe2000000001c */
[CC--:B------:R-:W-:Y:S01]  /*2db0*/  FFMA R57, R46.reuse, R35.reuse, R30 ;  /* 0x000000232e397223 */ /* 0x0c0fe2000000001e */
[C---:B------:R-:W-:Y:S01]  /*2dc0*/  FFMA R66, R47.reuse, R35, R32 ;  /* 0x000000232f427223 */ /* 0x040fe20000000020 */
        /* <DEDUP_REMOVED lines=8> */
[----:B------:R-:W0:Y:S01]  /*2e50*/  S2R R9, SR_TID.Z ;  /* 0x0000000000097919 */ /* 0x000e220000002300 */
[----:B------:R-:W1:Y:S01]  /*2e60*/  LDC.64 R2, c[0x0][0x390] ;  /* 0x0000e400ff027b82 */ /* 0x000e620000000a00 */
[----:B------:R-:W0:Y:S01]  /*2e70*/  S2R R0, SR_CTAID.Z ;  /* 0x0000000000007919 */ /* 0x000e220000002700 */
[----:B------:R-:W2:Y:S01]  /*2e80*/  S2R R5, SR_CTAID.Y ;  /* 0x0000000000057919 */ /* 0x000ea20000002600 */
[----:B0-----:R-:W-:-:S05]  /*2e90*/  LEA R0, R0, R9, 0x4 ;  /* 0x0000000900007211 */ /* 0x001fca00078e20ff */
[----:B--2---:R-:W-:-:S04]  /*2ea0*/  IMAD R0, R0, 0xe, R5 ;  /* 0x0000000e00007824 */ /* 0x004fc800078e0205 */
        /* <DEDUP_REMOVED lines=19> */
.L_x_238:
        /* <DEDUP_REMOVED lines=10> */
.L_x_267:


//--------------------- .text.conv_32_32_56_56    --------------------------
	.section	.text.conv_32_32_56_56,"ax",@progbits
	.align	128
        .global         conv_32_32_56_56
        .type           conv_32_32_56_56,@function
        .size           conv_32_32_56_56,(.L_x_268 - conv_32_32_56_56)
        .other          conv_32_32_56_56,@"STO_CUDA_ENTRY STV_DEFAULT"
conv_32_32_56_56:
.text.conv_32_32_56_56:
[----:B------:R-:W-:Y:S01]  /*0000*/  LDC R1, c[0x0][0x37c] ;  /* 0x0000df00ff017b82 */ /* 0x000fe20000000800 */
[----:B------:R-:W0:Y:S01]  /*0010*/  S2R R0, SR_TID.Y ;  /* 0x0000000000007919 */ /* 0x000e220000002200 */
[----:B------:R-:W-:-:S06]  /*0020*/  LOP3.LUT R107, R107, 0xffff7fff, RZ, 0xc0, !PT ;  /* 0xffff7fff6b6b7812 */ /* 0x000fcc00078ec0ff */
[----:B------:R-:W1:Y:S01]  /*0030*/  S2UR UR4, SR_CTAID.Y ;  /* 0x00000000000479c3 */ /* 0x000e620000002600 */
[----:B------:R-:W-:Y:S01]  /*0040*/  LOP3.LUT R108, R108, 0x7fffffff, RZ, 0xc0, !PT ;  /* 0x7fffffff6c6c7812 */ /* 0x000fe200078ec0ff */
[----:B------:R-:W2:Y:S01]  /*0050*/  S2R R7, SR_TID.Z ;  /* 0x0000000000077919 */ /* 0x000ea20000002300 */
[----:B------:R-:W-:Y:S01]  /*0060*/  IMAD.MOV.U32 R141, RZ, RZ, RZ ;  /* 0x000000ffff8d7224 */ /* 0x000fe200078e00ff */
[----:B------:R-:W3:Y:S01]  /*0070*/  LDCU.64 UR6, c[0x0][0x358] ;  /* 0x00006b00ff0677ac */ /* 0x000ee20008000a00 */
[----:B------:R-:W-:Y:S02]  /*0080*/  IMAD.MOV.U32 R121, RZ, RZ, RZ ;  /* 0x000000ffff797224 */ /* 0x000fe400078e00ff */
[----:B------:R-:W-:Y:S02]  /*0090*/  IMAD.MOV.U32 R139, RZ, RZ, RZ ;  /* 0x000000ffff8b7224 */ /* 0x000fe400078e00ff */
[----:B------:R-:W-:Y:S02]  /*00a0*/  IMAD.MOV.U32 R119, RZ, RZ, RZ ;  /* 0x000000ffff777224 */ /* 0x000fe400078e00ff */
[----:B------:R-:W-:-:S02]  /*00b0*/  IMAD.MOV.U32 R137, RZ, RZ, RZ ;  /* 0x000000ffff897224 */ /* 0x000fc400078e00ff */
[----:B------:R-:W-:Y:S02]  /*00c0*/  IMAD.MOV.U32 R117, RZ, RZ, RZ ;  /* 0x000000ffff757224 */ /* 0x000fe400078e00ff */
[----:B------:R-:W-:Y:S02]  /*00d0*/  IMAD.MOV.U32 R115, RZ, RZ, RZ ;  /* 0x000000ffff737224 */ /* 0x000fe400078e00ff */
[----:B------:R-:W-:Y:S02]  /*00e0*/  IMAD.MOV.U32 R145, RZ, RZ, RZ ;  /* 0x000000ffff917224 */ /* 0x000fe400078e00ff */
[----:B------:R-:W-:Y:S02]  /*00f0*/  IMAD.MOV.U32 R135, RZ, RZ, RZ ;  /* 0x000000ffff877224 */ /* 0x000fe400078e00ff */
[----:B------:R-:W-:Y:S02]  /*0100*/  IMAD.MOV.U32 R147, RZ, RZ, RZ ;  /* 0x000000ffff937224 */ /* 0x000fe400078e00ff */
[----:B------:R-:W-:Y:S01]  /*0110*/  IMAD.MOV.U32 R133, RZ, RZ, RZ ;  /* 0x000000ffff857224 */ /* 0x000fe200078e00ff */
[----:B-1----:R-:W-:Y:S01]  /*0120*/  UIMAD UR4, UR4, 0x7, URZ ;  /* 0x00000007040478a4 */ /* 0x002fe2000f8e02ff */
[----:B------:R-:W-:-:S02]  /*0130*/  IMAD.MOV.U32 R149, RZ, RZ, RZ ;  /* 0x000000ffff957224 */ /* 0x000fc400078e00ff */
[----:B------:R-:W-:Y:S02]  /*0140*/  IMAD.MOV.U32 R131, RZ, RZ, RZ ;  /* 0x000000ffff837224 */ /* 0x000fe400078e00ff */
[----:B------:R-:W-:Y:S01]  /*0150*/  IMAD.MOV.U32 R129, RZ, RZ, RZ ;  /* 0x000000ffff817224 */ /* 0x000fe200078e00ff */
[C---:B0-----:R-:W-:Y:S01]  /*0160*/  PRMT R43, R0.reuse, 0x9910, RZ ;  /* 0x00009910002b7816 */ /* 0x041fe200000000ff */
[----:B------:R-:W-:Y:S02]  /*0170*/  IMAD R0, R0, 0x1c, RZ ;  /* 0x0000001c00007824 */ /* 0x000fe400078e02ff */
[----:B------:R-:W-:Y:S02]  /*0180*/  IMAD.MOV.U32 R127, RZ, RZ, RZ ;  /* 0x000000ffff7f7224 */ /* 0x000fe400078e00ff */
[----:B------:R-:W-:Y:S02]  /*0190*/  IMAD R4, R43, 0x1c, RZ ;  /* 0x0000001c2b047824 */ /* 0x000fe400078e02ff */
[----:B--2---:R-:W-:-:S02]  /*01a0*/  IMAD.SHL.U32 R3, R7, 0x40, RZ ;  /* 0x0000004007037824 */ /* 0x004fc400078e00ff */
[C---:B------:R-:W-:Y:S01]  /*01b0*/  VIADD R10, R4.reuse, 0x6 ;  /* 0x00000006040a7836 */ /* 0x040fe20000000000 */
[C---:B------:R-:W-:Y:S01]  /*01c0*/  LOP3.LUT R31, R4.reuse, 0xffff, RZ, 0xc0, !PT ;  /* 0x0000ffff041f7812 */ /* 0x040fe200078ec0ff */
[C---:B------:R-:W-:Y:S02]  /*01d0*/  VIADD R13, R4.reuse, 0x9 ;  /* 0x00000009040d7836 */ /* 0x040fe40000000000 */
[----:B------:R-:W-:Y:S01]  /*01e0*/  VIADD R16, R4, 0xc ;  /* 0x0000000c04107836 */ /* 0x000fe20000000000 */
[----:B------:R-:W-:Y:S01]  /*01f0*/  LOP3.LUT R36, R10, 0xffff, RZ, 0xc0, !PT ;  /* 0x0000ffff0a247812 */ /* 0x000fe200078ec0ff */
[----:B------:R-:W-:Y:S01]  /*0200*/  IMAD R2, R31, 0x5556, RZ ;  /* 0x000055561f027824 */ /* 0x000fe200078e02ff */
[----:B------:R-:W-:Y:S01]  /*0210*/  LOP3.LUT R13, R13, 0xffff, RZ, 0xc0, !PT ;  /* 0x0000ffff0d0d7812 */ /* 0x000fe200078ec0ff */
[----:B------:R-:W-:Y:S01]  /*0220*/  VIADD R11, R4, 0x7 ;  /* 0x00000007040b7836 */ /* 0x000fe20000000000 */
[----:B------:R-:W-:Y:S01]  /*0230*/  LOP3.LUT R39, R16, 0xffff, RZ, 0xc0, !PT ;  /* 0x0000ffff10277812 */ /* 0x000fe200078ec0ff */
[----:B------:R-:W-:Y:S01]  /*0240*/  IMAD R36, R36, 0xaaab, RZ ;  /* 0x0000aaab24247824 */ /* 0x000fe200078e02ff */
[-C--:B------:R-:W-:Y:S01]  /*0250*/  LEA.HI R5, R2, R3.reuse, RZ, 0x10 ;  /* 0x0000000302057211 */ /* 0x080fe200078f80ff */
[----:B------:R-:W-:Y:S01]  /*0260*/  IMAD.SHL.U32 R2, R7, 0x2, RZ ;  /* 0x0000000207027824 */ /* 0x000fe200078e00ff */
[----:B------:R-:W-:Y:S01]  /*0270*/  LOP3.LUT R37, R11, 0xffff, RZ, 0xc0, !PT ;  /* 0x0000ffff0b257812 */ /* 0x000fe200078ec0ff */
[----:B------:R-:W-:Y:S01]  /*0280*/  IMAD R16, R13, 0xaaab, RZ ;  /* 0x0000aaab0d107824 */ /* 0x000fe200078e02ff */
[-C--:B------:R-:W-:Y:S01]  /*0290*/  LEA.HI R13, R36, R3.reuse, RZ, 0xf ;  /* 0x00000003240d7211 */ /* 0x080fe200078f78ff */
[----:B------:R-:W-:Y:S01]  /*02a0*/  VIADD R14, R4, 0xa ;  /* 0x0000000a040e7836 */ /* 0x000fe20000000000 */
[-C--:B------:R-:W-:Y:S01]  /*02b0*/  LEA.HI R51, R36, R2.reuse, RZ, 0xa ;  /* 0x0000000224337211 */ /* 0x080fe200078f50ff */
[----:B------:R-:W-:Y:S01]  /*02c0*/  VIADD R17, R4, 0xd ;  /* 0x0000000d04117836 */ /* 0x000fe20000000000 */
[----:B------:R-:W-:Y:S01]  /*02d0*/  ISETP.GT.U32.AND P0, PT, R13, 0x3ff, PT ;  /* 0x000003ff0d00780c */ /* 0x000fe20003f04070 */
[----:B------:R-:W-:Y:S01]  /*02e0*/  IMAD R37, R37, 0xaaab, RZ ;  /* 0x0000aaab25257824 */ /* 0x000fe200078e02ff */
[----:B------:R-:W-:Y:S01]  /*02f0*/  LOP3.LUT R14, R14, 0xffff, RZ, 0xc0, !PT ;  /* 0x0000ffff0e0e7812 */ /* 0x000fe200078ec0ff */
[C---:B------:R-:W-:Y:S01]  /*0300*/  VIADD R12, R4.reuse, 0x8 ;  /* 0x00000008040c7836 */ /* 0x040fe20000000000 */
[----:B------:R-:W-:Y:S01]  /*0310*/  ISETP.GT.U32.OR P0, PT, R51, 0x1f, P0 ;  /* 0x0000001f3300780c */ /* 0x000fe20000704470 */
[----:B------:R-:W-:Y:S01]  /*0320*/  VIADD R15, R4, 0xb ;  /* 0x0000000b040f7836 */ /* 0x000fe20000000000 */
[----:B------:R-:W-:Y:S01]  /*0330*/  LOP3.LUT R40, R17, 0xffff, RZ, 0xc0, !PT ;  /* 0x0000ffff11287812 */ /* 0x000fe200078ec0ff */
[----:B------:R-:W-:Y:S01]  /*0340*/  IMAD R17, R14, 0xaaab, RZ ;  /* 0x0000aaab0e117824 */ /* 0x000fe200078e02ff */
[-C--:B------:R-:W-:Y:S01]  /*0350*/  LEA.HI R14, R37, R3.reuse, RZ, 0xf ;  /* 0x00000003250e7211 */ /* 0x080fe200078f78ff */
[----:B------:R-:W-:Y:S01]  /*0360*/  IMAD R0, R7, 0xc0, R0 ;  /* 0x000000c007007824 */ /* 0x000fe200078e0200 */
[-C--:B------:R-:W-:Y:S01]  /*0370*/  LEA.HI R36, R37, R2.reuse, RZ, 0xa ;  /* 0x0000000225247211 */ /* 0x080fe200078f50ff */
[----:B------:R-:W-:Y:S01]  /*0380*/  VIADD R6, R4, 0x2 ;  /* 0x0000000204067836 */ /* 0x000fe20000000000 */
[----:B------:R-:W-:Y:S01]  /*0390*/  LOP3.LUT R12, R12, 0xffff, RZ, 0xc0, !PT ;  /* 0x0000ffff0c0c7812 */ /* 0x000fe200078ec0ff */
[C---:B------:R-:W-:Y:S01]  /*03a0*/  VIADD R21, R4.reuse, 0x11 ;  /* 0x0000001104157836 */ /* 0x040fe20000000000 */
[----:B------:R-:W-:Y:S01]  /*03b0*/  ISETP.GT.U32.AND P1, PT, R5, 0x3ff, PT ;  /* 0x000003ff0500780c */ /* 0x000fe20003f24070 */
[----:B------:R-:W-:Y:S01]  /*03c0*/  VIADD R5, R4, 0x1 ;  /* 0x0000000104057836 */ /* 0x000fe20000000000 */
[----:B------:R-:W-:Y:S01]  /*03d0*/  LOP3.LUT R38, R15, 0xffff, RZ, 0xc0, !PT ;  /* 0x0000ffff0f267812 */ /* 0x000fe200078ec0ff */
[----:B------:R-:W-:Y:S01]  /*03e0*/  IMAD R15, R12, 0xaaab, RZ ;  /* 0x0000aaab0c0f7824 */ /* 0x000fe200078e02ff */
[----:B------:R-:W-:Y:S01]  /*03f0*/  @P0 LOP3.LUT R107, R107, 0x8000, RZ, 0xfc, !PT ;  /* 0x000080006b6b0812 */ /* 0x000fe200078efcff */
[----:B------:R-:W-:Y:S01]  /*0400*/  VIADD R27, R4, 0x17 ;  /* 0x00000017041b7836 */ /* 0x000fe20000000000 */
[----:B------:R-:W-:Y:S01]  /*0410*/  ISETP.GT.U32.AND P0, PT, R14, 0x3ff, PT ;  /* 0x000003ff0e00780c */ /* 0x000fe20003f04070 */
[C---:B------:R-:W-:Y:S01]  /*0420*/  VIADD R7, R4.reuse, 0x3 ;  /* 0x0000000304077836 */ /* 0x040fe20000000000 */
[----:B------:R-:W-:Y:S01]  /*0430*/  LOP3.LUT R5, R5, 0xffff, RZ, 0xc0, !PT ;  /* 0x0000ffff05057812 */ /* 0x000fe200078ec0ff */
[----:B------:R-:W-:Y:S01]  /*0440*/  VIADD R22, R4, 0x12 ;  /* 0x0000001204167836 */ /* 0x000fe20000000000 */
[----:B------:R-:W-:Y:S01]  /*0450*/  ISETP.GT.U32.OR P0, PT, R36, 0x1f, P0 ;  /* 0x0000001f2400780c */ /* 0x000fe20000704470 */
[C---:B------:R-:W-:Y:S01]  /*0460*/  VIADD R28, R4.reuse, 0x18 ;  /* 0x00000018041c7836 */ /* 0x040fe20000000000 */
[-C--:B------:R-:W-:Y:S01]  /*0470*/  LEA.HI R37, R15, R2.reuse, RZ, 0xa ;  /* 0x000000020f257211 */ /* 0x080fe200078f50ff */
[C---:B------:R-:W-:Y:S01]  /*0480*/  VIADD R8, R4.reuse, 0x4 ;  /* 0x0000000404087836 */ /* 0x040fe20000000000 */
[----:B------:R-:W-:Y:S01]  /*0490*/  LOP3.LUT R107, R107, 0xffffbfff, RZ, 0xc0, !PT ;  /* 0xffffbfff6b6b7812 */ /* 0x000fe200078ec0ff */
[----:B------:R-:W-:Y:S01]  /*04a0*/  VIADD R9, R4, 0x5 ;  /* 0x0000000504097836 */ /* 0x000fe20000000000 */
[----:B------:R-:W-:Y:S01]  /*04b0*/  LOP3.LUT R32, R6, 0xffff, RZ, 0xc0, !PT ;  /* 0x0000ffff06207812 */ /* 0x000fe200078ec0ff */
[C---:B------:R-:W-:Y:S01]  /*04c0*/  VIADD R18, R4.reuse, 0xe ;  /* 0x0000000e04127836 */ /* 0x040fe20000000000 */
[----:B------:R-:W-:Y:S01]  /*04d0*/  LOP3.LUT R41, R21, 0xffff, RZ, 0xc0, !PT ;  /* 0x0000ffff15297812 */ /* 0x000fe200078ec0ff */
[C---:B------:R-:W-:Y:S01]  /*04e0*/  VIADD R19, R4.reuse, 0xf ;  /* 0x0000000f04137836 */ /* 0x040fe20000000000 */
[----:B------:R-:W-:Y:S01]  /*04f0*/  LOP3.LUT R45, R27, 0xffff, RZ, 0xc0, !PT ;  /* 0x0000ffff1b2d7812 */ /* 0x000fe200078ec0ff */
[C---:B------:R-:W-:Y:S01]  /*0500*/  VIADD R20, R4.reuse, 0x10 ;  /* 0x0000001004147836 */ /* 0x040fe20000000000 */
[-C--:B------:R-:W-:Y:S01]  /*0510*/  LEA.HI R15, R15, R3.reuse, RZ, 0xf ;  /* 0x000000030f0f7211 */ /* 0x080fe200078f78ff */
[C---:B------:R-:W-:Y:S01]  /*0520*/  VIADD R23, R4.reuse, 0x13 ;  /* 0x0000001304177836 */ /* 0x040fe20000000000 */
[----:B------:R-:W-:Y:S01]  /*0530*/  LOP3.LUT R33, R7, 0xffff, RZ, 0xc0, !PT ;  /* 0x0000ffff07217812 */ /* 0x000fe200078ec0ff */
[----:B------:R-:W-:Y:S01]  /*0540*/  VIADD R24, R4, 0x14 ;  /* 0x0000001404187836 */ /* 0x000fe20000000000 */
[----:B------:R-:W-:Y:S01]  /*0550*/  LOP3.LUT R42, R22, 0xffff, RZ, 0xc0, !PT ;  /* 0x0000ffff162a7812 */ /* 0x000fe200078ec0ff */
[----:B------:R-:W-:Y:S01]  /*0560*/  VIADD R25, R4, 0x15 ;  /* 0x0000001504197836 */ /* 0x000fe20000000000 */
[----:B------:R-:W-:Y:S01]  /*0570*/  LOP3.LUT R46, R28, 0xffff, RZ, 0xc0, !PT ;  /* 0x0000ffff1c2e7812 */ /* 0x000fe200078ec0ff */
[----:B------:R-:W-:Y:S01]  /*0580*/  VIADD R26, R4, 0x16 ;  /* 0x00000016041a7836 */ /* 0x000fe20000000000 */
[----:B------:R-:W-:Y:S01]  /*0590*/  LOP3.LUT R34, R8, 0xffff, RZ, 0xc0, !PT ;  /* 0x0000ffff08227812 */ /* 0x000fe200078ec0ff */
[C---:B------:R-:W-:Y:S01]  /*05a0*/  VIADD R29, R4.reuse, 0x19 ;  /* 0x00000019041d7836 */ /* 0x040fe20000000000 */
[----:B------:R-:W-:Y:S01]  /*05b0*/  LOP3.LUT R44, R23, 0xffff, RZ, 0xc0, !PT ;  /* 0x0000ffff172c7812 */ /* 0x000fe200078ec0ff */
[C---:B------:R-:W-:Y:S01]  /*05c0*/  VIADD R30, R4.reuse, 0x1a ;  /* 0x0000001a041e7836 */ /* 0x040fe20000000000 */
        /* <DEDUP_REMOVED lines=20> */
[----:B------:R-:W-:Y:S01]  /*0710*/  @P0 LOP3.LUT R107, R107, 0x4000, RZ, 0xfc, !PT ;  /* 0x000040006b6b0812 */ /* 0x000fe200078efcff */
[----:B------:R-:W-:Y:S01]  /*0720*/  IMAD R42, R42, 0xaaab, RZ ;  /* 0x0000aaab2a2a7824 */ /* 0x000fe200078e02ff */
[----:B------:R-:W-:Y:S01]  /*0730*/  ISETP.GT.U32.AND P0, PT, R15, 0x3ff, PT ;  /* 0x000003ff0f00780c */ /* 0x000fe20003f04070 */
[----:B------:R-:W-:Y:S01]  /*0740*/  IMAD R46, R46, 0xaaab, RZ ;  /* 0x0000aaab2e2e7824 */ /* 0x000fe200078e02ff */
[-C--:B------:R-:W-:Y:S01]  /*0750*/  LEA.HI R4, R31, R2.reuse, RZ, 0xc ;  /* 0x000000021f047211 */ /* 0x080fe200078f60ff */
[----:B------:R-:W-:Y:S01]  /*0760*/  IMAD R10, R33, 0x5556, RZ ;  /* 0x00005556210a7824 */ /* 0x000fe200078e02ff */
[----:B------:R-:W-:Y:S01]  /*0770*/  ISETP.GT.U32.OR P0, PT, R37, 0x1f, P0 ;  /* 0x0000001f2500780c */ /* 0x000fe20000704470 */
[----:B------:R-:W-:Y:S01]  /*0780*/  IMAD R34, R34, 0xaaab, RZ ;  /* 0x0000aaab22227824 */ /* 0x000fe200078e02ff */
[-C--:B------:R-:W-:Y:S01]  /*0790*/  LEA.HI R54, R38, R2.reuse, RZ, 0xa ;  /* 0x0000000226367211 */ /* 0x080fe200078f50ff */
        /* <DEDUP_REMOVED lines=26> */
[C---:B------:R-:W-:Y:S01]  /*0940*/  VIADD R102, R43.reuse, 0x2 ;  /* 0x000000022b667836 */ /* 0x040fe20000000000 */
[-C--:B------:R-:W-:Y:S01]  /*0950*/  LEA.HI R45, R46, R2.reuse, RZ, 0xa ;  /* 0x000000022e2d7211 */ /* 0x080fe200078f50ff */
[----:B------:R-:W-:Y:S01]  /*0960*/  IMAD R8, R32, 0x5556, RZ ;  /* 0x0000555620087824 */ /* 0x000fe200078e02ff */
[CC--:B------:R-:W-:Y:S01]  /*0970*/  LEA.HI R49, R34.reuse, R2.reuse, RZ, 0xa ;  /* 0x0000000222317211 */ /* 0x0c0fe200078f50ff */
[C---:B------:R-:W-:Y:S01]  /*0980*/  VIADD R100, R43.reuse, 0x3 ;  /* 0x000000032b647836 */ /* 0x040fe20000000000 */
[-C--:B------:R-:W-:Y:S01]  /*0990*/  LEA.HI R11, R34, R3.reuse, RZ, 0xf ;  /* 0x00000003220b7211 */ /* 0x080fe200078f78ff */
[C---:B------:R-:W-:Y:S01]  /*09a0*/  VIADD R95, R43.reuse, 0x5 ;  /* 0x000000052b5f7836 */ /* 0x040fe20000000000 */
[CC--:B------:R-:W-:Y:S01]  /*09b0*/  LEA.HI R39, R40.reuse, R2.reuse, RZ, 0xa ;  /* 0x0000000228277211 */ /* 0x0c0fe200078f50ff */
[C---:B------:R-:W-:Y:S01]  /*09c0*/  VIADD R62, R43.reuse, 0xf ;  /* 0x0000000f2b3e7836 */ /* 0x040fe20000000000 */
[-C--:B------:R-:W-:Y:S01]  /*09d0*/  LEA.HI R20, R40, R3.reuse, RZ, 0xf ;  /* 0x0000000328147211 */ /* 0x080fe200078f78ff */
[C---:B------:R-:W-:Y:S01]  /*09e0*/  VIADD R81, R43.reuse, 0x11 ;  /* 0x000000112b517836 */ /* 0x040fe20000000000 */
[CC--:B------:R-:W-:Y:S01]  /*09f0*/  LEA.HI R42, R44.reuse, R2.reuse, RZ, 0xa ;  /* 0x000000022c2a7211 */ /* 0x0c0fe200078f50ff */
[C---:B------:R-:W-:Y:S01]  /*0a00*/  VIADD R78, R43.reuse, 0x13 ;  /* 0x000000132b4e7836 */ /* 0x040fe20000000000 */
[-C--:B------:R-:W-:Y:S01]  /*0a10*/  LEA.HI R26, R44, R3.reuse, RZ, 0xf ;  /* 0x000000032c1a7211 */ /* 0x080fe200078f78ff */
[----:B------:R-:W-:Y:S01]  /*0a20*/  VIADD R75, R43, 0x15 ;  /* 0x000000152b4b7836 */ /* 0x000fe20000000000 */
[-C--:B------:R-:W-:Y:S01]  /*0a30*/  LEA.HI R46, R47, R2.reuse, RZ, 0xa ;  /* 0x000000022f2e7211 */ /* 0x080fe200078f50ff */
[----:B------:R-:W-:Y:S01]  /*0a40*/  VIADD R72, R43, 0x17 ;  /* 0x000000172b487836 */ /* 0x000fe20000000000 */
[----:B------:R-:W-:Y:S01]  /*0a50*/  LEA.HI R32, R47, R3, RZ, 0xf ;  /* 0x000000032f207211 */ /* 0x000fe200078f78ff */
[----:B------:R-:W-:Y:S01]  /*0a60*/  VIADD R69, R43, 0x19 ;  /* 0x000000192b457836 */ /* 0x000fe20000000000 */
[-C--:B------:R-:W-:Y:S01]  /*0a70*/  LEA.HI R50, R35, R2.reuse, RZ, 0xa ;  /* 0x0000000223327211 */ /* 0x080fe200078f50ff */
[C---:B------:R-:W-:Y:S01]  /*0a80*/  VIADD R66, R43.reuse, 0x1b ;  /* 0x0000001b2b427836 */ /* 0x040fe20000000000 */
[-C--:B------:R-:W-:Y:S01]  /*0a90*/  LEA.HI R52, R16, R2.reuse, RZ, 0xa ;  /* 0x0000000210347211 */ /* 0x080fe200078f50ff */
[----:B------:R-:W-:Y:S01]  /*0aa0*/  VIADD R63, R43, 0x1d ;  /* 0x0000001d2b3f7836 */ /* 0x000fe20000000000 */
[-C--:B------:R-:W-:Y:S01]  /*0ab0*/  LEA.HI R53, R17, R2.reuse, RZ, 0xa ;  /* 0x0000000211357211 */ /* 0x080fe200078f50ff */
[----:B------:R-:W-:Y:S01]  /*0ac0*/  VIADD R61, R43, 0x20 ;  /* 0x000000202b3d7836 */ /* 0x000fe20000000000 */
[-C--:B------:R-:W-:Y:S01]  /*0ad0*/  LEA.HI R40, R21, R2.reuse, RZ, 0xa ;  /* 0x0000000215287211 */ /* 0x080fe200078f50ff */
[----:B------:R-:W-:Y:S01]  /*0ae0*/  VIADD R104, R43, 0x1 ;  /* 0x000000012b687836 */ /* 0x000fe20000000000 */
[-C--:B------:R-:W-:Y:S01]  /*0af0*/  LEA.HI R55, R22, R2.reuse, RZ, 0xa ;  /* 0x0000000216377211 */ /* 0x080fe200078f50ff */
[----:B------:R-:W-:Y:S01]  /*0b00*/  IMAD.MOV.U32 R125, RZ, RZ, RZ ;  /* 0x000000ffff7d7224 */ /* 0x000fe200078e00ff */
        /* <DEDUP_REMOVED lines=10> */
[----:B------:R-:W-:-:S02]  /*0bb0*/  LEA.HI R34, R48, R2, RZ, 0xa ;  /* 0x0000000230227211 */ /* 0x000fc400078f50ff */
[----:B------:R-:W-:Y:S02]  /*0bc0*/  LOP3.LUT R2, R102, 0xffff, RZ, 0xc0, !PT ;  /* 0x0000ffff66027812 */ /* 0x000fe400078ec0ff */
[-C--:B------:R-:W-:Y:S02]  /*0bd0*/  LEA.HI R12, R35, R3.reuse, RZ, 0xf ;  /* 0x00000003230c7211 */ /* 0x080fe400078f78ff */
[-C--:B------:R-:W-:Y:S02]  /*0be0*/  LEA.HI R6, R6, R3.reuse, RZ, 0x10 ;  /* 0x0000000306067211 */ /* 0x080fe400078f80ff */
[-C--:B------:R-:W-:Y:S02]  /*0bf0*/  LEA.HI R8, R8, R3.reuse, RZ, 0x10 ;  /* 0x0000000308087211 */ /* 0x080fe400078f80ff */
[-C--:B------:R-:W-:Y:S02]  /*0c00*/  LEA.HI R10, R10, R3.reuse, RZ, 0x10 ;  /* 0x000000030a0a7211 */ /* 0x080fe400078f80ff */
        /* <DEDUP_REMOVED lines=8> */
[-C--:B------:R-:W-:Y:S02]  /*0c90*/  LEA.HI R33, R33, R3.reuse, RZ, 0xf ;  /* 0x0000000321217211 */ /* 0x080fe400078f78ff */
[----:B------:R-:W-:Y:S02]  /*0ca0*/  LEA.HI R35, R48, R3, RZ, 0xf ;  /* 0x0000000330237211 */ /* 0x000fe400078f78ff */
[----:B------:R-:W-:Y:S02]  /*0cb0*/  LOP3.LUT R107, R107, 0xffffdfff, RZ, 0xc0, !PT ;  /* 0xffffdfff6b6b7812 */ /* 0x000fe400078ec0ff */
[----:B------:R-:W-:Y:S02]  /*0cc0*/  LOP3.LUT R3, R100, 0xffff, RZ, 0xc0, !PT ;  /* 0x0000ffff64037812 */ /* 0x000fe400078ec0ff */
[----:B------:R-:W-:-:S02]  /*0cd0*/  SHF.R.U32.HI R2, RZ, 0x1, R2 ;  /* 0x00000001ff027819 */ /* 0x000fc40000011602 */
[----:B------:R-:W-:Y:S02]  /*0ce0*/  @P0 LOP3.LUT R107, R107, 0x2000, RZ, 0xfc, !PT ;  /* 0x000020006b6b0812 */ /* 0x000fe400078efcff */
[----:B------:R-:W-:Y:S02]  /*0cf0*/  ISETP.GT.U32.AND P0, PT, R16, 0x3ff, PT ;  /* 0x000003ff1000780c */ /* 0x000fe40003f04070 */
[----:B------:R-:W-:Y:S02]  /*0d00*/  SHF.R.U32.HI R3, RZ, 0x1, R3 ;  /* 0x00000001ff037819 */ /* 0x000fe40000011603 */
[----:B------:R-:W-:Y:S02]  /*0d10*/  LOP3.LUT R2, R2, 0xffff, RZ, 0xc0, !PT ;  /* 0x0000ffff02027812 */ /* 0x000fe400078ec0ff */
[----:B------:R-:W-:Y:S02]  /*0d20*/  ISETP.GT.U32.OR P1, PT, R4, 0x1f, P1 ;  /* 0x0000001f0400780c */ /* 0x000fe40000f24470 */
[----:B------:R-:W-:Y:S01]  /*0d30*/  ISETP.GT.U32.AND P2, PT, R6, 0x3ff, PT ;  /* 0x000003ff0600780c */ /* 0x000fe20003f44070 */
[----:B------:R-:W-:Y:S01]  /*0d40*/  VIADD R6, R43, 0x4 ;  /* 0x000000042b067836 */ /* 0x000fe20000000000 */
[----:B------:R-:W-:Y:S01]  /*0d50*/  ISETP.GT.U32.AND P3, PT, R8, 0x3ff, PT ;  /* 0x000003ff0800780c */ /* 0x000fe20003f64070 */
[----:B------:R-:W-:Y:S01]  /*0d60*/  IMAD R98, R2, 0x8209, RZ ;  /* 0x0000820902627824 */ /* 0x000fe200078e02ff */
[----:B------:R-:W-:-:S02]  /*0d70*/  ISETP.GT.U32.OR P0, PT, R52, 0x1f, P0 ;  /* 0x0000001f3400780c */ /* 0x000fc40000704470 */
[----:B------:R-:W-:Y:S01]  /*0d80*/  LOP3.LUT R4, R3, 0xffff, RZ, 0xc0, !PT ;  /* 0x0000ffff03047812 */ /* 0x000fe200078ec0ff */
[----:B------:R-:W-:Y:S01]  /*0d90*/  IMAD R3, R2, 0x4925, RZ ;  /* 0x0000492502037824 */ /* 0x000fe200078e02ff */
[----:B------:R-:W-:Y:S02]  /*0da0*/  ISETP.GT.U32.OR P3, PT, R7, 0x1f, P3 ;  /* 0x0000001f0700780c */ /* 0x000fe40001f64470 */
[----:B------:R-:W-:Y:S01]  /*0db0*/  LOP3.LUT R7, R6, 0xffff, RZ, 0xc0, !PT ;  /* 0x0000ffff06077812 */ /* 0x000fe200078ec0ff */
[C---:B------:R-:W-:Y:S01]  /*0dc0*/  IMAD R2, R4.reuse, 0x8209, RZ ;  /* 0x0000820904027824 */ /* 0x040fe200078e02ff */
[----:B------:R-:W-:Y:S01]  /*0dd0*/  ISETP.GT.U32.OR P2, PT, R5, 0x1f, P2 ;  /* 0x0000001f0500780c */ /* 0x000fe20001744470 */
[----:B------:R-:W-:Y:S01]  /*0de0*/  IMAD R5, R4, 0x4925, RZ ;  /* 0x0000492504057824 */ /* 0x000fe200078e02ff */
[----:B------:R-:W-:Y:S02]  /*0df0*/  SHF.R.U32.HI R98, RZ, 0x15, R98 ;  /* 0x00000015ff627819 */ /* 0x000fe40000011662 */
[----:B------:R-:W-:-:S02]  /*0e00*/  SHF.R.U32.HI R3, RZ, 0x11, R3 ;  /* 0x00000011ff037819 */ /* 0x000fc40000011603 */
[----:B------:R-:W-:Y:S02]  /*0e10*/  LOP3.LUT R107, R107, 0xffffefff, RZ, 0xc0, !PT ;  /* 0xffffefff6b6b7812 */ /* 0x000fe400078ec0ff */
[----:B------:R-:W-:Y:S02]  /*0e20*/  SHF.R.U32.HI R4, RZ, 0x1, R7 ;  /* 0x00000001ff047819 */ /* 0x000fe40000011607 */
[----:B------:R-:W-:Y:S02]  /*0e30*/  SHF.R.U32.HI R2, RZ, 0x15, R2 ;  /* 0x00000015ff027819 */ /* 0x000fe40000011602 */
[----:B------:R-:W-:Y:S02]  /*0e40*/  PRMT R7, R98, 0x9910, RZ ;  /* 0x0000991062077816 */ /* 0x000fe400000000ff */
[----:B------:R-:W-:Y:S02]  /*0e50*/  PRMT R8, R3, 0x9910, RZ ;  /* 0x0000991003087816 */ /* 0x000fe400000000ff */
[----:B------:R-:W-:Y:S01]  /*0e60*/  SHF.R.U32.HI R3, RZ, 0x11, R5 ;  /* 0x00000011ff037819 */ /* 0x000fe20000011605 */
[----:B------:R-:W-:Y:S01]  /*0e70*/  IMAD.MOV.U32 R5, RZ, RZ, R7 ;  /* 0x000000ffff057224 */ /* 0x000fe200078e0007 */
[----:B------:R-:W-:Y:S01]  /*0e80*/  ISETP.GT.U32.AND P4, PT, R10, 0x3ff, PT ;  /* 0x000003ff0a00780c */ /* 0x000fe20003f84070 */
[----:B------:R-:W-:Y:S01]  /*0e90*/  IMAD.MOV.U32 R7, RZ, RZ, R8 ;  /* 0x000000ffff077224 */ /* 0x000fe200078e0008 */
[----:B------:R-:W-:-:S02]  /*0ea0*/  @P0 LOP3.LUT R107, R107, 0x1000, RZ, 0xfc, !PT ;  /* 0x000010006b6b0812 */ /* 0x000fc400078efcff */
[----:B------:R-:W-:Y:S02]  /*0eb0*/  ISETP.GT.U32.AND P0, PT, R17, 0x3ff, PT ;  /* 0x000003ff1100780c */ /* 0x000fe40003f04070 */
[----:B------:R-:W-:Y:S02]  /*0ec0*/  PRMT R10, R2, 0x9910, RZ ;  /* 0x00009910020a7816 */ /* 0x000fe400000000ff */
[----:B------:R-:W-:Y:S02]  /*0ed0*/  ISETP.GT.U32.AND P5, PT, R11, 0x3ff, PT ;  /* 0x000003ff0b00780c */ /* 0x000fe40003fa4070 */
[----:B------:R-:W-:Y:S01]  /*0ee0*/  PRMT R11, R3, 0x9910, RZ ;  /* 0x00009910030b7816 */ /* 0x000fe200000000ff */
[----:B------:R-:W-:Y:S01]  /*0ef0*/  IMAD.MOV.U32 R8, RZ, RZ, R10 ;  /* 0x000000ffff087224 */ /* 0x000fe200078e000a */
[----:B------:R-:W-:Y:S01]  /*0f00*/  ISETP.GT.U32.OR P4, PT, R9, 0x1f, P4 ;  /* 0x0000001f0900780c */ /* 0x000fe20002784470 */
[----:B------:R-:W-:Y:S01]  /*0f10*/  IMAD R3, R5, 0x7e, RZ ;  /* 0x0000007e05037824 */ /* 0x000fe200078e02ff */
[----:B------:R-:W-:Y:S01]  /*0f20*/  ISETP.GT.U32.OR P0, PT, R53, 0x1f, P0 ;  /* 0x0000001f3500780c */ /* 0x000fe20000704470 */
[----:B------:R-:W-:Y:S01]  /*0f30*/  IMAD R5, R8, 0x7e, RZ ;  /* 0x0000007e08057824 */ /* 0x000fe200078e02ff */
[----:B------:R-:W-:Y:S01]  /*0f40*/  LOP3.LUT R9, R4, 0xffff, RZ, 0xc0, !PT ;  /* 0x0000ffff04097812 */ /* 0x000fe200078ec0ff */
[----:B------:R-:W-:Y:S01]  /*0f50*/  IMAD R4, R7, 0xe, RZ ;  /* 0x0000000e07047824 */ /* 0x000fe200078e02ff */
[----:B------:R-:W-:Y:S01]  /*0f60*/  LOP3.LUT R107, R107, 0xfffff7ff, RZ, 0xc0, !PT ;  /* 0xfffff7ff6b6b7812 */ /* 0x000fe200078ec0ff */
[----:B------:R-:W-:Y:S01]  /*0f70*/  IMAD.MOV.U32 R7, RZ, RZ, R11 ;  /* 0x000000ffff077224 */ /* 0x000fe200078e000b */
[----:B------:R-:W-:Y:S01]  /*0f80*/  ISETP.GT.U32.AND P6, PT, R12, 0x3ff, PT ;  /* 0x000003ff0c00780c */ /* 0x000fe20003fc4070 */
[----:B------:R-:W-:Y:S01]  /*0f90*/  IMAD.MOV R8, RZ, RZ, -R3 ;  /* 0x000000ffff087224 */ /* 0x000fe200078e0a03 */
[----:B------:R-:W-:Y:S01]  /*0fa0*/  ISETP.GT.U32.OR P5, PT, R49, 0x1f, P5 ;  /* 0x0000001f3100780c */ /* 0x000fe20002fa4470 */
[----:B------:R-:W-:Y:S01]  /*0fb0*/  IMAD R3, R7, 0xe, RZ ;  /* 0x0000000e07037824 */ /* 0x000fe200078e02ff */
[----:B------:R-:W-:Y:S01]  /*0fc0*/  ISETP.GT.U32.OR P6, PT, R50, 0x1f, P6 ;  /* 0x0000001f3200780c */ /* 0x000fe200037c4470 */
[----:B------:R-:W-:Y:S01]  /*0fd0*/  IMAD.MOV R5, RZ, RZ, -R5 ;  /* 0x000000ffff057224 */ /* 0x000fe200078e0a05 */
[----:B------:R-:W-:Y:S01]  /*0fe0*/  PRMT R7, R8, 0x7710, RZ ;  /* 0x0000771008077816 */ /* 0x000fe200000000ff */
[----:B------:R-:W-:Y:S01]  /*0ff0*/  IMAD.MOV R3, RZ, RZ, -R3 ;  /* 0x000000ffff037224 */ /* 0x000fe200078e0a03 */
[----:B------:R-:W-:Y:S01]  /*1000*/  @P0 LOP3.LUT R107, R107, 0x800, RZ, 0xfc, !PT ;  /* 0x000008006b6b0812 */ /* 0x000fe200078efcff */
[----:B------:R-:W-:Y:S01]  /*1010*/  IMAD.MOV R11, RZ, RZ, -R4 ;  /* 0x000000ffff0b7224 */ /* 0x000fe200078e0a04 */
[----:B------:R-:W-:Y:S01]  /*1020*/  ISETP.GT.U32.AND P0, PT, R18, 0x3ff, PT ;  /* 0x000003ff1200780c */ /* 0x000fe20003f04070 */
[----:B------:R-:W-:Y:S01]  /*1030*/  IMAD R10, R9, 0x8209, RZ ;  /* 0x00008209090a7824 */ /* 0x000fe200078e02ff */
[----:B------:R-:W-:Y:S01]  /*1040*/  PRMT R99, R5, 0x7710, RZ ;  /* 0x0000771005637816 */ /* 0x000fe200000000ff */
[----:B------:R-:W-:Y:S01]  /*1050*/  IMAD R4, R9, 0x4925, RZ ;  /* 0x0000492509047824 */ /* 0x000fe200078e02ff */
[----:B------:R-:W-:Y:S01]  /*1060*/  PRMT R5, R3, 0x7710, RZ ;  /* 0x0000771003057816 */ /* 0x000fe200000000ff */
[----:B------:R-:W-:Y:S01]  /*1070*/  IMAD.IADD R48, R102, 0x1, R7 ;  /* 0x0000000166307824 */ /* 0x000fe200078e0207 */
[----:B------:R-:W-:Y:S01]  /*1080*/  PRMT R9, R11, 0x7710, RZ ;  /* 0x000077100b097816 */ /* 0x000fe200000000ff */
[----:B------:R-:W-:Y:S01]  /*1090*/  IMAD.IADD R99, R100, 0x1, R99 ;  /* 0x0000000164637824 */ /* 0x000fe200078e0263 */
[----:B------:R-:W-:Y:S01]  /*10a0*/  ISETP.GT.U32.OR P0, PT, R54, 0x1f, P0 ;  /* 0x0000001f3600780c */ /* 0x000fe20000704470 */
[----:B------:R-:W-:Y:S01]  /*10b0*/  IMAD.IADD R100, R100, 0x1, R5 ;  /* 0x0000000164647824 */ /* 0x000fe200078e0205 */
[----:B------:R-:W-:Y:S01]  /*10c0*/  SHF.R.U32.HI R3, RZ, 0x15, R10 ;  /* 0x00000015ff037819 */ /* 0x000fe2000001160a */
[----:B------:R-:W-:Y:S01]  /*10d0*/  IMAD.IADD R102, R102, 0x1, R9 ;  /* 0x0000000166667824 */ /* 0x000fe200078e0209 */
[----:B------:R-:W-:Y:S01]  /*10e0*/  SHF.R.U32.HI R4, RZ, 0x11, R4 ;  /* 0x00000011ff047819 */ /* 0x000fe20000011604 */
[----:B------:R-:W-:Y:S01]  /*10f0*/  VIADD R8, R43, 0x6 ;  /* 0x000000062b087836 */ /* 0x000fe20000000000 */
[----:B------:R-:W-:Y:S01]  /*1100*/  PRMT R5, R3, 0x9910, RZ ;  /* 0x0000991003057816 */ /* 0x000fe200000000ff */
[C---:B------:R-:W-:Y:S01]  /*1110*/  VIADD R54, R43.reuse, 0x7 ;  /* 0x000000072b367836 */ /* 0x040fe20000000000 */
[----:B------:R-:W-:Y:S01]  /*1120*/  PRMT R9, R4, 0x9910, RZ ;  /* 0x0000991004097816 */ /* 0x000fe200000000ff */
[----:B------:R-:W-:Y:S01]  /*1130*/  VIADD R12, R43, 0xa ;  /* 0x0000000a2b0c7836 */ /* 0x000fe20000000000 */
[----:B------:R-:W-:Y:S01]  /*1140*/  LOP3.LUT R107, R107, 0xfffffbff, RZ, 0xc0, !PT ;  /* 0xfffffbff6b6b7812 */ /* 0x000fe200078ec0ff */
[----:B------:R-:W-:Y:S01]  /*1150*/  IMAD.MOV.U32 R4, RZ, RZ, R5 ;  /* 0x000000ffff047224 */ /* 0x000fe200078e0005 */
[----:B------:R-:W-:Y:S01]  /*1160*/  LOP3.LUT R7, R95, 0xffff, RZ, 0xc0, !PT ;  /* 0x0000ffff5f077812 */ /* 0x000fe200078ec0ff */
[----:B------:R-:W-:Y:S01]  /*1170*/  IMAD.MOV.U32 R5, RZ, RZ, R9 ;  /* 0x000000ffff057224 */ /* 0x000fe200078e0009 */
[----:B------:R-:W-:Y:S01]  /*1180*/  @P0 LOP3.LUT R107, R107, 0x400, RZ, 0xfc, !PT ;  /* 0x000004006b6b0812 */ /* 0x000fe200078efcff */
[----:B------:R-:W-:Y:S01]  /*1190*/  IMAD R4, R4, 0x7e, RZ ;  /* 0x0000007e04047824 */ /* 0x000fe200078e02ff */
[----:B------:R-:W-:Y:S01]  /*11a0*/  SHF.R.U32.HI R7, RZ, 0x1, R7 ;  /* 0x00000001ff077819 */ /* 0x000fe20000011607 */
[----:B------:R-:W-:Y:S01]  /*11b0*/  IMAD R5, R5, 0xe, RZ ;  /* 0x0000000e05057824 */ /* 0x000fe200078e02ff */
[----:B------:R-:W-:Y:S01]  /*11c0*/  ISETP.GT.U32.AND P0, PT, R19, 0x3ff, PT ;  /* 0x000003ff1300780c */ /* 0x000fe20003f04070 */
[----:B------:R-:W-:Y:S01]  /*11d0*/  IMAD.MOV R4, RZ, RZ, -R4 ;  /* 0x000000ffff047224 */ /* 0x000fe200078e0a04 */
[----:B------:R-:W-:Y:S01]  /*11e0*/  LOP3.LUT R10, R7, 0xffff, RZ, 0xc0, !PT ;  /* 0x0000ffff070a7812 */ /* 0x000fe200078ec0ff */
[----:B------:R-:W-:Y:S01]  /*11f0*/  IMAD.MOV R7, RZ, RZ, -R5 ;  /* 0x000000ffff077224 */ /* 0x000fe200078e0a05 */
[----:B------:R-:W-:-:S02]  /*1200*/  ISETP.GT.U32.OR P0, PT, R38, 0x1f, P0 ;  /* 0x0000001f2600780c */ /* 0x000fc40000704470 */
[----:B------:R-:W-:Y:S01]  /*1210*/  LOP3.LUT R9, R8, 0xffff, RZ, 0xc0, !PT ;  /* 0x0000ffff08097812 */ /* 0x000fe200078ec0ff */
[----:B------:R-:W-:Y:S01]  /*1220*/  IMAD R53, R10, 0x8209, RZ ;  /* 0x000082090a357824 */ /* 0x000fe200078e02ff */
[----:B------:R-:W-:Y:S01]  /*1230*/  LOP3.LUT R11, R54, 0xffff, RZ, 0xc0, !PT ;  /* 0x0000ffff360b7812 */ /* 0x000fe200078ec0ff */
[----:B------:R-:W-:Y:S01]  /*1240*/  IMAD R10, R10, 0x4925, RZ ;  /* 0x000049250a0a7824 */ /* 0x000fe200078e02ff */
[----:B------:R-:W-:Y:S02]  /*1250*/  SHF.R.U32.HI R9, RZ, 0x1, R9 ;  /* 0x00000001ff097819 */ /* 0x000fe40000011609 */
[----:B------:R-:W-:Y:S02]  /*1260*/  PRMT R101, R4, 0x7710, RZ ;  /* 0x0000771004657816 */ /* 0x000fe400000000ff */
[----:B------:R-:W-:Y:S02]  /*1270*/  PRMT R7, R7, 0x7710, RZ ;  /* 0x0000771007077816 */ /* 0x000fe400000000ff */
[----:B------:R-:W-:Y:S01]  /*1280*/  SHF.R.U32.HI R5, RZ, 0x1, R11 ;  /* 0x00000001ff057819 */ /* 0x000fe2000001160b */
[C---:B------:R-:W-:Y:S01]  /*1290*/  IMAD.IADD R101, R6.reuse, 0x1, R101 ;  /* 0x0000000106657824 */ /* 0x040fe200078e0265 */
[----:B------:R-:W-:Y:S01]  /*12a0*/  LOP3.LUT R9, R9, 0xffff, RZ, 0xc0, !PT ;  /* 0x0000ffff09097812 */ /* 0x000fe200078ec0ff */
[----:B------:R-:W-:Y:S01]  /*12b0*/  IMAD.IADD R4, R6, 0x1, R7 ;  /* 0x0000000106047824 */ /* 0x000fe200078e0207 */
[----:B------:R-:W-:-:S02]  /*12c0*/  LOP3.LUT R107, R107, 0xfffffdff, RZ, 0xc0, !PT ;  /* 0xfffffdff6b6b7812 */ /* 0x000fc400078ec0ff */
[----:B------:R-:W-:Y:S01]  /*12d0*/  LOP3.LUT R6, R5, 0xffff, RZ, 0xc0, !PT ;  /* 0x0000ffff05067812 */ /* 0x000fe200078ec0ff */
[C---:B------:R-:W-:Y:S01]  /*12e0*/  IMAD R94, R9.reuse, 0x8209, RZ ;  /* 0x00008209095e7824 */ /* 0x040fe200078e02ff */
[----:B------:R-:W-:Y:S01]  /*12f0*/  SHF.R.U32.HI R53, RZ, 0x15, R53 ;  /* 0x00000015ff357819 */ /* 0x000fe20000011635 */
[----:B------:R-:W-:Y:S01]  /*1300*/  IMAD R9, R9, 0x4925, RZ ;  /* 0x0000492509097824 */ /* 0x000fe200078e02ff */
[----:B------:R-:W-:Y:S01]  /*1310*/  SHF.R.U32.HI R5, RZ, 0x11, R10 ;  /* 0x00000011ff057819 */ /* 0x000fe2000001160a */
[C---:B------:R-:W-:Y:S01]  /*1320*/  IMAD R93, R6.reuse, 0x8209, RZ ;  /* 0x00008209065d7824 */ /* 0x040fe200078e02ff */
[----:B------:R-:W-:Y:S01]  /*1330*/  @P0 LOP3.LUT R107, R107, 0x200, RZ, 0xfc, !PT ;  /* 0x000002006b6b0812 */ /* 0x000fe200078efcff */
[----:B------:R-:W-:Y:S01]  /*1340*/  IMAD R10, R6, 0x4925, RZ ;  /* 0x00004925060a7824 */ /* 0x000fe200078e02ff */
[----:B------:R-:W-:Y:S02]  /*1350*/  ISETP.GT.U32.AND P0, PT, R20, 0x3ff, PT ;  /* 0x000003ff1400780c */ /* 0x000fe40003f04070 */
[----:B------:R-:W-:-:S02]  /*1360*/  PRMT R7, R53, 0x9910, RZ ;  /* 0x0000991035077816 */ /* 0x000fc400000000ff */
[----:B------:R-:W-:Y:S02]  /*1370*/  PRMT R11, R5, 0x9910, RZ ;  /* 0x00009910050b7816 */ /* 0x000fe400000000ff */
[----:B------:R-:W-:Y:S01]  /*1380*/  ISETP.GT.U32.OR P0, PT, R39, 0x1f, P0 ;  /* 0x0000001f2700780c */ /* 0x000fe20000704470 */
[----:B------:R-:W-:Y:S01]  /*1390*/  IMAD.MOV.U32 R6, RZ, RZ, R7 ;  /* 0x000000ffff067224 */ /* 0x000fe200078e0007 */
[----:B------:R-:W-:Y:S01]  /*13a0*/  SHF.R.U32.HI R5, RZ, 0x11, R9 ;  /* 0x00000011ff057819 */ /* 0x000fe20000011609 */
[----:B------:R-:W-:Y:S01]  /*13b0*/  IMAD.MOV.U32 R7, RZ, RZ, R11 ;  /* 0x000000ffff077224 */ /* 0x000fe200078e000b */
[----:B------:R-:W-:Y:S02]  /*13c0*/  SHF.R.U32.HI R94, RZ, 0x15, R94 ;  /* 0x00000015ff5e7819 */ /* 0x000fe4000001165e */
[----:B------:R-:W-:Y:S01]  /*13d0*/  PRMT R9, R5, 0x9910, RZ ;  /* 0x0000991005097816 */ /* 0x000fe200000000ff */
[----:B------:R-:W-:Y:S01]  /*13e0*/  IMAD R5, R6, 0x7e, RZ ;  /* 0x0000007e06057824 */ /* 0x000fe200078e02ff */
[----:B------:R-:W-:Y:S01]  /*13f0*/  LOP3.LUT R107, R107, 0xfffffeff, RZ, 0xc0, !PT ;  /* 0xfffffeff6b6b7812 */ /* 0x000fe200078ec0ff */
[----:B------:R-:W-:Y:S01]  /*1400*/  IMAD R6, R7, 0xe, RZ ;  /* 0x0000000e07067824 */ /* 0x000fe200078e02ff */
[----:B------:R-:W-:Y:S01]  /*1410*/  SHF.R.U32.HI R7, RZ, 0x11, R10 ;  /* 0x00000011ff077819 */ /* 0x000fe2000001160a */
[----:B------:R-:W-:Y:S01]  /*1420*/  IMAD.MOV R96, RZ, RZ, -R5 ;  /* 0x000000ffff607224 */ /* 0x000fe200078e0a05 */
[----:B------:R-:W-:Y:S01]  /*1430*/  PRMT R10, R94, 0x9910, RZ ;  /* 0x000099105e0a7816 */ /* 0x000fe200000000ff */
[----:B------:R-:W-:Y:S01]  /*1440*/  IMAD.MOV R6, RZ, RZ, -R6 ;  /* 0x000000ffff067224 */ /* 0x000fe200078e0a06 */
[----:B------:R-:W-:-:S02]  /*1450*/  @P0 LOP3.LUT R107, R107, 0x100, RZ, 0xfc, !PT ;  /* 0x000001006b6b0812 */ /* 0x000fc400078efcff */
[----:B------:R-:W-:Y:S01]  /*1460*/  ISETP.GT.U32.AND P0, PT, R21, 0x3ff, PT ;  /* 0x000003ff1500780c */ /* 0x000fe20003f04070 */
[----:B------:R-:W-:Y:S01]  /*1470*/  IMAD.MOV.U32 R5, RZ, RZ, R10 ;  /* 0x000000ffff057224 */ /* 0x000fe200078e000a */
[----:B------:R-:W-:Y:S02]  /*1480*/  SHF.R.U32.HI R93, RZ, 0x15, R93 ;  /* 0x00000015ff5d7819 */ /* 0x000fe4000001165d */
[----:B------:R-:W-:Y:S01]  /*1490*/  ISETP.GT.U32.OR P0, PT, R40, 0x1f, P0 ;  /* 0x0000001f2800780c */ /* 0x000fe20000704470 */
[----:B------:R-:W-:Y:S01]  /*14a0*/  IMAD R5, R5, 0x7e, RZ ;  /* 0x0000007e05057824 */ /* 0x000fe200078e02ff */
[----:B------:R-:W-:Y:S01]  /*14b0*/  PRMT R10, R6, 0x7710, RZ ;  /* 0x00007710060a7816 */ /* 0x000fe200000000ff */
[----:B------:R-:W-:Y:S01]  /*14c0*/  IMAD R6, R9, 0xe, RZ ;  /* 0x0000000e09067824 */ /* 0x000fe200078e02ff */
[----:B------:R-:W-:Y:S01]  /*14d0*/  PRMT R96, R96, 0x7710, RZ ;  /* 0x0000771060607816 */ /* 0x000fe200000000ff */
[----:B------:R-:W-:Y:S01]  /*14e0*/  IMAD.MOV R5, RZ, RZ, -R5 ;  /* 0x000000ffff057224 */ /* 0x000fe200078e0a05 */
[----:B------:R-:W-:Y:S01]  /*14f0*/  PRMT R11, R93, 0x9910, RZ ;  /* 0x000099105d0b7816 */ /* 0x000fe200000000ff */
[----:B------:R-:W-:Y:S01]  /*1500*/  IMAD.MOV R6, RZ, RZ, -R6 ;  /* 0x000000ffff067224 */ /* 0x000fe200078e0a06 */
[----:B------:R-:W-:Y:S01]  /*1510*/  LOP3.LUT R107, R107, 0xffffff7f, RZ, 0xc0, !PT ;  /* 0xffffff7f6b6b7812 */ /* 0x000fe200078ec0ff */
[----:B------:R-:W-:Y:S01]  /*1520*/  IMAD.IADD R96, R95, 0x1, R96 ;  /* 0x000000015f607824 */ /* 0x000fe200078e0260 */
[----:B------:R-:W-:Y:S01]  /*1530*/  PRMT R97, R5, 0x7710, RZ ;  /* 0x0000771005617816 */ /* 0x000fe200000000ff */
[----:B------:R-:W-:Y:S01]  /*1540*/  IMAD.IADD R95, R95, 0x1, R10 ;  /* 0x000000015f5f7824 */ /* 0x000fe200078e020a */
[----:B------:R-:W-:Y:S01]  /*1550*/  PRMT R10, R7, 0x9910, RZ ;  /* 0x00009910070a7816 */ /* 0x000fe200000000ff */
[----:B------:R-:W-:Y:S01]  /*1560*/  IMAD.MOV.U32 R7, RZ, RZ, R11 ;  /* 0x000000ffff077224 */ /* 0x000fe200078e000b */
[----:B------:R-:W-:Y:S01]  /*1570*/  PRMT R5, R6, 0x7710, RZ ;  /* 0x0000771006057816 */ /* 0x000fe200000000ff */
[----:B------:R-:W-:Y:S01]  /*1580*/  VIADD R9, R43, 0x8 ;  /* 0x000000082b097836 */ /* 0x000fe20000000000 */
[----:B------:R-:W-:Y:S01]  /*1590*/  @P0 LOP3.LUT R107, R107, 0x80, RZ, 0xfc, !PT ;  /* 0x000000806b6b0812 */ /* 0x000fe200078efcff */
[----:B------:R-:W-:Y:S01]  /*15a0*/  IMAD R6, R7, 0x7e, RZ ;  /* 0x0000007e07067824 */ /* 0x000fe200078e02ff */
[----:B------:R-:W-:Y:S01]  /*15b0*/  ISETP.GT.U32.AND P0, PT, R22, 0x3ff, PT ;  /* 0x000003ff1600780c */ /* 0x000fe20003f04070 */
[C---:B------:R-:W-:Y:S01]  /*15c0*/  IMAD.IADD R97, R8.reuse, 0x1, R97 ;  /* 0x0000000108617824 */ /* 0x040fe200078e0261 */
[----:B------:R-:W-:Y:S01]  /*15d0*/  LOP3.LUT R107, R107, 0xffffffbf, RZ, 0xc0, !PT ;  /* 0xffffffbf6b6b7812 */ /* 0x000fe200078ec0ff */
[----:B------:R-:W-:Y:S01]  /*15e0*/  IMAD.IADD R5, R8, 0x1, R5 ;  /* 0x0000000108057824 */ /* 0x000fe200078e0205 */
[----:B------:R-:W-:Y:S01]  /*15f0*/  LOP3.LUT R8, R9, 0xffff, RZ, 0xc0, !PT ;  /* 0x0000ffff09087812 */ /* 0x000fe200078ec0ff */
[----:B------:R-:W-:Y:S01]  /*1600*/  IMAD R7, R10, 0xe, RZ ;  /* 0x0000000e0a077824 */ /* 0x000fe200078e02ff */
[----:B------:R-:W-:Y:S01]  /*1610*/  ISETP.GT.U32.OR P0, PT, R55, 0x1f, P0 ;  /* 0x0000001f3700780c */ /* 0x000fe20000704470 */
[----:B------:R-:W-:Y:S01]  /*1620*/  IMAD.MOV R10, RZ, RZ, -R6 ;  /* 0x000000ffff0a7224 */ /* 0x000fe200078e0a06 */
[----:B------:R-:W-:Y:S01]  /*1630*/  SHF.R.U32.HI R6, RZ, 0x1, R8 ;  /* 0x00000001ff067819 */ /* 0x000fe20000011608 */
[----:B------:R-:W-:Y:S01]  /*1640*/  VIADD R55, R43, 0x9 ;  /* 0x000000092b377836 */ /* 0x000fe20000000000 */
[----:B------:R-:W-:Y:S01]  /*1650*/  LOP3.LUT R13, R12, 0xffff, RZ, 0xc0, !PT ;  /* 0x0000ffff0c0d7812 */ /* 0x000fe200078ec0ff */
[----:B------:R-:W-:Y:S01]  /*1660*/  IMAD.MOV R11, RZ, RZ, -R7 ;  /* 0x000000ffff0b7224 */ /* 0x000fe200078e0a07 */
[----:B------:R-:W-:Y:S01]  /*1670*/  PRMT R7, R10, 0x7710, RZ ;  /* 0x000077100a077816 */ /* 0x000fe200000000ff */
[----:B------:R-:W-:Y:S01]  /*1680*/  IMAD R93, R93, 0xc40, RZ ;  /* 0x00000c405d5d7824 */ /* 0x000fe200078e02ff */
[----:B------:R-:W-:-:S02]  /*1690*/  LOP3.LUT R10, R55, 0xffff, RZ, 0xc0, !PT ;  /* 0x0000ffff370a7812 */ /* 0x000fc400078ec0ff */
[----:B------:R-:W-:Y:S01]  /*16a0*/  LOP3.LUT R8, R6, 0xffff, RZ, 0xc0, !PT ;  /* 0x0000ffff06087812 */ /* 0x000fe200078ec0ff */
[----:B------:R-:W-:Y:S01]  /*16b0*/  IMAD.IADD R6, R54, 0x1, R7 ;  /* 0x0000000136067824 */ /* 0x000fe200078e0207 */
[----:B------:R-:W-:Y:S02]  /*16c0*/  SHF.R.U32.HI R7, RZ, 0x1, R10 ;  /* 0x00000001ff077819 */ /* 0x000fe4000001160a */
[----:B------:R-:W-:Y:S01]  /*16d0*/  PRMT R11, R11, 0x7710, RZ ;  /* 0x000077100b0b7816 */ /* 0x000fe200000000ff */
[C---:B------:R-:W-:Y:S01]  /*16e0*/  IMAD R92, R8.reuse, 0x8209, RZ ;  /* 0x00008209085c7824 */ /* 0x040fe200078e02ff */
[----:B------:R-:W-:Y:S01]  /*16f0*/  LOP3.LUT R10, R7, 0xffff, RZ, 0xc0, !PT ;  /* 0x0000ffff070a7812 */ /* 0x000fe200078ec0ff */
[----:B------:R-:W-:Y:S01]  /*1700*/  IMAD R8, R8, 0x4925, RZ ;  /* 0x0000492508087824 */ /* 0x000fe200078e02ff */
[----:B------:R-:W-:Y:S01]  /*1710*/  @P0 LOP3.LUT R107, R107, 0x40, RZ, 0xfc, !PT ;  /* 0x000000406b6b0812 */ /* 0x000fe200078efcff */
[----:B------:R-:W-:Y:S01]  /*1720*/  IMAD.IADD R54, R54, 0x1, R11 ;  /* 0x0000000136367824 */ /* 0x000fe200078e020b */
[----:B------:R-:W-:Y:S01]  /*1730*/  SHF.R.U32.HI R92, RZ, 0x15, R92 ;  /* 0x00000015ff5c7819 */ /* 0x000fe2000001165c */
[C---:B------:R-:W-:Y:S01]  /*1740*/  IMAD R90, R10.reuse, 0x8209, RZ ;  /* 0x000082090a5a7824 */ /* 0x040fe200078e02ff */
[----:B------:R-:W-:Y:S01]  /*1750*/  SHF.R.U32.HI R7, RZ, 0x11, R8 ;  /* 0x00000011ff077819 */ /* 0x000fe20000011608 */
[----:B------:R-:W-:Y:S01]  /*1760*/  IMAD R8, R10, 0x4925, RZ ;  /* 0x000049250a087824 */ /* 0x000fe200078e02ff */
[----:B------:R-:W-:-:S02]  /*1770*/  ISETP.GT.U32.AND P0, PT, R23, 0x3ff, PT ;  /* 0x000003ff1700780c */ /* 0x000fc40003f04070 */
[----:B------:R-:W-:Y:S02]  /*1780*/  PRMT R11, R92, 0x9910, RZ ;  /* 0x000099105c0b7816 */ /* 0x000fe400000000ff */
[----:B------:R-:W-:Y:S02]  /*1790*/  PRMT R15, R7, 0x9910, RZ ;  /* 0x00009910070f7816 */ /* 0x000fe400000000ff */
[----:B------:R-:W-:Y:S01]  /*17a0*/  ISETP.GT.U32.OR P0, PT, R56, 0x1f, P0 ;  /* 0x0000001f3800780c */ /* 0x000fe20000704470 */
[----:B------:R-:W-:Y:S01]  /*17b0*/  VIADD R56, R43, 0xb ;  /* 0x0000000b2b387836 */ /* 0x000fe20000000000 */
[----:B------:R-:W-:Y:S01]  /*17c0*/  SHF.R.U32.HI R7, RZ, 0x11, R8 ;  /* 0x00000011ff077819 */ /* 0x000fe20000011608 */
[----:B------:R-:W-:Y:S01]  /*17d0*/  IMAD.MOV.U32 R8, RZ, RZ, R11 ;  /* 0x000000ffff087224 */ /* 0x000fe200078e000b */
[----:B------:R-:W-:Y:S01]  /*17e0*/  SHF.R.U32.HI R90, RZ, 0x15, R90 ;  /* 0x00000015ff5a7819 */ /* 0x000fe2000001165a */
[----:B------:R-:W-:Y:S01]  /*17f0*/  IMAD.MOV.U32 R11, RZ, RZ, R15 ;  /* 0x000000ffff0b7224 */ /* 0x000fe200078e000f */
[----:B------:R-:W-:-:S02]  /*1800*/  LOP3.LUT R14, R56, 0xffff, RZ, 0xc0, !PT ;  /* 0x0000ffff380e7812 */ /* 0x000fc400078ec0ff */
[----:B------:R-:W-:Y:S01]  /*1810*/  PRMT R16, R7, 0x9910, RZ ;  /* 0x0000991007107816 */ /* 0x000fe200000000ff */
[----:B------:R-:W-:Y:S01]  /*1820*/  IMAD R7, R8, 0x7e, RZ ;  /* 0x0000007e08077824 */ /* 0x000fe200078e02ff */
[----:B------:R-:W-:Y:S01]  /*1830*/  SHF.R.U32.HI R10, RZ, 0x1, R13 ;  /* 0x00000001ff0a7819 */ /* 0x000fe2000001160d */
[----:B------:R-:W-:Y:S01]  /*1840*/  IMAD R8, R11, 0xe, RZ ;  /* 0x0000000e0b087824 */ /* 0x000fe200078e02ff */
[----:B------:R-:W-:Y:S01]  /*1850*/  PRMT R15, R90, 0x9910, RZ ;  /* 0x000099105a0f7816 */ /* 0x000fe200000000ff */
[----:B------:R-:W-:Y:S01]  /*1860*/  IMAD.MOV.U32 R11, RZ, RZ, R16 ;  /* 0x000000ffff0b7224 */ /* 0x000fe200078e0010 */
[----:B------:R-:W-:Y:S01]  /*1870*/  SHF.R.U32.HI R13, RZ, 0x1, R14 ;  /* 0x00000001ff0d7819 */ /* 0x000fe2000001160e */
[----:B------:R-:W-:Y:S01]  /*1880*/  IMAD.MOV R14, RZ, RZ, -R7 ;  /* 0x000000ffff0e7224 */ /* 0x000fe200078e0a07 */
[----:B------:R-:W-:Y:S01]  /*1890*/  LOP3.LUT R107, R107, 0xffffffdf, RZ, 0xc0, !PT ;  /* 0xffffffdf6b6b7812 */ /* 0x000fe200078ec0ff */
[----:B------:R-:W-:Y:S01]  /*18a0*/  IMAD.MOV R16, RZ, RZ, -R8 ;  /* 0x000000ffff107224 */ /* 0x000fe200078e0a08 */
[----:B------:R-:W-:Y:S01]  /*18b0*/  LOP3.LUT R13, R13, 0xffff, RZ, 0xc0, !PT ;  /* 0x0000ffff0d0d7812 */ /* 0x000fe200078ec0ff */
[----:B------:R-:W-:Y:S01]  /*18c0*/  IMAD.MOV.U32 R7, RZ, RZ, R15 ;  /* 0x000000ffff077224 */ /* 0x000fe200078e000f */
[----:B------:R-:W-:Y:S01]  /*18d0*/  PRMT R8, R14, 0x7710, RZ ;  /* 0x000077100e087816 */ /* 0x000fe200000000ff */
[----:B------:R-:W-:Y:S01]  /*18e0*/  IMAD R11, R11, 0xe, RZ ;  /* 0x0000000e0b0b7824 */ /* 0x000fe200078e02ff */
[----:B------:R-:W-:Y:S01]  /*18f0*/  LOP3.LUT R15, R10, 0xffff, RZ, 0xc0, !PT ;  /* 0x0000ffff0a0f7812 */ /* 0x000fe200078ec0ff */
[----:B------:R-:W-:Y:S01]  /*1900*/  IMAD R10, R7, 0x7e, RZ ;  /* 0x0000007e070a7824 */ /* 0x000fe200078e02ff */
[----:B------:R-:W-:Y:S01]  /*1910*/  PRMT R14, R16, 0x7710, RZ ;  /* 0x00007710100e7816 */ /* 0x000fe200000000ff */
[----:B------:R-:W-:Y:S01]  /*1920*/  IMAD.IADD R7, R9, 0x1, R8 ;  /* 0x0000000109077824 */ /* 0x000fe200078e0208 */
[----:B------:R-:W-:Y:S01]  /*1930*/  @P0 LOP3.LUT R107, R107, 0x20, RZ, 0xfc, !PT ;  /* 0x000000206b6b0812 */ /* 0x000fe200078efcff */
[----:B------:R-:W-:Y:S01]  /*1940*/  IMAD.MOV R10, RZ, RZ, -R10 ;  /* 0x000000ffff0a7224 */ /* 0x000fe200078e0a0a */
[----:B------:R-:W-:Y:S01]  /*1950*/  ISETP.GT.U32.AND P0, PT, R24, 0x3ff, PT ;  /* 0x000003ff1800780c */ /* 0x000fe20003f04070 */
[----:B------:R-:W-:Y:S01]  /*1960*/  IMAD.IADD R8, R9, 0x1, R14 ;  /* 0x0000000109087824 */ /* 0x000fe200078e020e */
[----:B------:R-:W-:Y:S01]  /*1970*/  LOP3.LUT R107, R107, 0xffffffef, RZ, 0xc0, !PT ;  /* 0xffffffef6b6b7812 */ /* 0x000fe200078ec0ff */
[----:B------:R-:W-:Y:S01]  /*1980*/  IMAD.MOV R14, RZ, RZ, -R11 ;  /* 0x000000ffff0e7224 */ /* 0x000fe200078e0a0b */
[----:B------:R-:W-:Y:S01]  /*1990*/  PRMT R10, R10, 0x7710, RZ ;  /* 0x000077100a0a7816 */ /* 0x000fe200000000ff */
[----:B------:R-:W-:Y:S01]  /*19a0*/  IMAD R91, R15, 0x8209, RZ ;  /* 0x000082090f5b7824 */ /* 0x000fe200078e02ff */
[----:B------:R-:W-:Y:S01]  /*19b0*/  ISETP.GT.U32.OR P0, PT, R57, 0x1f, P0 ;  /* 0x0000001f3900780c */ /* 0x000fe20000704470 */
[----:B------:R-:W-:Y:S01]  /*19c0*/  IMAD R9, R15, 0x4925, RZ ;  /* 0x000049250f097824 */ /* 0x000fe200078e02ff */
[----:B------:R-:W-:Y:S01]  /*19d0*/  PRMT R14, R14, 0x7710, RZ ;  /* 0x000077100e0e7816 */ /* 0x000fe200000000ff */
[----:B------:R-:W-:Y:S01]  /*19e0*/  IMAD.IADD R10, R55, 0x1, R10 ;  /* 0x00000001370a7824 */ /* 0x000fe200078e020a */
[----:B------:R-:W-:Y:S01]  /*19f0*/  SHF.R.U32.HI R91, RZ, 0x15, R91 ;  /* 0x00000015ff5b7819 */ /* 0x000fe2000001165b */
[----:B------:R-:W-:Y:S01]  /*1a00*/  IMAD R11, R13, 0x4925, RZ ;  /* 0x000049250d0b7824 */ /* 0x000fe200078e02ff */
[----:B------:R-:W-:Y:S01]  /*1a10*/  SHF.R.U32.HI R9, RZ, 0x11, R9 ;  /* 0x00000011ff097819 */ /* 0x000fe20000011609 */
[----:B------:R-:W-:Y:S01]  /*1a20*/  IMAD.IADD R55, R55, 0x1, R14 ;  /* 0x0000000137377824 */ /* 0x000fe200078e020e */
[----:B------:R-:W-:Y:S01]  /*1a30*/  PRMT R14, R91, 0x9910, RZ ;  /* 0x000099105b0e7816 */ /* 0x000fe200000000ff */
[----:B------:R-:W-:Y:S01]  /*1a40*/  IMAD R89, R13, 0x8209, RZ ;  /* 0x000082090d597824 */ /* 0x000fe200078e02ff */
[----:B------:R-:W-:Y:S01]  /*1a50*/  PRMT R15, R9, 0x9910, RZ ;  /* 0x00009910090f7816 */ /* 0x000fe200000000ff */
[----:B------:R-:W-:Y:S01]  /*1a60*/  VIADD R57, R43, 0xd ;  /* 0x0000000d2b397836 */ /* 0x000fe20000000000 */
[----:B------:R-:W-:Y:S01]  /*1a70*/  SHF.R.U32.HI R9, RZ, 0x11, R11 ;  /* 0x00000011ff097819 */ /* 0x000fe2000001160b */
[----:B------:R-:W-:Y:S01]  /*1a80*/  IMAD.MOV.U32 R11, RZ, RZ, R14 ;  /* 0x000000ffff0b7224 */ /* 0x000fe200078e000e */
[----:B------:R-:W-:Y:S01]  /*1a90*/  SHF.R.U32.HI R89, RZ, 0x15, R89 ;  /* 0x00000015ff597819 */ /* 0x000fe20000011659 */
[----:B------:R-:W-:Y:S01]  /*1aa0*/  IMAD.MOV.U32 R13, RZ, RZ, R15 ;  /* 0x000000ffff0d7224 */ /* 0x000fe200078e000f */
[----:B------:R-:W-:Y:S01]  /*1ab0*/  PRMT R14, R9, 0x9910, RZ ;  /* 0x00009910090e7816 */ /* 0x000fe200000000ff */
[----:B------:R-:W-:Y:S01]  /*1ac0*/  IMAD R9, R11, 0x7e, RZ ;  /* 0x0000007e0b097824 */ /* 0x000fe200078e02ff */
[----:B------:R-:W-:Y:S01]  /*1ad0*/  LOP3.LUT R17, R57, 0xffff, RZ, 0xc0, !PT ;  /* 0x0000ffff39117812 */ /* 0x000fe200078ec0ff */
[----:B------:R-:W-:Y:S01]  /*1ae0*/  IMAD R11, R13, 0xe, RZ ;  /* 0x0000000e0d0b7824 */ /* 0x000fe200078e02ff */
[----:B------:R-:W-:Y:S01]  /*1af0*/  PRMT R13, R89, 0x9910, RZ ;  /* 0x00009910590d7816 */ /* 0x000fe200000000ff */
[----:B------:R-:W-:Y:S01]  /*1b00*/  IMAD.MOV R9, RZ, RZ, -R9 ;  /* 0x000000ffff097224 */ /* 0x000fe200078e0a09 */
[----:B------:R-:W-:Y:S01]  /*1b10*/  @P0 LOP3.LUT R107, R107, 0x10, RZ, 0xfc, !PT ;  /* 0x000000106b6b0812 */ /* 0x000fe200078efcff */
[----:B------:R-:W-:Y:S01]  /*1b20*/  IMAD.MOV R11, RZ, RZ, -R11 ;  /* 0x000000ffff0b7224 */ /* 0x000fe200078e0a0b */
[----:B------:R-:W-:Y:S01]  /*1b30*/  ISETP.GT.U32.AND P0, PT, R25, 0x3ff, PT ;  /* 0x000003ff1900780c */ /* 0x000fe20003f04070 */
[----:B------:R-:W-:Y:S01]  /*1b40*/  VIADD R15, R43, 0xc ;  /* 0x0000000c2b0f7836 */ /* 0x000fe20000000000 */
[----:B------:R-:W-:Y:S01]  /*1b50*/  PRMT R9, R9, 0x7710, RZ ;  /* 0x0000771009097816 */ /* 0x000fe200000000ff */
[----:B------:R-:W-:Y:S01]  /*1b60*/  IMAD R13, R13, 0x7e, RZ ;  /* 0x0000007e0d0d7824 */ /* 0x000fe200078e02ff */
[----:B------:R-:W-:Y:S01]  /*1b70*/  PRMT R11, R11, 0x7710, RZ ;  /* 0x000077100b0b7816 */ /* 0x000fe200000000ff */
[----:B------:R-:W-:Y:S01]  /*1b80*/  IMAD R14, R14, 0xe, RZ ;  /* 0x0000000e0e0e7824 */ /* 0x000fe200078e02ff */
[----:B------:R-:W-:Y:S01]  /*1b90*/  LOP3.LUT R16, R15, 0xffff, RZ, 0xc0, !PT ;  /* 0x0000ffff0f107812 */ /* 0x000fe200078ec0ff */
[C---:B------:R-:W-:Y:S01]  /*1ba0*/  IMAD.IADD R9, R12.reuse, 0x1, R9 ;  /* 0x000000010c097824 */ /* 0x040fe200078e0209 */
[----:B------:R-:W-:Y:S01]  /*1bb0*/  ISETP.GT.U32.OR P0, PT, R41, 0x1f, P0 ;  /* 0x0000001f2900780c */ /* 0x000fe20000704470 */
[----:B------:R-:W-:Y:S01]  /*1bc0*/  IMAD.IADD R11, R12, 0x1, R11 ;  /* 0x000000010c0b7824 */ /* 0x000fe200078e020b */
[----:B------:R-:W-:Y:S01]  /*1bd0*/  SHF.R.U32.HI R12, RZ, 0x1, R16 ;  /* 0x00000001ff0c7819 */ /* 0x000fe20000011610 */
[----:B------:R-:W-:Y:S01]  /*1be0*/  IMAD.MOV R19, RZ, RZ, -R13 ;  /* 0x000000ffff137224 */ /* 0x000fe200078e0a0d */
[----:B------:R-:W-:Y:S01]  /*1bf0*/  SHF.R.U32.HI R13, RZ, 0x1, R17 ;  /* 0x00000001ff0d7819 */ /* 0x000fe20000011611 */
[----:B------:R-:W-:Y:S01]  /*1c00*/  IMAD.MOV R21, RZ, RZ, -R14 ;  /* 0x000000ffff157224 */ /* 0x000fe200078e0a0e */
[----:B------:R-:W-:Y:S01]  /*1c10*/  LOP3.LUT R14, R12, 0xffff, RZ, 0xc0, !PT ;  /* 0x0000ffff0c0e7812 */ /* 0x000fe200078ec0ff */
[----:B------:R-:W-:Y:S01]  /*1c20*/  VIADD R17, R43, 0xe ;  /* 0x0000000e2b117836 */ /* 0x000fe20000000000 */
[----:B------:R-:W-:Y:S01]  /*1c30*/  LOP3.LUT R16, R13, 0xffff, RZ, 0xc0, !PT ;  /* 0x0000ffff0d107812 */ /* 0x000fe200078ec0ff */
[----:B------:R-:W-:Y:S01]  /*1c40*/  IMAD R89, R89, 0xc40, RZ ;  /* 0x00000c4059597824 */ /* 0x000fe200078e02ff */
[----:B------:R-:W-:Y:S01]  /*1c50*/  PRMT R19, R19, 0x7710, RZ ;  /* 0x0000771013137816 */ /* 0x000fe200000000ff */
[C---:B------:R-:W-:Y:S01]  /*1c60*/  IMAD R88, R14.reuse, 0x8209, RZ ;  /* 0x000082090e587824 */ /* 0x040fe200078e02ff */
[----:B------:R-:W-:Y:S01]  /*1c70*/  PRMT R21, R21, 0x7710, RZ ;  /* 0x0000771015157816 */ /* 0x000fe200000000ff */
[----:B------:R-:W-:Y:S01]  /*1c80*/  IMAD R13, R14, 0x4925, RZ ;  /* 0x000049250e0d7824 */ /* 0x000fe200078e02ff */
[----:B------:R-:W-:Y:S01]  /*1c90*/  LOP3.LUT R14, R17, 0xffff, RZ, 0xc0, !PT ;  /* 0x0000ffff110e7812 */ /* 0x000fe200078ec0ff */
[C---:B------:R-:W-:Y:S01]  /*1ca0*/  IMAD R86, R16.reuse, 0x8209, RZ ;  /* 0x0000820910567824 */ /* 0x040fe200078e02ff */
[----:B------:R-:W-:Y:S01]  /*1cb0*/  SHF.R.U32.HI R88, RZ, 0x15, R88 ;  /* 0x00000015ff587819 */ /* 0x000fe20000011658 */
[----:B------:R-:W-:Y:S01]  /*1cc0*/  IMAD R16, R16, 0x4925, RZ ;  /* 0x0000492510107824 */ /* 0x000fe200078e02ff */
[----:B------:R-:W-:Y:S01]  /*1cd0*/  SHF.R.U32.HI R13, RZ, 0x11, R13 ;  /* 0x00000011ff0d7819 */ /* 0x000fe2000001160d */
[C---:B------:R-:W-:Y:S01]  /*1ce0*/  IMAD.IADD R12, R56.reuse, 0x1, R19 ;  /* 0x00000001380c7824 */ /* 0x040fe200078e0213 */
[----:B------:R-:W-:Y:S01]  /*1cf0*/  SHF.R.U32.HI R86, RZ, 0x15, R86 ;  /* 0x00000015ff567819 */ /* 0x000fe20000011656 */
[----:B------:R-:W-:Y:S01]  /*1d00*/  IMAD.IADD R56, R56, 0x1, R21 ;  /* 0x0000000138387824 */ /* 0x000fe200078e0215 */
[----:B------:R-:W-:-:S02]  /*1d10*/  PRMT R18, R88, 0x9910, RZ ;  /* 0x0000991058127816 */ /* 0x000fc400000000ff */
[----:B------:R-:W-:Y:S02]  /*1d20*/  PRMT R19, R13, 0x9910, RZ ;  /* 0x000099100d137816 */ /* 0x000fe400000000ff */
[----:B------:R-:W-:Y:S01]  /*1d30*/  SHF.R.U32.HI R13, RZ, 0x11, R16 ;  /* 0x00000011ff0d7819 */ /* 0x000fe20000011610 */
[----:B------:R-:W-:Y:S01]  /*1d40*/  IMAD.MOV.U32 R16, RZ, RZ, R18 ;  /* 0x000000ffff107224 */ /* 0x000fe200078e0012 */
[----:B------:R-:W-:Y:S01]  /*1d50*/  PRMT R21, R86, 0x9910, RZ ;  /* 0x0000991056157816 */ /* 0x000fe200000000ff */
[----:B------:R-:W-:Y:S01]  /*1d60*/  IMAD.MOV.U32 R18, RZ, RZ, R19 ;  /* 0x000000ffff127224 */ /* 0x000fe200078e0013 */
[----:B------:R-:W-:Y:S02]  /*1d70*/  SHF.R.U32.HI R14, RZ, 0x1, R14 ;  /* 0x00000001ff0e7819 */ /* 0x000fe4000001160e */
[----:B------:R-:W-:Y:S01]  /*1d80*/  PRMT R22, R13, 0x9910, RZ ;  /* 0x000099100d167816 */ /* 0x000fe200000000ff */
[----:B------:R-:W-:Y:S01]  /*1d90*/  IMAD.MOV.U32 R19, RZ, RZ, R21 ;  /* 0x000000ffff137224 */ /* 0x000fe200078e0015 */
[----:B------:R-:W-:Y:S01]  /*1da0*/  LOP3.LUT R20, R14, 0xffff, RZ, 0xc0, !PT ;  /* 0x0000ffff0e147812 */ /* 0x000fe200078ec0ff */
[----:B------:R-:W-:Y:S01]  /*1db0*/  IMAD R13, R16, 0x7e, RZ ;  /* 0x0000007e100d7824 */ /* 0x000fe200078e02ff */
[----:B------:R-:W-:Y:S01]  /*1dc0*/  LOP3.LUT R107, R107, 0xfffffff7, RZ, 0xc0, !PT ;  /* 0xfffffff76b6b7812 */ /* 0x000fe200078ec0ff */
[----:B------:R-:W-:Y:S01]  /*1dd0*/  IMAD R14, R18, 0xe, RZ ;  /* 0x0000000e120e7824 */ /* 0x000fe200078e02ff */
[----:B------:R-:W-:Y:S01]  /*1de0*/  LOP3.LUT R101, R101, 0xfe, RZ, 0xc0, !PT ;  /* 0x000000fe65657812 */ /* 0x000fe200078ec0ff */
[----:B------:R-:W-:Y:S01]  /*1df0*/  IMAD.MOV.U32 R18, RZ, RZ, R22 ;  /* 0x000000ffff127224 */ /* 0x000fe200078e0016 */
[----:B------:R-:W-:Y:S01]  /*1e00*/  @P0 LOP3.LUT R107, R107, 0x8, RZ, 0xfc, !PT ;  /* 0x000000086b6b0812 */ /* 0x000fe200078efcff */
[----:B------:R-:W-:Y:S01]  /*1e10*/  IMAD R16, R19, 0x7e, RZ ;  /* 0x0000007e13107824 */ /* 0x000fe200078e02ff */
[----:B------:R-:W-:Y:S01]  /*1e20*/  ISETP.GT.U32.AND P0, PT, R26, 0x3ff, PT ;  /* 0x000003ff1a00780c */ /* 0x000fe20003f04070 */
[----:B------:R-:W-:Y:S01]  /*1e30*/  IMAD.MOV R19, RZ, RZ, -R13 ;  /* 0x000000ffff137224 */ /* 0x000fe200078e0a0d */
[----:B------:R-:W-:Y:S01]  /*1e40*/  LOP3.LUT R22, R81, 0xffff, RZ, 0xc0, !PT ;  /* 0x0000ffff51167812 */ /* 0x000fe200078ec0ff */
[----:B------:R-:W-:Y:S01]  /*1e50*/  IMAD.MOV R21, RZ, RZ, -R14 ;  /* 0x000000ffff157224 */ /* 0x000fe200078e0a0e */
[----:B------:R-:W-:Y:S01]  /*1e60*/  ISETP.GT.U32.OR P0, PT, R42, 0x1f, P0 ;  /* 0x0000001f2a00780c */ /* 0x000fe20000704470 */
[----:B------:R-:W-:Y:S01]  /*1e70*/  IMAD R13, R18, 0xe, RZ ;  /* 0x0000000e120d7824 */ /* 0x000fe200078e02ff */
[----:B------:R-:W-:Y:S01]  /*1e80*/  PRMT R14, R19, 0x7710, RZ ;  /* 0x00007710130e7816 */ /* 0x000fe200000000ff */
[----:B------:R-:W-:Y:S01]  /*1e90*/  IMAD.MOV R16, RZ, RZ, -R16 ;  /* 0x000000ffff107224 */ /* 0x000fe200078e0a10 */
[----:B------:R-:W-:Y:S01]  /*1ea0*/  PRMT R18, R21, 0x7710, RZ ;  /* 0x0000771015127816 */ /* 0x000fe200000000ff */
[----:B------:R-:W-:Y:S01]  /*1eb0*/  IMAD.MOV R19, RZ, RZ, -R13 ;  /* 0x000000ffff137224 */ /* 0x000fe200078e0a0d */
[----:B------:R-:W-:Y:S01]  /*1ec0*/  LOP3.LUT R107, R107, 0xfffffffb, RZ, 0xc0, !PT ;  /* 0xfffffffb6b6b7812 */ /* 0x000fe200078ec0ff */
[----:B------:R-:W-:Y:S01]  /*1ed0*/  IMAD R87, R20, 0x8209, RZ ;  /* 0x0000820914577824 */ /* 0x000fe200078e02ff */
[----:B------:R-:W-:Y:S01]  /*1ee0*/  PRMT R16, R16, 0x7710, RZ ;  /* 0x0000771010107816 */ /* 0x000fe200000000ff */
[C---:B------:R-:W-:Y:S01]  /*1ef0*/  IMAD.IADD R13, R15.reuse, 0x1, R14 ;  /* 0x000000010f0d7824 */ /* 0x040fe200078e020e */
[----:B------:R-:W-:Y:S01]  /*1f00*/  LOP3.LUT R102, R102, 0xffff, RZ, 0xc0, !PT ;  /* 0x0000ffff66667812 */ /* 0x000fe200078ec0ff */
[----:B------:R-:W-:Y:S01]  /*1f10*/  IMAD.IADD R14, R15, 0x1, R18 ;  /* 0x000000010f0e7824 */ /* 0x000fe200078e0212 */
[----:B------:R-:W-:Y:S01]  /*1f20*/  PRMT R18, R19, 0x7710, RZ ;  /* 0x0000771013127816 */ /* 0x000fe200000000ff */
[----:B------:R-:W-:Y:S01]  /*1f30*/  IMAD R20, R20, 0x4925, RZ ;  /* 0x0000492514147824 */ /* 0x000fe200078e02ff */
[----:B------:R-:W-:Y:S01]  /*1f40*/  SHF.R.U32.HI R87, RZ, 0x15, R87 ;  /* 0x00000015ff577819 */ /* 0x000fe20000011657 */
[C---:B------:R-:W-:Y:S01]  /*1f50*/  IMAD.IADD R16, R57.reuse, 0x1, R16 ;  /* 0x0000000139107824 */ /* 0x040fe200078e0210 */
[----:B------:R-:W-:Y:S01]  /*1f60*/  LOP3.LUT R19, R62, 0xffff, RZ, 0xc0, !PT ;  /* 0x0000ffff3e137812 */ /* 0x000fe200078ec0ff */
[----:B------:R-:W-:Y:S01]  /*1f70*/  IMAD.IADD R57, R57, 0x1, R18 ;  /* 0x0000000139397824 */ /* 0x000fe200078e0212 */
[----:B------:R-:W-:Y:S01]  /*1f80*/  SHF.R.U32.HI R15, RZ, 0x11, R20 ;  /* 0x00000011ff0f7819 */ /* 0x000fe20000011614 */
[----:B------:R-:W-:Y:S01]  /*1f90*/  VIADD R20, R43, 0x10 ;  /* 0x000000102b147836 */ /* 0x000fe20000000000 */
[----:B------:R-:W-:-:S02]  /*1fa0*/  PRMT R18, R87, 0x9910, RZ ;  /* 0x0000991057127816 */ /* 0x000fc400000000ff */
[----:B------:R-:W-:Y:S02]  /*1fb0*/  PRMT R21, R15, 0x9910, RZ ;  /* 0x000099100f157816 */ /* 0x000fe400000000ff */
[----:B------:R-:W-:Y:S01]  /*1fc0*/  SHF.R.U32.HI R19, RZ, 0x1, R19 ;  /* 0x00000001ff137819 */ /* 0x000fe20000011613 */
[----:B------:R-:W-:Y:S01]  /*1fd0*/  IMAD.MOV.U32 R15, RZ, RZ, R18 ;  /* 0x000000ffff0f7224 */ /* 0x000fe200078e0012 */
[----:B------:R-:W-:Y:S01]  /*1fe0*/  @P0 LOP3.LUT R107, R107, 0x4, RZ, 0xfc, !PT ;  /* 0x000000046b6b0812 */ /* 0x000fe200078efcff */
[----:B------:R-:W-:Y:S01]  /*1ff0*/  IMAD.MOV.U32 R18, RZ, RZ, R21 ;  /* 0x000000ffff127224 */ /* 0x000fe200078e0015 */
[----:B------:R-:W-:Y:S01]  /*2000*/  LOP3.LUT R21, R20, 0xffff, RZ, 0xc0, !PT ;  /* 0x0000ffff14157812 */ /* 0x000fe200078ec0ff */
[----:B------:R-:W-:Y:S01]  /*2010*/  IMAD R15, R15, 0x7e, RZ ;  /* 0x0000007e0f0f7824 */ /* 0x000fe200078e02ff */
[----:B------:R-:W-:Y:S01]  /*2020*/  LOP3.LUT R19, R19, 0xffff, RZ, 0xc0, !PT ;  /* 0x0000ffff13137812 */ /* 0x000fe200078ec0ff */
[----:B------:R-:W-:Y:S01]  /*2030*/  IMAD R18, R18, 0xe, RZ ;  /* 0x0000000e12127824 */ /* 0x000fe200078e02ff */
[----:B------:R-:W-:Y:S01]  /*2040*/  SHF.R.U32.HI R21, RZ, 0x1, R21 ;  /* 0x00000001ff157819 */ /* 0x000fe20000011615 */
[----:B------:R-:W-:Y:S01]  /*2050*/  IMAD.MOV R15, RZ, RZ, -R15 ;  /* 0x000000ffff0f7224 */ /* 0x000fe200078e0a0f */
[----:B------:R-:W-:Y:S01]  /*2060*/  ISETP.GT.U32.AND P0, PT, R27, 0x3ff, PT ;  /* 0x000003ff1b00780c */ /* 0x000fe20003f04070 */
[----:B------:R-:W-:Y:S01]  /*2070*/  IMAD.MOV R24, RZ, RZ, -R18 ;  /* 0x000000ffff187224 */ /* 0x000fe200078e0a12 */
[----:B------:R-:W-:Y:S01]  /*2080*/  SHF.R.U32.HI R18, RZ, 0x1, R22 ;  /* 0x00000001ff127819 */ /* 0x000fe20000011616 */
[----:B------:R-:W-:Y:S01]  /*2090*/  IMAD R85, R19, 0x8209, RZ ;  /* 0x0000820913557824 */ /* 0x000fe200078e02ff */
[----:B------:R-:W-:Y:S01]  /*20a0*/  PRMT R22, R15, 0x7710, RZ ;  /* 0x000077100f167816 */ /* 0x000fe200000000ff */
[----:B------:R-:W-:Y:S01]  /*20b0*/  IMAD R19, R19, 0x4925, RZ ;  /* 0x0000492513137824 */ /* 0x000fe200078e02ff */
[----:B------:R-:W-:-:S02]  /*20c0*/  LOP3.LUT R21, R21, 0xffff, RZ, 0xc0, !PT ;  /* 0x0000ffff15157812 */ /* 0x000fc400078ec0ff */
[----:B------:R-:W-:Y:S01]  /*20d0*/  SHF.R.U32.HI R85, RZ, 0x15, R85 ;  /* 0x00000015ff557819 */ /* 0x000fe20000011655 */
[----:B------:R-:W-:Y:S01]  /*20e0*/  IMAD.IADD R15, R17, 0x1, R22 ;  /* 0x00000001110f7824 */ /* 0x000fe200078e0216 */
[----:B------:R-:W-:Y:S01]  /*20f0*/  LOP3.LUT R22, R18, 0xffff, RZ, 0xc0, !PT ;  /* 0x0000ffff12167812 */ /* 0x000fe200078ec0ff */
[C---:B------:R-:W-:Y:S01]  /*2100*/  IMAD R84, R21.reuse, 0x8209, RZ ;  /* 0x0000820915547824 */ /* 0x040fe200078e02ff */
[----:B------:R-:W-:Y:S01]  /*2110*/  SHF.R.U32.HI R18, RZ, 0x11, R19 ;  /* 0x00000011ff127819 */ /* 0x000fe20000011613 */
[----:B------:R-:W-:Y:S01]  /*2120*/  IMAD R21, R21, 0x4925, RZ ;  /* 0x0000492515157824 */ /* 0x000fe200078e02ff */
[----:B------:R-:W-:Y:S01]  /*2130*/  PRMT R24, R24, 0x7710, RZ ;  /* 0x0000771018187816 */ /* 0x000fe200000000ff */
[----:B------:R-:W-:Y:S01]  /*2140*/  IMAD R82, R22, 0x8209, RZ ;  /* 0x0000820916527824 */ /* 0x000fe200078e02ff */
[----:B------:R-:W-:Y:S01]  /*2150*/  PRMT R23, R18, 0x9910, RZ ;  /* 0x0000991012177816 */ /* 0x000fe200000000ff */
[----:B------:R-:W-:Y:S01]  /*2160*/  IMAD R22, R22, 0x4925, RZ ;  /* 0x0000492516167824 */ /* 0x000fe200078e02ff */
[----:B------:R-:W-:Y:S01]  /*2170*/  PRMT R19, R85, 0x9910, RZ ;  /* 0x0000991055137816 */ /* 0x000fe200000000ff */
[----:B------:R-:W-:Y:S01]  /*2180*/  IMAD.IADD R17, R17, 0x1, R24 ;  /* 0x0000000111117824 */ /* 0x000fe200078e0218 */
[----:B------:R-:W-:Y:S01]  /*2190*/  SHF.R.U32.HI R18, RZ, 0x11, R21 ;  /* 0x00000011ff127819 */ /* 0x000fe20000011615 */
[----:B------:R-:W-:Y:S01]  /*21a0*/  IMAD.MOV.U32 R21, RZ, RZ, R23 ;  /* 0x000000ffff157224 */ /* 0x000fe200078e0017 */
[----:B------:R-:W-:Y:S01]  /*21b0*/  ISETP.GT.U32.OR P0, PT, R44, 0x1f, P0 ;  /* 0x0000001f2c00780c */ /* 0x000fe20000704470 */
[----:B------:R-:W-:Y:S01]  /*21c0*/  VIADD R44, R43, 0x1f ;  /* 0x0000001f2b2c7836 */ /* 0x000fe20000000000 */
[----:B------:R-:W-:Y:S01]  /*21d0*/  SHF.R.U32.HI R84, RZ, 0x15, R84 ;  /* 0x00000015ff547819 */ /* 0x000fe20000011654 */
[----:B------:R-:W-:Y:S01]  /*21e0*/  IMAD R85, R85, 0xc40, RZ ;  /* 0x00000c4055557824 */ /* 0x000fe200078e02ff */
[----:B------:R-:W-:Y:S01]  /*21f0*/  PRMT R24, R18, 0x9910, RZ ;  /* 0x0000991012187816 */ /* 0x000fe200000000ff */
[----:B------:R-:W-:Y:S01]  /*2200*/  IMAD R18, R19, 0x7e, RZ ;  /* 0x0000007e13127824 */ /* 0x000fe200078e02ff */
[----:B------:R-:W-:Y:S01]  /*2210*/  PRMT R23, R84, 0x9910, RZ ;  /* 0x0000991054177816 */ /* 0x000fe200000000ff */
[----:B------:R-:W-:Y:S01]  /*2220*/  IMAD R19, R21, 0xe, RZ ;  /* 0x0000000e15137824 */ /* 0x000fe200078e02ff */
[----:B------:R-:W-:Y:S01]  /*2230*/  LOP3.LUT R107, R107, 0xfffffffd, RZ, 0xc0, !PT ;  /* 0xfffffffd6b6b7812 */ /* 0x000fe200078ec0ff */
[----:B------:R-:W-:Y:S01]  /*2240*/  IMAD.MOV R18, RZ, RZ, -R18 ;  /* 0x000000ffff127224 */ /* 0x000fe200078e0a12 */
[----:B------:R-:W-:Y:S01]  /*2250*/  SHF.R.U32.HI R82, RZ, 0x15, R82 ;  /* 0x00000015ff527819 */ /* 0x000fe20000011652 */
[----:B------:R-:W-:Y:S01]  /*2260*/  IMAD.MOV R25, RZ, RZ, -R19 ;  /* 0x000000ffff197224 */ /* 0x000fe200078e0a13 */
[----:B------:R-:W-:Y:S01]  /*2270*/  SHF.R.U32.HI R22, RZ, 0x11, R22 ;  /* 0x00000011ff167819 */ /* 0x000fe20000011616 */
[----:B------:R-:W-:Y:S01]  /*2280*/  IMAD.MOV.U32 R19, RZ, RZ, R23 ;  /* 0x000000ffff137224 */ /* 0x000fe200078e0017 */
[----:B------:R-:W-:Y:S01]  /*2290*/  PRMT R23, R18, 0x7710, RZ ;  /* 0x0000771012177816 */ /* 0x000fe200000000ff */
[----:B------:R-:W-:Y:S01]  /*22a0*/  IMAD.MOV.U32 R21, RZ, RZ, R24 ;  /* 0x000000ffff157224 */ /* 0x000fe200078e0018 */
[----:B------:R-:W-:Y:S01]  /*22b0*/  @P0 LOP3.LUT R107, R107, 0x2, RZ, 0xfc, !PT ;  /* 0x000000026b6b0812 */ /* 0x000fe200078efcff */
[----:B------:R-:W-:Y:S01]  /*22c0*/  IMAD R19, R19, 0x7e, RZ ;  /* 0x0000007e13137824 */ /* 0x000fe200078e02ff */
[----:B------:R-:W-:Y:S01]  /*22d0*/  ISETP.GT.U32.AND P0, PT, R28, 0x3ff, PT ;  /* 0x000003ff1c00780c */ /* 0x000fe20003f04070 */
[----:B------:R-:W-:Y:S01]  /*22e0*/  IMAD R21, R21, 0xe, RZ ;  /* 0x0000000e15157824 */ /* 0x000fe200078e02ff */
[----:B------:R-:W-:Y:S01]  /*22f0*/  PRMT R24, R82, 0x9910, RZ ;  /* 0x0000991052187816 */ /* 0x000fe200000000ff */
[----:B------:R-:W-:Y:S01]  /*2300*/  IMAD.IADD R18, R62, 0x1, R23 ;  /* 0x000000013e127824 */ /* 0x000fe200078e0217 */
[----:B------:R-:W-:Y:S01]  /*2310*/  PRMT R23, R22, 0x9910, RZ ;  /* 0x0000991016177816 */ /* 0x000fe200000000ff */
[----:B------:R-:W-:Y:S01]  /*2320*/  IMAD.MOV R19, RZ, RZ, -R19 ;  /* 0x000000ffff137224 */ /* 0x000fe200078e0a13 */
[----:B------:R-:W-:Y:S01]  /*2330*/  ISETP.GT.U32.OR P0, PT, R58, 0x1f, P0 ;  /* 0x0000001f3a00780c */ /* 0x000fe20000704470 */
[----:B------:R-:W-:Y:S01]  /*2340*/  IMAD.MOV R21, RZ, RZ, -R21 ;  /* 0x000000ffff157224 */ /* 0x000fe200078e0a15 */
[----:B------:R-:W-:Y:S01]  /*2350*/  PRMT R25, R25, 0x7710, RZ ;  /* 0x0000771019197816 */ /* 0x000fe200000000ff */
[----:B------:R-:W-:Y:S01]  /*2360*/  IMAD.MOV.U32 R22, RZ, RZ, R24 ;  /* 0x000000ffff167224 */ /* 0x000fe200078e0018 */
[----:B------:R-:W-:Y:S01]  /*2370*/  PRMT R19, R19, 0x7710, RZ ;  /* 0x0000771013137816 */ /* 0x000fe200000000ff */
[----:B------:R-:W-:Y:S01]  /*2380*/  IMAD.MOV.U32 R24, RZ, RZ, R23 ;  /* 0x000000ffff187224 */ /* 0x000fe200078e0017 */
[----:B------:R-:W-:Y:S01]  /*2390*/  LOP3.LUT R107, R107, 0xfffffffe, RZ, 0xc0, !PT ;  /* 0xfffffffe6b6b7812 */ /* 0x000fe200078ec0ff */
[----:B------:R-:W-:Y:S01]  /*23a0*/  IMAD.IADD R62, R62, 0x1, R25 ;  /* 0x000000013e3e7824 */ /* 0x000fe200078e0219 */
[----:B------:R-:W-:Y:S01]  /*23b0*/  PRMT R25, R21, 0x7710, RZ ;  /* 0x0000771015197816 */ /* 0x000fe200000000ff */
[----:B------:R-:W-:Y:S01]  /*23c0*/  VIADD R23, R43, 0x12 ;  /* 0x000000122b177836 */ /* 0x000fe20000000000 */
[----:B------:R-:W-:Y:S01]  /*23d0*/  SHF.R.U32.HI R101, RZ, 0x1, R101 ;  /* 0x00000001ff657819 */ /* 0x000fe20000011665 */
[----:B------:R-:W-:Y:S01]  /*23e0*/  IMAD R21, R22, 0x7e, RZ ;  /* 0x0000007e16157824 */ /* 0x000fe200078e02ff */
[----:B------:R-:W-:Y:S01]  /*23f0*/  LOP3.LUT R100, R100, 0xffff, RZ, 0xc0, !PT ;  /* 0x0000ffff64647812 */ /* 0x000fe200078ec0ff */
[----:B------:R-:W-:Y:S01]  /*2400*/  IMAD R22, R24, 0xe, RZ ;  /* 0x0000000e18167824 */ /* 0x000fe200078e02ff */
[----:B------:R-:W-:Y:S01]  /*2410*/  LOP3.LUT R24, R23, 0xffff, RZ, 0xc0, !PT ;  /* 0x0000ffff17187812 */ /* 0x000fe200078ec0ff */
[C---:B------:R-:W-:Y:S01]  /*2420*/  IMAD.IADD R19, R20.reuse, 0x1, R19 ;  /* 0x0000000114137824 */ /* 0x040fe200078e0213 */
[----:B------:R-:W-:Y:S01]  /*2430*/  @P0 LOP3.LUT R107, R107, 0x1, RZ, 0xfc, !PT ;  /* 0x000000016b6b0812 */ /* 0x000fe200078efcff */
[----:B------:R-:W-:Y:S01]  /*2440*/  IMAD.IADD R20, R20, 0x1, R25 ;  /* 0x0000000114147824 */ /* 0x000fe200078e0219 */
[----:B------:R-:W-:Y:S01]  /*2450*/  ISETP.GT.U32.AND P0, PT, R29, 0x3ff, PT ;  /* 0x000003ff1d00780c */ /* 0x000fe20003f04070 */
[----:B------:R-:W-:Y:S01]  /*2460*/  IMAD.MOV R25, RZ, RZ, -R21 ;  /* 0x000000ffff197224 */ /* 0x000fe200078e0a15 */
[----:B------:R-:W-:Y:S01]  /*2470*/  SHF.R.U32.HI R21, RZ, 0x1, R24 ;  /* 0x00000001ff157819 */ /* 0x000fe20000011618 */
[----:B------:R-:W-:Y:S01]  /*2480*/  IMAD.MOV R26, RZ, RZ, -R22 ;  /* 0x000000ffff1a7224 */ /* 0x000fe200078e0a16 */
[----:B------:R-:W-:-:S02]  /*2490*/  ISETP.GT.U32.OR P0, PT, R59, 0x1f, P0 ;  /* 0x0000001f3b00780c */ /* 0x000fc40000704470 */
[----:B------:R-:W-:Y:S02]  /*24a0*/  PRMT R22, R25, 0x7710, RZ ;  /* 0x0000771019167816 */ /* 0x000fe400000000ff */
[----:B------:R-:W-:Y:S02]  /*24b0*/  PRMT R24, R26, 0x7710, RZ ;  /* 0x000077101a187816 */ /* 0x000fe400000000ff */
[----:B------:R-:W-:Y:S01]  /*24c0*/  LOP3.LUT R26, R78, 0xffff, RZ, 0xc0, !PT ;  /* 0x0000ffff4e1a7812 */ /* 0x000fe200078ec0ff */
[----:B------:R-:W-:Y:S01]  /*24d0*/  IMAD.IADD R22, R81, 0x1, R22 ;  /* 0x0000000151167824 */ /* 0x000fe200078e0216 */
[----:B------:R-:W-:Y:S01]  /*24e0*/  LOP3.LUT R25, R21, 0xffff, RZ, 0xc0, !PT ;  /* 0x0000ffff15197812 */ /* 0x000fe200078ec0ff */
[----:B------:R-:W-:Y:S01]  /*24f0*/  IMAD.IADD R81, R81, 0x1, R24 ;  /* 0x0000000151517824 */ /* 0x000fe200078e0218 */
[----:B------:R-:W-:Y:S01]  /*2500*/  SHF.R.U32.HI R21, RZ, 0x1, R26 ;  /* 0x00000001ff157819 */ /* 0x000fe2000001161a */
[----:B------:R-:W-:Y:S01]  /*2510*/  VIADD R26, R43, 0x14 ;  /* 0x000000142b1a7836 */ /* 0x000fe20000000000 */
[----:B------:R-:W-:Y:S01]  /*2520*/  LOP3.LUT R29, R75, 0xffff, RZ, 0xc0, !PT ;  /* 0x0000ffff4b1d7812 */ /* 0x000fe200078ec0ff */
[----:B------:R-:W-:Y:S01]  /*2530*/  IMAD R83, R25, 0x8209, RZ ;  /* 0x0000820919537824 */ /* 0x000fe200078e02ff */
[----:B------:R-:W-:Y:S01]  /*2540*/  LOP3.LUT R24, R21, 0xffff, RZ, 0xc0, !PT ;  /* 0x0000ffff15187812 */ /* 0x000fe200078ec0ff */
[----:B------:R-:W-:Y:S01]  /*2550*/  IMAD R25, R25, 0x4925, RZ ;  /* 0x0000492519197824 */ /* 0x000fe200078e02ff */
[----:B------:R-:W-:-:S02]  /*2560*/  @P0 LOP3.LUT R108, R108, 0x80000000, RZ, 0xfc, !PT ;  /* 0x800000006c6c0812 */ /* 0x000fc400078efcff */
[----:B------:R-:W-:Y:S01]  /*2570*/  SHF.R.U32.HI R83, RZ, 0x15, R83 ;  /* 0x00000015ff537819 */ /* 0x000fe20000011653 */
[C---:B------:R-:W-:Y:S01]  /*2580*/  IMAD R80, R24.reuse, 0x8209, RZ ;  /* 0x0000820918507824 */ /* 0x040fe200078e02ff */
[----:B------:R-:W-:Y:S01]  /*2590*/  SHF.R.U32.HI R21, RZ, 0x11, R25 ;  /* 0x00000011ff157819 */ /* 0x000fe20000011619 */
[----:B------:R-:W-:Y:S01]  /*25a0*/  IMAD R25, R24, 0x4925, RZ ;  /* 0x0000492518197824 */ /* 0x000fe200078e02ff */
[----:B------:R-:W-:Y:S02]  /*25b0*/  ISETP.GT.U32.AND P0, PT, R30, 0x3ff, PT ;  /* 0x000003ff1e00780c */ /* 0x000fe40003f04070 */
[----:B------:R-:W-:Y:S02]  /*25c0*/  PRMT R27, R83, 0x9910, RZ ;  /* 0x00009910531b7816 */ /* 0x000fe400000000ff */
[----:B------:R-:W-:Y:S02]  /*25d0*/  PRMT R30, R21, 0x9910, RZ ;  /* 0x00009910151e7816 */ /* 0x000fe400000000ff */
[----:B------:R-:W-:Y:S01]  /*25e0*/  ISETP.GT.U32.OR P0, PT, R60, 0x1f, P0 ;  /* 0x0000001f3c00780c */ /* 0x000fe20000704470 */
[----:B------:R-:W-:Y:S01]  /*25f0*/  IMAD.MOV.U32 R24, RZ, RZ, R27 ;  /* 0x000000ffff187224 */ /* 0x000fe200078e001b */
[----:B------:R-:W-:Y:S01]  /*2600*/  SHF.R.U32.HI R21, RZ, 0x11, R25 ;  /* 0x00000011ff157819 */ /* 0x000fe20000011619 */
[----:B------:R-:W-:Y:S01]  /*2610*/  IMAD.MOV.U32 R27, RZ, RZ, R30 ;  /* 0x000000ffff1b7224 */ /* 0x000fe200078e001e */
[----:B------:R-:W-:-:S02]  /*2620*/  LOP3.LUT R28, R26, 0xffff, RZ, 0xc0, !PT ;  /* 0x0000ffff1a1c7812 */ /* 0x000fc400078ec0ff */
[----:B------:R-:W-:Y:S02]  /*2630*/  SHF.R.U32.HI R80, RZ, 0x15, R80 ;  /* 0x00000015ff507819 */ /* 0x000fe40000011650 */
[----:B------:R-:W-:Y:S01]  /*2640*/  PRMT R30, R21, 0x9910, RZ ;  /* 0x00009910151e7816 */ /* 0x000fe200000000ff */
[----:B------:R-:W-:Y:S01]  /*2650*/  IMAD R21, R24, 0x7e, RZ ;  /* 0x0000007e18157824 */ /* 0x000fe200078e02ff */
[----:B------:R-:W-:Y:S01]  /*2660*/  SHF.R.U32.HI R25, RZ, 0x1, R28 ;  /* 0x00000001ff197819 */ /* 0x000fe2000001161c */
[----:B------:R-:W-:Y:S01]  /*2670*/  IMAD R24, R27, 0xe, RZ ;  /* 0x0000000e1b187824 */ /* 0x000fe200078e02ff */
[----:B------:R-:W-:Y:S01]  /*2680*/  PRMT R28, R80, 0x9910, RZ ;  /* 0x00009910501c7816 */ /* 0x000fe200000000ff */
[----:B------:R-:W-:Y:S01]  /*2690*/  IMAD.MOV R21, RZ, RZ, -R21 ;  /* 0x000000ffff157224 */ /* 0x000fe200078e0a15 */
[----:B------:R-:W-:Y:S01]  /*26a0*/  SHF.R.U32.HI R27, RZ, 0x1, R29 ;  /* 0x00000001ff1b7819 */ /* 0x000fe2000001161d */
[----:B------:R-:W-:Y:S01]  /*26b0*/  IMAD.MOV.U32 R29, RZ, RZ, R30 ;  /* 0x000000ffff1d7224 */ /* 0x000fe200078e001e */
[----:B------:R-:W-:Y:S01]  /*26c0*/  LOP3.LUT R108, R108, 0xbfffffff, RZ, 0xc0, !PT ;  /* 0xbfffffff6c6c7812 */ /* 0x000fe200078ec0ff */
[----:B------:R-:W-:Y:S01]  /*26d0*/  IMAD.MOV R30, RZ, RZ, -R24 ;  /* 0x000000ffff1e7224 */ /* 0x000fe200078e0a18 */
[----:B------:R-:W-:Y:S01]  /*26e0*/  LOP3.LUT R97, R97, 0xfe, RZ, 0xc0, !PT ;  /* 0x000000fe61617812 */ /* 0x000fe200078ec0ff */
[----:B------:R-:W-:Y:S01]  /*26f0*/  IMAD.MOV.U32 R24, RZ, RZ, R28 ;  /* 0x000000ffff187224 */ /* 0x000fe200078e001c */
[----:B------:R-:W-:-:S02]  /*2700*/  @P0 LOP3.LUT R108, R108, 0x40000000, RZ, 0xfc, !PT ;  /* 0x400000006c6c0812 */ /* 0x000fc400078efcff */
[----:B------:R-:W-:Y:S01]  /*2710*/  ISETP.GT.U32.AND P0, PT, R31, 0x3ff, PT ;  /* 0x000003ff1f00780c */ /* 0x000fe20003f04070 */
[----:B------:R-:W-:Y:S01]  /*2720*/  IMAD R24, R24, 0x7e, RZ ;  /* 0x0000007e18187824 */ /* 0x000fe200078e02ff */
[----:B------:R-:W-:Y:S01]  /*2730*/  LOP3.LUT R31, R25, 0xffff, RZ, 0xc0, !PT ;  /* 0x0000ffff191f7812 */ /* 0x000fe200078ec0ff */
[----:B------:R-:W-:Y:S01]  /*2740*/  IMAD R25, R29, 0xe, RZ ;  /* 0x0000000e1d197824 */ /* 0x000fe200078e02ff */
[----:B------:R-:W-:Y:S01]  /*2750*/  PRMT R28, R21, 0x7710, RZ ;  /* 0x00007710151c7816 */ /* 0x000fe200000000ff */
[----:B------:R-:W-:Y:S01]  /*2760*/  IMAD.MOV R24, RZ, RZ, -R24 ;  /* 0x000000ffff187224 */ /* 0x000fe200078e0a18 */
[----:B------:R-:W-:Y:S01]  /*2770*/  ISETP.GT.U32.OR P0, PT, R45, 0x1f, P0 ;  /* 0x0000001f2d00780c */ /* 0x000fe20000704470 */
[----:B------:R-:W-:Y:S01]  /*2780*/  IMAD.MOV R29, RZ, RZ, -R25 ;  /* 0x000000ffff1d7224 */ /* 0x000fe200078e0a19 */
[----:B------:R-:W-:Y:S01]  /*2790*/  PRMT R30, R30, 0x7710, RZ ;  /* 0x000077101e1e7816 */ /* 0x000fe200000000ff */
[----:B------:R-:W-:Y:S01]  /*27a0*/  IMAD.IADD R21, R23, 0x1, R28 ;  /* 0x0000000117157824 */ /* 0x000fe200078e021c */
[----:B------:R-:W-:Y:S01]  /*27b0*/  LOP3.LUT R28, R27, 0xffff, RZ, 0xc0, !PT ;  /* 0x0000ffff1b1c7812 */ /* 0x000fe200078ec0ff */
[C---:B------:R-:W-:Y:S01]  /*27c0*/  IMAD R25, R31.reuse, 0x4925, RZ ;  /* 0x000049251f197824 */ /* 0x040fe200078e02ff */
[----:B------:R-:W-:Y:S01]  /*27d0*/  PRMT R27, R24, 0x7710, RZ ;  /* 0x00007710181b7816 */ /* 0x000fe200000000ff */
[----:B------:R-:W-:Y:S01]  /*27e0*/  IMAD R79, R31, 0x8209, RZ ;  /* 0x000082091f4f7824 */ /* 0x000fe200078e02ff */
[----:B------:R-:W-:Y:S01]  /*27f0*/  PRMT R29, R29, 0x7710, RZ ;  /* 0x000077101d1d7816 */ /* 0x000fe200000000ff */
[----:B------:R-:W-:Y:S01]  /*2800*/  IMAD.IADD R23, R23, 0x1, R30 ;  /* 0x0000000117177824 */ /* 0x000fe200078e021e */
[----:B------:R-:W-:Y:S01]  /*2810*/  SHF.R.U32.HI R25, RZ, 0x11, R25 ;  /* 0x00000011ff197819 */ /* 0x000fe20000011619 */
[----:B------:R-:W-:Y:S01]  /*2820*/  IMAD R30, R28, 0x4925, RZ ;  /* 0x000049251c1e7824 */ /* 0x000fe200078e02ff */
[----:B------:R-:W-:Y:S01]  /*2830*/  LOP3.LUT R108, R108, 0xdfffffff, RZ, 0xc0, !PT ;  /* 0xdfffffff6c6c7812 */ /* 0x000fe200078ec0ff */
[C---:B------:R-:W-:Y:S01]  /*2840*/  IMAD.IADD R24, R78.reuse, 0x1, R27 ;  /* 0x000000014e187824 */ /* 0x040fe200078e021b */
[----:B------:R-:W-:Y:S01]  /*2850*/  SHF.R.U32.HI R79, RZ, 0x15, R79 ;  /* 0x00000015ff4f7819 */ /* 0x000fe2000001164f */
[----:B------:R-:W-:Y:S01]  /*2860*/  IMAD.IADD R78, R78, 0x1, R29 ;  /* 0x000000014e4e7824 */ /* 0x000fe200078e021d */
[----:B------:R-:W-:Y:S01]  /*2870*/  PRMT R29, R25, 0x9910, RZ ;  /* 0x00009910191d7816 */ /* 0x000fe200000000ff */
[----:B------:R-:W-:Y:S01]  /*2880*/  IMAD R76, R28, 0x8209, RZ ;  /* 0x000082091c4c7824 */ /* 0x000fe200078e02ff */
[----:B------:R-:W-:-:S02]  /*2890*/  @P0 LOP3.LUT R108, R108, 0x20000000, RZ, 0xfc, !PT ;  /* 0x200000006c6c0812 */ /* 0x000fc400078efcff */
[----:B------:R-:W-:Y:S01]  /*28a0*/  PRMT R27, R79, 0x9910, RZ ;  /* 0x000099104f1b7816 */ /* 0x000fe200000000ff */
[----:B------:R-:W-:Y:S01]  /*28b0*/  IMAD.MOV.U32 R28, RZ, RZ, R29 ;  /* 0x000000ffff1c7224 */ /* 0x000fe200078e001d */
[----:B------:R-:W-:Y:S01]  /*28c0*/  SHF.R.U32.HI R25, RZ, 0x11, R30 ;  /* 0x00000011ff197819 */ /* 0x000fe2000001161e */
[----:B------:R-:W-:Y:S01]  /*28d0*/  VIADD R29, R43, 0x16 ;  /* 0x000000162b1d7836 */ /* 0x000fe20000000000 */
[----:B------:R-:W-:Y:S02]  /*28e0*/  ISETP.GT.U32.AND P0, PT, R32, 0x3ff, PT ;  /* 0x000003ff2000780c */ /* 0x000fe40003f04070 */
[----:B------:R-:W-:Y:S01]  /*28f0*/  PRMT R31, R25, 0x9910, RZ ;  /* 0x00009910191f7816 */ /* 0x000fe200000000ff */
[----:B------:R-:W-:Y:S01]  /*2900*/  IMAD R25, R27, 0x7e, RZ ;  /* 0x0000007e1b197824 */ /* 0x000fe200078e02ff */
[----:B------:R-:W-:Y:S01]  /*2910*/  ISETP.GT.U32.OR P0, PT, R46, 0x1f, P0 ;  /* 0x0000001f2e00780c */ /* 0x000fe20000704470 */
[----:B------:R-:W-:Y:S01]  /*2920*/  IMAD R27, R28, 0xe, RZ ;  /* 0x0000000e1c1b7824 */ /* 0x000fe200078e02ff */
[----:B------:R-:W-:Y:S01]  /*2930*/  SHF.R.U32.HI R76, RZ, 0x15, R76 ;  /* 0x00000015ff4c7819 */ /* 0x000fe2000001164c */
[----:B------:R-:W-:Y:S01]  /*2940*/  IMAD.MOV.U32 R28, RZ, RZ, R31 ;  /* 0x000000ffff1c7224 */ /* 0x000fe200078e001f */
[----:B------:R-:W-:Y:S01]  /*2950*/  LOP3.LUT R108, R108, 0xefffffff, RZ, 0xc0, !PT ;  /* 0xefffffff6c6c7812 */ /* 0x000fe200078ec0ff */
[----:B------:R-:W-:Y:S01]  /*2960*/  IMAD.MOV R25, RZ, RZ, -R25 ;  /* 0x000000ffff197224 */ /* 0x000fe200078e0a19 */
[----:B------:R-:W-:Y:S01]  /*2970*/  PRMT R30, R76, 0x9910, RZ ;  /* 0x000099104c1e7816 */ /* 0x000fe200000000ff */
[----:B------:R-:W-:Y:S01]  /*2980*/  IMAD.MOV R31, RZ, RZ, -R27 ;  /* 0x000000ffff1f7224 */ /* 0x000fe200078e0a1b */
[----:B------:R-:W-:Y:S01]  /*2990*/  LOP3.LUT R45, R44, 0xffff, RZ, 0xc0, !PT ;  /* 0x0000ffff2c2d7812 */ /* 0x000fe200078ec0ff */
[----:B------:R-:W-:Y:S01]  /*29a0*/  IMAD R28, R28, 0xe, RZ ;  /* 0x0000000e1c1c7824 */ /* 0x000fe200078e02ff */
[----:B------:R-:W-:Y:S01]  /*29b0*/  PRMT R25, R25, 0x7710, RZ ;  /* 0x0000771019197816 */ /* 0x000fe200000000ff */
[----:B------:R-:W-:Y:S01]  /*29c0*/  IMAD.MOV.U32 R27, RZ, RZ, R30 ;  /* 0x000000ffff1b7224 */ /* 0x000fe200078e001e */
[----:B------:R-:W-:-:S02]  /*29d0*/  PRMT R31, R31, 0x7710, RZ ;  /* 0x000077101f1f7816 */ /* 0x000fc400000000ff */
[----:B------:R-:W-:Y:S01]  /*29e0*/  @P0 LOP3.LUT R108, R108, 0x10000000, RZ, 0xfc, !PT ;  /* 0x100000006c6c0812 */ /* 0x000fe200078efcff */
[C---:B------:R-:W-:Y:S01]  /*29f0*/  IMAD.IADD R25, R26.reuse, 0x1, R25 ;  /* 0x000000011a197824 */ /* 0x040fe200078e0219 */
[----:B------:R-:W-:Y:S01]  /*2a00*/  ISETP.GT.U32.AND P0, PT, R33, 0x3ff, PT ;  /* 0x000003ff2100780c */ /* 0x000fe20003f04070 */
[----:B------:R-:W-:Y:S01]  /*2a10*/  IMAD R27, R27, 0x7e, RZ ;  /* 0x0000007e1b1b7824 */ /* 0x000fe200078e02ff */
[----:B------:R-:W-:Y:S01]  /*2a20*/  LOP3.LUT R30, R29, 0xffff, RZ, 0xc0, !PT ;  /* 0x0000ffff1d1e7812 */ /* 0x000fe200078ec0ff */
[----:B------:R-:W-:Y:S01]  /*2a30*/  IMAD.IADD R26, R26, 0x1, R31 ;  /* 0x000000011a1a7824 */ /* 0x000fe200078e021f */
[----:B------:R-:W-:Y:S01]  /*2a40*/  LOP3.LUT R31, R72, 0xffff, RZ, 0xc0, !PT ;  /* 0x0000ffff481f7812 */ /* 0x000fe200078ec0ff */
[----:B------:R-:W-:Y:S01]  /*2a50*/  IMAD.MOV R33, RZ, RZ, -R28 ;  /* 0x000000ffff217224 */ /* 0x000fe200078e0a1c */
[----:B------:R-:W-:Y:S01]  /*2a60*/  ISETP.GT.U32.OR P0, PT, R47, 0x1f, P0 ;  /* 0x0000001f2f00780c */ /* 0x000fe20000704470 */
[----:B------:R-:W-:Y:S01]  /*2a70*/  IMAD.MOV R32, RZ, RZ, -R27 ;  /* 0x000000ffff207224 */ /* 0x000fe200078e0a1b */
[----:B------:R-:W-:-:S02]  /*2a80*/  SHF.R.U32.HI R30, RZ, 0x1, R30 ;  /* 0x00000001ff1e7819 */ /* 0x000fc4000001161e */
[----:B------:R-:W-:Y:S02]  /*2a90*/  SHF.R.U32.HI R27, RZ, 0x1, R31 ;  /* 0x00000001ff1b7819 */ /* 0x000fe4000001161f */
[----:B------:R-:W-:Y:S02]  /*2aa0*/  LOP3.LUT R31, R30, 0xffff, RZ, 0xc0, !PT ;  /* 0x0000ffff1e1f7812 */ /* 0x000fe400078ec0ff */
[----:B------:R-:W-:Y:S02]  /*2ab0*/  PRMT R30, R33, 0x7710, RZ ;  /* 0x00007710211e7816 */ /* 0x000fe400000000ff */
[----:B------:R-:W-:Y:S01]  /*2ac0*/  LOP3.LUT R33, R27, 0xffff, RZ, 0xc0, !PT ;  /* 0x0000ffff1b217812 */ /* 0x000fe200078ec0ff */
[C---:B------:R-:W-:Y:S01]  /*2ad0*/  IMAD R27, R31.reuse, 0x4925, RZ ;  /* 0x000049251f1b7824 */ /* 0x040fe200078e02ff */
[----:B------:R-:W-:Y:S01]  /*2ae0*/  LOP3.LUT R108, R108, 0xf7ffffff, RZ, 0xc0, !PT ;  /* 0xf7ffffff6c6c7812 */ /* 0x000fe200078ec0ff */
[----:B------:R-:W-:Y:S01]  /*2af0*/  IMAD R77, R31, 0x8209, RZ ;  /* 0x000082091f4d7824 */ /* 0x000fe200078e02ff */
[----:B------:R-:W-:Y:S01]  /*2b00*/  PRMT R28, R32, 0x7710, RZ ;  /* 0x00007710201c7816 */ /* 0x000fe200000000ff */
[----:B------:R-:W-:Y:S01]  /*2b10*/  IMAD R74, R33, 0x8209, RZ ;  /* 0x00008209214a7824 */ /* 0x000fe200078e02ff */
[----:B------:R-:W-:Y:S01]  /*2b20*/  @P0 LOP3.LUT R108, R108, 0x8000000, RZ, 0xfc, !PT ;  /* 0x080000006c6c0812 */ /* 0x000fe200078efcff */
[----:B------:R-:W-:Y:S01]  /*2b30*/  VIADD R32, R43, 0x18 ;  /* 0x000000182b207836 */ /* 0x000fe20000000000 */
[----:B------:R-:W-:Y:S01]  /*2b40*/  ISETP.GT.U32.AND P0, PT, R35, 0x3ff, PT ;  /* 0x000003ff2300780c */ /* 0x000fe20003f04070 */
[----:B------:R-:W-:Y:S01]  /*2b50*/  IMAD R33, R33, 0x4925, RZ ;  /* 0x0000492521217824 */ /* 0x000fe200078e02ff */
[----:B------:R-:W-:Y:S01]  /*2b60*/  SHF.R.U32.HI R27, RZ, 0x11, R27 ;  /* 0x00000011ff1b7819 */ /* 0x000fe2000001161b */
[C---:B------:R-:W-:Y:S01]  /*2b70*/  IMAD.IADD R28, R75.reuse, 0x1, R28 ;  /* 0x000000014b1c7824 */ /* 0x040fe200078e021c */
[----:B------:R-:W-:Y:S01]  /*2b80*/  SHF.R.U32.HI R74, RZ, 0x15, R74 ;  /* 0x00000015ff4a7819 */ /* 0x000fe2000001164a */
[----:B------:R-:W-:Y:S01]  /*2b90*/  IMAD.IADD R75, R75, 0x1, R30 ;  /* 0x000000014b4b7824 */ /* 0x000fe200078e021e */
[----:B------:R-:W-:-:S02]  /*2ba0*/  ISETP.GT.U32.OR P0, PT, R34, 0x1f, P0 ;  /* 0x0000001f2200780c */ /* 0x000fc40000704470 */
[----:B------:R-:W-:Y:S02]  /*2bb0*/  SHF.R.U32.HI R77, RZ, 0x15, R77 ;  /* 0x00000015ff4d7819 */ /* 0x000fe4000001164d */
[----:B------:R-:W-:Y:S02]  /*2bc0*/  PRMT R34, R27, 0x9910, RZ ;  /* 0x000099101b227816 */ /* 0x000fe400000000ff */
[----:B------:R-:W-:Y:S02]  /*2bd0*/  PRMT R36, R74, 0x9910, RZ ;  /* 0x000099104a247816 */ /* 0x000fe400000000ff */
[----:B------:R-:W-:Y:S02]  /*2be0*/  LOP3.LUT R30, R32, 0xffff, RZ, 0xc0, !PT ;  /* 0x0000ffff201e7812 */ /* 0x000fe400078ec0ff */
[----:B------:R-:W-:Y:S02]  /*2bf0*/  PRMT R31, R77, 0x9910, RZ ;  /* 0x000099104d1f7816 */ /* 0x000fe400000000ff */
        /* <DEDUP_REMOVED lines=8> */
[----:B------:R-:W-:Y:S01]  /*2c80*/  SHF.R.U32.HI R45, RZ, 0x1, R45 ;  /* 0x00000001ff2d7819 */ /* 0x000fe2000001162d */
[----:B------:R-:W-:Y:S01]  /*2c90*/  IMAD R30, R33, 0xe, RZ ;  /* 0x0000000e211e7824 */ /* 0x000fe200078e02ff */
[----:B------:R-:W-:Y:S01]  /*2ca0*/  LOP3.LUT R108, R108, 0xfbffffff, RZ, 0xc0, !PT ;  /* 0xfbffffff6c6c7812 */ /* 0x000fe200078ec0ff */
[----:B------:R-:W-:Y:S01]  /*2cb0*/  IMAD.MOV R34, RZ, RZ, -R27 ;  /* 0x000000ffff227224 */ /* 0x000fe200078e0a1b */
[----:B------:R-:W-:Y:S01]  /*2cc0*/  LOP3.LUT R45, R45, 0xffff, RZ, 0xc0, !PT ;  /* 0x0000ffff2d2d7812 */ /* 0x000fe200078ec0ff */
[----:B------:R-:W-:Y:S01]  /*2cd0*/  IMAD.MOV.U32 R33, RZ, RZ, R37 ;  /* 0x000000ffff217224 */ /* 0x000fe200078e0025 */
[----:B------:R-:W-:Y:S01]  /*2ce0*/  @P0 LOP3.LUT R108, R108, 0x4000000, RZ, 0xfc, !PT ;  /* 0x040000006c6c0812 */ /* 0x000fe200078efcff */
[----:B------:R-:W-:Y:S01]  /*2cf0*/  IMAD.MOV R31, RZ, RZ, -R31 ;  /* 0x000000ffff1f7224 */ /* 0x000fe200078e0a1f */
[----:B------:R-:W-:Y:S01]  /*2d00*/  SHF.R.U32.HI R97, RZ, 0x1, R97 ;  /* 0x00000001ff617819 */ /* 0x000fe20000011661 */
[C---:B------:R-:W-:Y:S01]  /*2d10*/  IMAD R73, R35.reuse, 0x8209, RZ ;  /* 0x0000820923497824 */ /* 0x040fe200078e02ff */
[----:B------:R-:W-:Y:S01]  /*2d20*/  LOP3.LUT R108, R108, 0xfdffffff, RZ, 0xc0, !PT ;  /* 0xfdffffff6c6c7812 */ /* 0x000fe200078ec0ff */
[----:B------:R-:W-:Y:S01]  /*2d30*/  IMAD.MOV R37, RZ, RZ, -R30 ;  /* 0x000000ffff257224 */ /* 0x000fe200078e0a1e */
[----:B------:R-:W-:Y:S01]  /*2d40*/  PRMT R30, R34, 0x7710, RZ ;  /* 0x00007710221e7816 */ /* 0x000fe200000000ff */
[----:B------:R-:W-:Y:S01]  /*2d50*/  IMAD R36, R35, 0x4925, RZ ;  /* 0x0000492523247824 */ /* 0x000fe200078e02ff */
[----:B------:R-:W-:Y:S01]  /*2d60*/  SHF.R.U32.HI R73, RZ, 0x15, R73 ;  /* 0x00000015ff497819 */ /* 0x000fe20000011649 */
[----:B------:R-:W-:Y:S01]  /*2d70*/  IMAD R27, R33, 0xe, RZ ;  /* 0x0000000e211b7824 */ /* 0x000fe200078e02ff */
[----:B------:R-:W-:Y:S01]  /*2d80*/  PRMT R33, R31, 0x7710, RZ ;  /* 0x000077101f217816 */ /* 0x000fe200000000ff */
[----:B------:R-:W-:Y:S01]  /*2d90*/  IMAD R60, R45, 0x8209, RZ ;  /* 0x000082092d3c7824 */ /* 0x000fe200078e02ff */
[----:B------:R-:W-:Y:S01]  /*2da0*/  SHF.R.U32.HI R31, RZ, 0x11, R36 ;  /* 0x00000011ff1f7819 */ /* 0x000fe20000011624 */
[----:B------:R-:W-:Y:S01]  /*2db0*/  IMAD.MOV R35, RZ, RZ, -R27 ;  /* 0x000000ffff237224 */ /* 0x000fe200078e0a1b */
[----:B------:R-:W-:Y:S01]  /*2dc0*/  PRMT R34, R37, 0x7710, RZ ;  /* 0x0000771025227816 */ /* 0x000fe200000000ff */
[----:B------:R-:W-:Y:S01]  /*2dd0*/  IMAD.IADD R27, R29, 0x1, R30 ;  /* 0x000000011d1b7824 */ /* 0x000fe200078e021e */
[----:B------:R-:W-:Y:S01]  /*2de0*/  PRMT R36, R31, 0x9910, RZ ;  /* 0x000099101f247816 */ /* 0x000fe200000000ff */
[----:B------:R-:W-:Y:S01]  /*2df0*/  IMAD.IADD R30, R72, 0x1, R33 ;  /* 0x00000001481e7824 */ /* 0x000fe200078e0221 */
[----:B------:R-:W-:Y:S01]  /*2e00*/  PRMT R33, R73, 0x9910, RZ ;  /* 0x0000991049217816 */ /* 0x000fe200000000ff */
[----:B------:R-:W-:Y:S01]  /*2e10*/  IMAD.IADD R29, R29, 0x1, R34 ;  /* 0x000000011d1d7824 */ /* 0x000fe200078e0222 */
[----:B------:R-:W-:Y:S01]  /*2e20*/  PRMT R35, R35, 0x7710, RZ ;  /* 0x0000771023237816 */ /* 0x000fe200000000ff */
[----:B------:R-:W-:Y:S01]  /*2e30*/  IMAD R45, R45, 0x4925, RZ ;  /* 0x000049252d2d7824 */ /* 0x000fe200078e02ff */
[----:B------:R-:W-:Y:S01]  /*2e40*/  LOP3.LUT R34, R69, 0xffff, RZ, 0xc0, !PT ;  /* 0x0000ffff45227812 */ /* 0x000fe200078ec0ff */
[----:B------:R-:W-:Y:S01]  /*2e50*/  IMAD.MOV.U32 R31, RZ, RZ, R33 ;  /* 0x000000ffff1f7224 */ /* 0x000fe200078e0021 */
[----:B------:R-:W-:Y:S01]  /*2e60*/  LOP3.LUT R37, R66, 0xffff, RZ, 0xc0, !PT ;  /* 0x0000ffff42257812 */ /* 0x000fe200078ec0ff */
[----:B------:R-:W-:Y:S01]  /*2e70*/  IMAD.MOV.U32 R33, RZ, RZ, R36 ;  /* 0x000000ffff217224 */ /* 0x000fe200078e0024 */
[----:B------:R-:W-:Y:S01]  /*2e80*/  SHF.R.U32.HI R34, RZ, 0x1, R34 ;  /* 0x00000001ff227819 */ /* 0x000fe20000011622 */
[----:B------:R-:W-:Y:S01]  /*2e90*/  IMAD.IADD R72, R72, 0x1, R35 ;  /* 0x0000000148487824 */ /* 0x000fe200078e0223 */
[----:B------:R-:W-:Y:S01]  /*2ea0*/  SHF.R.U32.HI R60, RZ, 0x15, R60 ;  /* 0x00000015ff3c7819 */ /* 0x000fe2000001163c */
[----:B------:R-:W-:Y:S01]  /*2eb0*/  VIADD R35, R43, 0x1a ;  /* 0x0000001a2b237836 */ /* 0x000fe20000000000 */
[----:B------:R-:W-:Y:S01]  /*2ec0*/  LOP3.LUT R34, R34, 0xffff, RZ, 0xc0, !PT ;  /* 0x0000ffff22227812 */ /* 0x000fe200078ec0ff */
[----:B------:R-:W-:Y:S01]  /*2ed0*/  IMAD R31, R31, 0x7e, RZ ;  /* 0x0000007e1f1f7824 */ /* 0x000fe200078e02ff */
[----:B------:R-:W-:Y:S01]  /*2ee0*/  LOP3.LUT R7, R7, 0xfe, RZ, 0xc0, !PT ;  /* 0x000000fe07077812 */ /* 0x000fe200078ec0ff */
[----:B------:R-:W-:Y:S01]  /*2ef0*/  IMAD R33, R33, 0xe, RZ ;  /* 0x0000000e21217824 */ /* 0x000fe200078e02ff */
[----:B------:R-:W-:Y:S01]  /*2f00*/  LOP3.LUT R36, R35, 0xffff, RZ, 0xc0, !PT ;  /* 0x0000ffff23247812 */ /* 0x000fe200078ec0ff */
[----:B------:R-:W-:Y:S01]  /*2f10*/  IMAD.MOV R31, RZ, RZ, -R31 ;  /* 0x000000ffff1f7224 */ /* 0x000fe200078e0a1f */
[----:B------:R-:W-:Y:S01]  /*2f20*/  LOP3.LUT R5, R5, 0xffff, RZ, 0xc0, !PT ;  /* 0x0000ffff05057812 */ /* 0x000fe200078ec0ff */
[----:B------:R-:W-:Y:S01]  /*2f30*/  IMAD.MOV R38, RZ, RZ, -R33 ;  /* 0x000000ffff267224 */ /* 0x000fe200078e0a21 */
[----:B------:R-:W-:Y:S01]  /*2f40*/  SHF.R.U32.HI R36, RZ, 0x1, R36 ;  /* 0x00000001ff247819 */ /* 0x000fe20000011624 */
[C---:B------:R-:W-:Y:S01]  /*2f50*/  IMAD R70, R34.reuse, 0x8209, RZ ;  /* 0x0000820922467824 */ /* 0x040fe200078e02ff */
[----:B------:R-:W-:Y:S01]  /*2f60*/  SHF.R.U32.HI R33, RZ, 0x1, R37 ;  /* 0x00000001ff217819 */ /* 0x000fe20000011625 */
[----:B------:R-:W-:Y:S01]  /*2f70*/  IMAD R34, R34, 0x4925, RZ ;  /* 0x0000492522227824 */ /* 0x000fe200078e02ff */
[----:B------:R-:W-:-:S02]  /*2f80*/  PRMT R31, R31, 0x7710, RZ ;  /* 0x000077101f1f7816 */ /* 0x000fc400000000ff */
[----:B------:R-:W-:Y:S02]  /*2f90*/  PRMT R37, R38, 0x7710, RZ ;  /* 0x0000771026257816 */ /* 0x000fe400000000ff */
[----:B------:R-:W-:Y:S01]  /*2fa0*/  LOP3.LUT R36, R36, 0xffff, RZ, 0xc0, !PT ;  /* 0x0000ffff24247812 */ /* 0x000fe200078ec0ff */
[C---:B------:R-:W-:Y:S01]  /*2fb0*/  IMAD.IADD R31, R32.reuse, 0x1, R31 ;  /* 0x00000001201f7824 */ /* 0x040fe200078e021f */
        /* <DEDUP_REMOVED lines=10> */
[----:B------:R-:W-:-:S02]  /*3060*/  SHF.R.U32.HI R33, RZ, 0x11, R36 ;  /* 0x00000011ff217819 */ /* 0x000fc40000011624 */
[----:B------:R-:W-:Y:S01]  /*3070*/  SHF.R.U32.HI R71, RZ, 0x15, R71 ;  /* 0x00000015ff477819 */ /* 0x000fe20000011647 */
[----:B------:R-:W-:Y:S01]  /*3080*/  IMAD.MOV.U32 R36, RZ, RZ, R38 ;  /* 0x000000ffff247224 */ /* 0x000fe200078e0026 */
[----:B------:R-:W-:Y:S01]  /*3090*/  PRMT R38, R33, 0x9910, RZ ;  /* 0x0000991021267816 */ /* 0x000fe200000000ff */
[----:B------:R-:W-:Y:S01]  /*30a0*/  IMAD R33, R34, 0x7e, RZ ;  /* 0x0000007e22217824 */ /* 0x000fe200078e02ff */
[----:B------:R-:W-:Y:S01]  /*30b0*/  PRMT R40, R71, 0x9910, RZ ;  /* 0x0000991047287816 */ /* 0x000fe200000000ff */
[----:B------:R-:W-:Y:S01]  /*30c0*/  IMAD R34, R36, 0xe, RZ ;  /* 0x0000000e24227824 */ /* 0x000fe200078e02ff */
[----:B------:R-:W-:Y:S01]  /*30d0*/  SHF.R.U32.HI R36, RZ, 0x11, R37 ;  /* 0x00000011ff247819 */ /* 0x000fe20000011625 */
[----:B------:R-:W-:Y:S01]  /*30e0*/  IMAD.MOV.U32 R37, RZ, RZ, R38 ;  /* 0x000000ffff257224 */ /* 0x000fe200078e0026 */
[----:B------:R-:W-:Y:S01]  /*30f0*/  SHF.R.U32.HI R68, RZ, 0x15, R68 ;  /* 0x00000015ff447819 */ /* 0x000fe20000011644 */
[----:B------:R-:W-:Y:S01]  /*3100*/  IMAD.MOV R38, RZ, RZ, -R33 ;  /* 0x000000ffff267224 */ /* 0x000fe200078e0a21 */
[----:B------:R-:W-:Y:S01]  /*3110*/  LOP3.LUT R54, R54, 0xffff, RZ, 0xc0, !PT ;  /* 0x0000ffff36367812 */ /* 0x000fe200078ec0ff */
[----:B------:R-:W-:Y:S01]  /*3120*/  IMAD.MOV R39, RZ, RZ, -R34 ;  /* 0x000000ffff277224 */ /* 0x000fe200078e0a22 */
[----:B------:R-:W-:Y:S01]  /*3130*/  LOP3.LUT R8, R8, 0xffff, RZ, 0xc0, !PT ;  /* 0x0000ffff08087812 */ /* 0x000fe200078ec0ff */
[----:B------:R-:W-:Y:S01]  /*3140*/  IMAD.MOV.U32 R33, RZ, RZ, R40 ;  /* 0x000000ffff217224 */ /* 0x000fe200078e0028 */
[----:B------:R-:W-:-:S02]  /*3150*/  PRMT R34, R38, 0x7710, RZ ;  /* 0x0000771026227816 */ /* 0x000fc400000000ff */
[----:B------:R-:W-:Y:S01]  /*3160*/  PRMT R38, R39, 0x7710, RZ ;  /* 0x0000771027267816 */ /* 0x000fe200000000ff */
[----:B------:R-:W-:Y:S01]  /*3170*/  IMAD R33, R33, 0x7e, RZ ;  /* 0x0000007e21217824 */ /* 0x000fe200078e02ff */
[----:B------:R-:W-:Y:S01]  /*3180*/  PRMT R40, R36, 0x9910, RZ ;  /* 0x0000991024287816 */ /* 0x000fe200000000ff */
[----:B------:R-:W-:Y:S01]  /*3190*/  IMAD.IADD R34, R69, 0x1, R34 ;  /* 0x0000000145227824 */ /* 0x000fe200078e0222 */
[----:B------:R-:W-:Y:S01]  /*31a0*/  LOP3.LUT R93, R93, R54, RZ, 0xfc, !PT ;  /* 0x000000365d5d7212 */ /* 0x000fe200078efcff */
[----:B------:R-:W-:Y:S01]  /*31b0*/  IMAD.IADD R69, R69, 0x1, R38 ;  /* 0x0000000145457824 */ /* 0x000fe200078e0226 */
[----:B------:R-:W-:Y:S01]  /*31c0*/  PRMT R38, R68, 0x9910, RZ ;  /* 0x0000991044267816 */ /* 0x000fe200000000ff */
[----:B------:R-:W-:Y:S01]  /*31d0*/  IMAD R36, R37, 0xe, RZ ;  /* 0x0000000e25247824 */ /* 0x000fe200078e02ff */
[----:B------:R-:W-:Y:S01]  /*31e0*/  LOP3.LUT R13, R13, 0xfe, RZ, 0xc0, !PT ;  /* 0x000000fe0d0d7812 */ /* 0x000fe200078ec0ff */
[----:B------:R-:W-:Y:S01]  /*31f0*/  IMAD.MOV R33, RZ, RZ, -R33 ;  /* 0x000000ffff217224 */ /* 0x000fe200078e0a21 */
[----:B------:R-:W-:Y:S01]  /*3200*/  LOP3.LUT R55, R55, 0xffff, RZ, 0xc0, !PT ;  /* 0x0000ffff37377812 */ /* 0x000fe200078ec0ff */
[----:B------:R-:W-:Y:S01]  /*3210*/  IMAD.MOV R42, RZ, RZ, -R36 ;  /* 0x000000ffff2a7224 */ /* 0x000fe200078e0a24 */
[----:B------:R-:W-:Y:S01]  /*3220*/  LOP3.LUT R11, R11, 0xffff, RZ, 0xc0, !PT ;  /* 0x0000ffff0b0b7812 */ /* 0x000fe200078ec0ff */
[----:B------:R-:W-:Y:S01]  /*3230*/  IMAD.MOV.U32 R36, RZ, RZ, R38 ;  /* 0x000000ffff247224 */ /* 0x000fe200078e0026 */
[----:B------:R-:W-:Y:S01]  /*3240*/  LOP3.LUT R56, R56, 0xffff, RZ, 0xc0, !PT ;  /* 0x0000ffff38387812 */ /* 0x000fe200078ec0ff */
[----:B------:R-:W-:Y:S01]  /*3250*/  VIADD R38, R43, 0x1c ;  /* 0x0000001c2b267836 */ /* 0x000fe20000000000 */
[----:B------:R-:W-:Y:S01]  /*3260*/  PRMT R42, R42, 0x7710, RZ ;  /* 0x000077102a2a7816 */ /* 0x000fe200000000ff */
[----:B------:R-:W-:Y:S01]  /*3270*/  IMAD.MOV.U32 R37, RZ, RZ, R40 ;  /* 0x000000ffff257224 */ /* 0x000fe200078e0028 */
[----:B------:R-:W-:Y:S01]  /*3280*/  PRMT R40, R33, 0x7710, RZ ;  /* 0x0000771021287816 */ /* 0x000fe200000000ff */
[----:B------:R-:W-:Y:S01]  /*3290*/  IMAD R36, R36, 0x7e, RZ ;  /* 0x0000007e24247824 */ /* 0x000fe200078e02ff */
[----:B------:R-:W-:Y:S01]  /*32a0*/  LOP3.LUT R39, R38, 0xffff, RZ, 0xc0, !PT ;  /* 0x0000ffff26277812 */ /* 0x000fe200078ec0ff */
[----:B------:R-:W-:Y:S01]  /*32b0*/  IMAD R37, R37, 0xe, RZ ;  /* 0x0000000e25257824 */ /* 0x000fe200078e02ff */
[----:B------:R-:W-:Y:S01]  /*32c0*/  LOP3.LUT R89, R89, R56, RZ, 0xfc, !PT ;  /* 0x0000003859597212 */ /* 0x000fe200078efcff */
[----:B------:R-:W-:Y:S01]  /*32d0*/  IMAD.IADD R33, R35, 0x1, R40 ;  /* 0x0000000123217824 */ /* 0x000fe200078e0228 */
[----:B------:R-:W-:Y:S01]  /*32e0*/  LOP3.LUT R40, R63, 0xffff, RZ, 0xc0, !PT ;  /* 0x0000ffff3f287812 */ /* 0x000fe200078ec0ff */
[----:B------:R-:W-:Y:S01]  /*32f0*/  IMAD.MOV R41, RZ, RZ, -R36 ;  /* 0x000000ffff297224 */ /* 0x000fe200078e0a24 */
[----:B------:R-:W-:Y:S01]  /*3300*/  SHF.R.U32.HI R36, RZ, 0x1, R39 ;  /* 0x00000001ff247819 */ /* 0x000fe20000011627 */
[----:B------:R-:W-:Y:S01]  /*3310*/  IMAD.IADD R35, R35, 0x1, R42 ;  /* 0x0000000123237824 */ /* 0x000fe200078e022a */
[----:B------:R-:W-:Y:S01]  /*3320*/  SHF.R.U32.HI R39, RZ, 0x1, R40 ;  /* 0x00000001ff277819 */ /* 0x000fe20000011628 */
[----:B------:R-:W-:Y:S01]  /*3330*/  IMAD.MOV R42, RZ, RZ, -R37 ;  /* 0x000000ffff2a7224 */ /* 0x000fe200078e0a25 */
[----:B------:R-:W-:-:S02]  /*3340*/  LOP3.LUT R36, R36, 0xffff, RZ, 0xc0, !PT ;  /* 0x0000ffff24247812 */ /* 0x000fc400078ec0ff */
[----:B------:R-:W-:Y:S02]  /*3350*/  LOP3.LUT R39, R39, 0xffff, RZ, 0xc0, !PT ;  /* 0x0000ffff27277812 */ /* 0x000fe400078ec0ff */
[----:B------:R-:W-:Y:S01]  /*3360*/  PRMT R37, R41, 0x7710, RZ ;  /* 0x0000771029257816 */ /* 0x000fe200000000ff */
[----:B------:R-:W-:Y:S01]  /*3370*/  IMAD R67, R36, 0x8209, RZ ;  /* 0x0000820924437824 */ /* 0x000fe200078e02ff */
        /* <DEDUP_REMOVED lines=10> */
[----:B------:R-:W-:Y:S01]  /*3420*/  PRMT R40, R67, 0x9910, RZ ;  /* 0x0000991043287816 */ /* 0x000fe200000000ff */
[----:B------:R-:W-:Y:S01]  /*3430*/  VIADD R41, R43, 0x1e ;  /* 0x0000001e2b297836 */ /* 0x000fe20000000000 */
[----:B------:R-:W-:-:S02]  /*3440*/  PRMT R46, R36, 0x9910, RZ ;  /* 0x00009910242e7816 */ /* 0x000fc400000000ff */
[----:B------:R-:W-:Y:S01]  /*3450*/  PRMT R47, R39, 0x9910, RZ ;  /* 0x00009910272f7816 */ /* 0x000fe200000000ff */
[----:B------:R-:W-:Y:S01]  /*3460*/  IMAD.MOV.U32 R36, RZ, RZ, R40 ;  /* 0x000000ffff247224 */ /* 0x000fe200078e0028 */
[----:B------:R-:W-:Y:S01]  /*3470*/  SHF.R.U32.HI R64, RZ, 0x15, R64 ;  /* 0x00000015ff407819 */ /* 0x000fe20000011640 */
[----:B------:R-:W-:Y:S01]  /*3480*/  IMAD.MOV.U32 R39, RZ, RZ, R46 ;  /* 0x000000ffff277224 */ /* 0x000fe200078e002e */
[----:B------:R-:W-:Y:S01]  /*3490*/  LOP3.LUT R42, R41, 0xffff, RZ, 0xc0, !PT ;  /* 0x0000ffff292a7812 */ /* 0x000fe200078ec0ff */
[----:B------:R-:W-:Y:S01]  /*34a0*/  IMAD.MOV.U32 R40, RZ, RZ, R47 ;  /* 0x000000ffff287224 */ /* 0x000fe200078e002f */
[----:B------:R-:W-:Y:S01]  /*34b0*/  PRMT R46, R64, 0x9910, RZ ;  /* 0x00009910402e7816 */ /* 0x000fe200000000ff */
[----:B------:R-:W-:Y:S01]  /*34c0*/  IMAD R36, R36, 0x7e, RZ ;  /* 0x0000007e24247824 */ /* 0x000fe200078e02ff */
[----:B------:R-:W-:Y:S01]  /*34d0*/  SHF.R.U32.HI R42, RZ, 0x1, R42 ;  /* 0x00000001ff2a7819 */ /* 0x000fe2000001162a */
[----:B------:R-:W-:Y:S01]  /*34e0*/  IMAD R40, R40, 0xe, RZ ;  /* 0x0000000e28287824 */ /* 0x000fe200078e02ff */
[----:B------:R-:W-:Y:S01]  /*34f0*/  LOP3.LUT R19, R19, 0xfe, RZ, 0xc0, !PT ;  /* 0x000000fe13137812 */ /* 0x000fe200078ec0ff */
[----:B------:R-:W-:Y:S01]  /*3500*/  IMAD.MOV R47, RZ, RZ, -R36 ;  /* 0x000000ffff2f7224 */ /* 0x000fe200078e0a24 */
        /* <DEDUP_REMOVED lines=8> */
[----:B------:R-:W-:Y:S01]  /*3590*/  LOP3.LUT R20, R20, 0xffff, RZ, 0xc0, !PT ;  /* 0x0000ffff14147812 */ /* 0x000fe200078ec0ff */
[----:B------:R-:W-:Y:S01]  /*35a0*/  IMAD.MOV R49, RZ, RZ, -R39 ;  /* 0x000000ffff317224 */ /* 0x000fe200078e0a27 */
[----:B------:R-:W-:Y:S01]  /*35b0*/  PRMT R39, R47, 0x7710, RZ ;  /* 0x000077102f277816 */ /* 0x000fe200000000ff */
[----:B------:R-:W-:Y:S01]  /*35c0*/  IMAD R65, R46, 0x8209, RZ ;  /* 0x000082092e417824 */ /* 0x000fe200078e02ff */
[----:B------:R-:W-:Y:S01]  /*35d0*/  PRMT R40, R40, 0x7710, RZ ;  /* 0x0000771028287816 */ /* 0x000fe200000000ff */
[----:B------:R-:W-:Y:S01]  /*35e0*/  IMAD R46, R46, 0x4925, RZ ;  /* 0x000049252e2e7824 */ /* 0x000fe200078e02ff */
[----:B------:R-:W-:Y:S01]  /*35f0*/  PRMT R47, R49, 0x7710, RZ ;  /* 0x00007710312f7816 */ /* 0x000fe200000000ff */
[----:B------:R-:W-:Y:S01]  /*3600*/  IMAD.IADD R36, R38, 0x1, R39 ;  /* 0x0000000126247824 */ /* 0x000fe200078e0227 */
[----:B------:R-:W-:Y:S01]  /*3610*/  PRMT R42, R42, 0x7710, RZ ;  /* 0x000077102a2a7816 */ /* 0x000fe200000000ff */
[C---:B------:R-:W-:Y:S01]  /*3620*/  IMAD.IADD R39, R63.reuse, 0x1, R40 ;  /* 0x000000013f277824 */ /* 0x040fe200078e0228 */
[----:B------:R-:W-:Y:S01]  /*3630*/  SHF.R.U32.HI R40, RZ, 0x11, R46 ;  /* 0x00000011ff287819 */ /* 0x000fe2000001162e */
[----:B------:R-:W-:Y:S01]  /*3640*/  IMAD.IADD R38, R38, 0x1, R47 ;  /* 0x0000000126267824 */ /* 0x000fe200078e022f */
[----:B------:R-:W-:Y:S01]  /*3650*/  SHF.R.U32.HI R65, RZ, 0x15, R65 ;  /* 0x00000015ff417819 */ /* 0x000fe20000011641 */
[----:B------:R-:W-:Y:S01]  /*3660*/  IMAD.IADD R63, R63, 0x1, R42 ;  /* 0x000000013f3f7824 */ /* 0x000fe200078e022a */
[----:B------:R-:W-:Y:S01]  /*3670*/  PRMT R47, R40, 0x9910, RZ ;  /* 0x00009910282f7816 */ /* 0x000fe200000000ff */
[----:B------:R-:W-:Y:S01]  /*3680*/  IMAD R64, R64, 0xc40, RZ ;  /* 0x00000c4040407824 */ /* 0x000fe200078e02ff */
[----:B------:R-:W-:-:S02]  /*3690*/  SHF.R.U32.HI R40, RZ, 0x11, R45 ;  /* 0x00000011ff287819 */ /* 0x000fc4000001162d */
[----:B------:R-:W-:Y:S01]  /*36a0*/  LOP3.LUT R46, R43, 0xffff, RZ, 0xc0, !PT ;  /* 0x0000ffff2b2e7812 */ /* 0x000fe200078ec0ff */
[----:B------:R-:W-:Y:S01]  /*36b0*/  IMAD.MOV.U32 R45, RZ, RZ, R47 ;  /* 0x000000ffff2d7224 */ /* 0x000fe200078e002f */
[----:B------:R-:W-:Y:S02]  /*36c0*/  PRMT R42, R65, 0x9910, RZ ;  /* 0x00009910412a7816 */ /* 0x000fe400000000ff */
[----:B------:R-:W-:Y:S01]  /*36d0*/  PRMT R47, R60, 0x9910, RZ ;  /* 0x000099103c2f7816 */ /* 0x000fe200000000ff */
[----:B------:R-:W-:Y:S01]  /*36e0*/  IMAD R45, R45, 0xe, RZ ;  /* 0x0000000e2d2d7824 */ /* 0x000fe200078e02ff */
[----:B------:R-:W-:Y:S01]  /*36f0*/  PRMT R49, R40, 0x9910, RZ ;  /* 0x0000991028317816 */ /* 0x000fe200000000ff */
[----:B------:R-:W-:Y:S01]  /*3700*/  IMAD R42, R42, 0x7e, RZ ;  /* 0x0000007e2a2a7824 */ /* 0x000fe200078e02ff */
[----:B------:R-:W-:Y:S01]  /*3710*/  SHF.R.U32.HI R40, RZ, 0x1, R46 ;  /* 0x00000001ff287819 */ /* 0x000fe2000001162e */
[----:B------:R-:W-:Y:S01]  /*3720*/  IMAD.MOV R45, RZ, RZ, -R45 ;  /* 0x000000ffff2d7224 */ /* 0x000fe200078e0a2d */
[----:B------:R-:W-:Y:S01]  /*3730*/  LOP3.LUT R85, R85, R62, RZ, 0xfc, !PT ;  /* 0x0000003e55557212 */ /* 0x000fe200078efcff */
[----:B------:R-:W-:Y:S01]  /*3740*/  IMAD.MOV.U32 R46, RZ, RZ, R47 ;  /* 0x000000ffff2e7224 */ /* 0x000fe200078e002f */
[----:B------:R-:W-:Y:S01]  /*3750*/  LOP3.LUT R25, R25, 0xfe, RZ, 0xc0, !PT ;  /* 0x000000fe19197812 */ /* 0x000fe200078ec0ff */
[----:B------:R-:W-:Y:S01]  /*3760*/  IMAD.MOV.U32 R47, RZ, RZ, R49 ;  /* 0x000000ffff2f7224 */ /* 0x000fe200078e0031 */
[----:B------:R-:W-:Y:S01]  /*3770*/  PRMT R52, R45, 0x7710, RZ ;  /* 0x000077102d347816 */ /* 0x000fe200000000ff */
[----:B------:R-:W-:Y:S01]  /*3780*/  IMAD.MOV R50, RZ, RZ, -R42 ;  /* 0x000000ffff327224 */ /* 0x000fe200078e0a2a */
[----:B------:R-:W-:Y:S01]  /*3790*/  LOP3.LUT R49, R61, 0xffff, RZ, 0xc0, !PT ;  /* 0x0000ffff3d317812 */ /* 0x000fe200078ec0ff */
[----:B------:R-:W-:Y:S01]  /*37a0*/  IMAD R42, R46, 0x7e, RZ ;  /* 0x0000007e2e2a7824 */ /* 0x000fe200078e02ff */
[----:B------:R-:W-:Y:S01]  /*37b0*/  LOP3.LUT R46, R40, 0xffff, RZ, 0xc0, !PT ;  /* 0x0000ffff282e7812 */ /* 0x000fe200078ec0ff */
[----:B------:R-:W-:Y:S01]  /*37c0*/  IMAD R45, R47, 0xe, RZ ;  /* 0x0000000e2f2d7824 */ /* 0x000fe200078e02ff */
[----:B------:R-:W-:Y:S01]  /*37d0*/  PRMT R50, R50, 0x7710, RZ ;  /* 0x0000771032327816 */ /* 0x000fe200000000ff */
[----:B------:R-:W-:Y:S01]  /*37e0*/  IMAD.MOV R47, RZ, RZ, -R42 ;  /* 0x000000ffff2f7224 */ /* 0x000fe200078e0a2a */
[----:B------:R-:W-:Y:S01]  /*37f0*/  SHF.R.U32.HI R42, RZ, 0x1, R49 ;  /* 0x00000001ff2a7819 */ /* 0x000fe20000011631 */
[----:B------:R-:W-:Y:S01]  /*3800*/  IMAD.MOV R45, RZ, RZ, -R45 ;  /* 0x000000ffff2d7224 */ /* 0x000fe200078e0a2d */
[----:B------:R-:W-:Y:S01]  /*3810*/  LOP3.LUT R81, R81, 0xffff, RZ, 0xc0, !PT ;  /* 0x0000ffff51517812 */ /* 0x000fe200078ec0ff */
[C---:B------:R-:W-:Y:S01]  /*3820*/  IMAD R59, R46.reuse, 0x8209, RZ ;  /* 0x000082092e3b7824 */ /* 0x040fe200078e02ff */
[----:B------:R-:W-:Y:S01]  /*3830*/  PRMT R47, R47, 0x7710, RZ ;  /* 0x000077102f2f7816 */ /* 0x000fe200000000ff */
[----:B------:R-:W-:Y:S01]  /*3840*/  IMAD.IADD R40, R41, 0x1, R50 ;  /* 0x0000000129287824 */ /* 0x000fe200078e0232 */
[----:B------:R-:W-:Y:S01]  /*3850*/  PRMT R49, R45, 0x7710, RZ ;  /* 0x000077102d317816 */ /* 0x000fe200000000ff */
[----:B------:R-:W-:Y:S01]  /*3860*/  IMAD R45, R46, 0x4925, RZ ;  /* 0x000049252e2d7824 */ /* 0x000fe200078e02ff */
[----:B------:R-:W-:Y:S01]  /*3870*/  LOP3.LUT R46, R42, 0xffff, RZ, 0xc0, !PT ;  /* 0x0000ffff2a2e7812 */ /* 0x000fe200078ec0ff */
[C---:B------:R-:W-:Y:S01]  /*3880*/  IMAD.IADD R42, R44.reuse, 0x1, R47 ;  /* 0x000000012c2a7824 */ /* 0x040fe200078e022f */
[----:B------:R-:W-:Y:S01]  /*3890*/  SHF.R.U32.HI R59, RZ, 0x15, R59 ;  /* 0x00000015ff3b7819 */ /* 0x000fe2000001163b */
[----:B------:R-:W-:Y:S01]  /*38a0*/  IMAD.IADD R44, R44, 0x1, R49 ;  /* 0x000000012c2c7824 */ /* 0x000fe200078e0231 */
[----:B------:R-:W-:Y:S01]  /*38b0*/  SHF.R.U32.HI R45, RZ, 0x11, R45 ;  /* 0x00000011ff2d7819 */ /* 0x000fe2000001162d */
[C---:B------:R-:W-:Y:S01]  /*38c0*/  IMAD R49, R46.reuse, 0x4925, RZ ;  /* 0x000049252e317824 */ /* 0x040fe200078e02ff */
[----:B------:R-:W-:Y:S01]  /*38d0*/  LOP3.LUT R23, R23, 0xffff, RZ, 0xc0, !PT ;  /* 0x0000ffff17177812 */ /* 0x000fe200078ec0ff */
[----:B------:R-:W-:Y:S01]  /*38e0*/  IMAD R58, R46, 0x8209, RZ ;  /* 0x000082092e3a7824 */ /* 0x000fe200078e02ff */
[----:B------:R-:W-:Y:S01]  /*38f0*/  PRMT R50, R45, 0x9910, RZ ;  /* 0x000099102d327816 */ /* 0x000fe200000000ff */
[----:B------:R-:W-:Y:S01]  /*3900*/  IMAD.IADD R41, R41, 0x1, R52 ;  /* 0x0000000129297824 */ /* 0x000fe200078e0234 */
[----:B------:R-:W-:Y:S01]  /*3910*/  PRMT R46, R59, 0x9910, RZ ;  /* 0x000099103b2e7816 */ /* 0x000fe200000000ff */
[C---:B------:R-:W-:Y:S01]  /*3920*/  VIADD R47, R43.reuse, 0x21 ;  /* 0x000000212b2f7836 */ /* 0x040fe20000000000 */
[----:B------:R-:W-:Y:S01]  /*3930*/  SHF.R.U32.HI R45, RZ, 0x11, R49 ;  /* 0x00000011ff2d7819 */ /* 0x000fe20000011631 */
        /* <DEDUP_REMOVED lines=9> */
[----:B------:R-:W-:Y:S01]  /*39d0*/  LOP3.LUT R78, R78, 0xffff, RZ, 0xc0, !PT ;  /* 0x0000ffff4e4e7812 */ /* 0x000fe200078ec0ff */
[----:B------:R-:W-:Y:S01]  /*39e0*/  IMAD.MOV R46, RZ, RZ, -R46 ;  /* 0x000000ffff2e7224 */ /* 0x000fe200078e0a2e */
[----:B------:R-:W-:Y:S01]  /*39f0*/  SHF.R.U32.HI R51, RZ, 0x1, R51 ;  /* 0x00000001ff337819 */ /* 0x000fe20000011633 */
[----:B------:R-:W-:Y:S01]  /*3a00*/  IMAD.MOV.U32 R45, RZ, RZ, R52 ;  /* 0x000000ffff2d7224 */ /* 0x000fe200078e0034 */
        /* <DEDUP_REMOVED lines=11> */
[--C-:B------:R-:W-:Y:S01]  /*3ac0*/  IMAD.IADD R45, R43, 0x1, R105.reuse ;  /* 0x000000012b2d7824 */ /* 0x100fe200078e0269 */
[----:B------:R-:W-:Y:S01]  /*3ad0*/  PRMT R46, R46, 0x7710, RZ ;  /* 0x000077102e2e7816 */ /* 0x000fe200000000ff */
[----:B------:R-:W-:Y:S01]  /*3ae0*/  IMAD.IADD R105, R104, 0x1, R105 ;  /* 0x0000000168697824 */ /* 0x000fe200078e0269 */
[----:B------:R-:W-:Y:S01]  /*3af0*/  PRMT R50, R50, 0x7710, RZ ;  /* 0x0000771032327816 */ /* 0x000fe200000000ff */
[--C-:B------:R-:W-:Y:S01]  /*3b00*/  IMAD.IADD R104, R104, 0x1, R106.reuse ;  /* 0x0000000168687824 */ /* 0x100fe200078e026a */
[----:B------:R-:W-:Y:S01]  /*3b10*/  LOP3.LUT R45, R45, 0xfe, RZ, 0xc0, !PT ;  /* 0x000000fe2d2d7812 */ /* 0x000fe200078ec0ff */
[----:B------:R-:W-:Y:S01]  /*3b20*/  VIADD R103, R43, 0x23 ;  /* 0x000000232b677836 */ /* 0x000fe20000000000 */
[----:B------:R-:W-:Y:S01]  /*3b30*/  LOP3.LUT R105, R105, 0xfe, RZ, 0xc0, !PT ;  /* 0x000000fe69697812 */ /* 0x000fe200078ec0ff */
[----:B------:R-:W-:Y:S01]  /*3b40*/  IMAD R109, R51, 0x8209, RZ ;  /* 0x00008209336d7824 */ /* 0x000fe200078e02ff */
[----:B------:R-:W-:Y:S01]  /*3b50*/  SHF.R.U32.HI R45, RZ, 0x1, R45 ;  /* 0x00000001ff2d7819 */ /* 0x000fe2000001162d */
[----:B------:R-:W-:Y:S01]  /*3b60*/  IMAD.IADD R106, R43, 0x1, R106 ;  /* 0x000000012b6a7824 */ /* 0x000fe200078e026a */
[----:B------:R-:W-:Y:S01]  /*3b70*/  LOP3.LUT R111, R103, 0xffff, RZ, 0xc0, !PT ;  /* 0x0000ffff676f7812 */ /* 0x000fe200078ec0ff */
[----:B------:R-:W-:Y:S01]  /*3b80*/  IMAD R110, R51, 0x4925, RZ ;  /* 0x00004925336e7824 */ /* 0x000fe200078e02ff */
[----:B------:R-:W-:Y:S01]  /*3b90*/  SHF.R.U32.HI R51, RZ, 0x15, R109 ;  /* 0x00000015ff337819 */ /* 0x000fe2000001166d */
[----:B------:R-:W-:Y:S01]  /*3ba0*/  IMAD.IADD R43, R61, 0x1, R46 ;  /* 0x000000013d2b7824 */ /* 0x000fe200078e022e */
[----:B------:R-:W-:Y:S01]  /*3bb0*/  PRMT R114, R45, 0x9910, RZ ;  /* 0x000099102d727816 */ /* 0x000fe200000000ff */
[----:B------:R-:W-:Y:S01]  /*3bc0*/  IMAD.IADD R61, R61, 0x1, R50 ;  /* 0x000000013d3d7824 */ /* 0x000fe200078e0232 */
[----:B------:R-:W-:-:S02]  /*3bd0*/  SHF.R.U32.HI R50, RZ, 0x1, R52 ;  /* 0x00000001ff327819 */ /* 0x000fc40000011634 */
[----:B------:R-:W-:Y:S02]  /*3be0*/  SHF.R.U32.HI R46, RZ, 0x11, R110 ;  /* 0x00000011ff2e7819 */ /* 0x000fe4000001166e */
[----:B------:R-:W-:Y:S02]  /*3bf0*/  LOP3.LUT R109, R50, 0xffff, RZ, 0xc0, !PT ;  /* 0x0000ffff326d7812 */ /* 0x000fe400078ec0ff */
[----:B------:R-:W-:Y:S02]  /*3c00*/  SHF.R.U32.HI R52, RZ, 0x1, R111 ;  /* 0x00000001ff347819 */ /* 0x000fe4000001166f */
[----:B------:R-:W-:Y:S02]  /*3c10*/  PRMT R50, R51, 0x9910, RZ ;  /* 0x0000991033327816 */ /* 0x000fe400000000ff */
[----:B------:R-:W-:Y:S02]  /*3c20*/  PRMT R111, R46, 0x9910, RZ ;  /* 0x000099102e6f7816 */ /* 0x000fe400000000ff */
[----:B------:R-:W-:Y:S01]  /*3c30*/  LOP3.LUT R110, R52, 0xffff, RZ, 0xc0, !PT ;  /* 0x0000ffff346e7812 */ /* 0x000fe200078ec0ff */
[----:B------:R-:W-:Y:S01]  /*3c40*/  IMAD.MOV.U32 R46, RZ, RZ, R50 ;  /* 0x000000ffff2e7224 */ /* 0x000fe200078e0032 */
[----:B------:R-:W-:Y:S01]  /*3c50*/  SHF.R.U32.HI R105, RZ, 0x1, R105 ;  /* 0x00000001ff697819 */ /* 0x000fe20000011669 */
[----:B------:R-:W-:Y:S01]  /*3c60*/  IMAD.MOV.U32 R50, RZ, RZ, R111 ;  /* 0x000000ffff327224 */ /* 0x000fe200078e006f */
[----:B------:R-:W-:Y:S01]  /*3c70*/  LOP3.LUT R106, R106, 0xffff, RZ, 0xc0, !PT ;  /* 0x0000ffff6a6a7812 */ /* 0x000fe200078ec0ff */
[----:B------:R-:W-:Y:S01]  /*3c80*/  IMAD R52, R109, 0x8209, RZ ;  /* 0x000082096d347824 */ /* 0x000fe200078e02ff */
        /* <DEDUP_REMOVED lines=8> */
[----:B------:R-:W-:Y:S01]  /*3d10*/  SHF.R.U32.HI R109, RZ, 0x11, R109 ;  /* 0x00000011ff6d7819 */ /* 0x000fe2000001166d */
[----:B------:R-:W-:Y:S01]  /*3d20*/  IMAD.MOV R50, RZ, RZ, -R50 ;  /* 0x000000ffff327224 */ /* 0x000fe200078e0a32 */
[----:B------:R-:W-:Y:S01]  /*3d30*/  LOP3.LUT R29, R29, 0xffff, RZ, 0xc0, !PT ;  /* 0x0000ffff1d1d7812 */ /* 0x000fe200078ec0ff */
[----:B------:R-:W-:Y:S01]  /*3d40*/  IMAD R112, R110, 0x8209, RZ ;  /* 0x000082096e707824 */ /* 0x000fe200078e02ff */
[----:B------:R-:W-:Y:S01]  /*3d50*/  PRMT R46, R46, 0x7710, RZ ;  /* 0x000077102e2e7816 */ /* 0x000fe200000000ff */
[----:B------:R-:W-:Y:S01]  /*3d60*/  IMAD R110, R110, 0x4925, RZ ;  /* 0x000049256e6e7824 */ /* 0x000fe200078e02ff */
[----:B------:R-:W-:-:S02]  /*3d70*/  PRMT R111, R109, 0x9910, RZ ;  /* 0x000099106d6f7816 */ /* 0x000fc400000000ff */
[----:B------:R-:W-:Y:S01]  /*3d80*/  PRMT R50, R50, 0x7710, RZ ;  /* 0x0000771032327816 */ /* 0x000fe200000000ff */
[C---:B------:R-:W-:Y:S01]  /*3d90*/  IMAD.IADD R46, R47.reuse, 0x1, R46 ;  /* 0x000000012f2e7824 */ /* 0x040fe200078e022e */
[----:B------:R-:W-:Y:S02]  /*3da0*/  PRMT R109, R52, 0x9910, RZ ;  /* 0x00009910346d7816 */ /* 0x000fe400000000ff */
[----:B------:R-:W-:Y:S01]  /*3db0*/  SHF.R.U32.HI R110, RZ, 0x11, R110 ;  /* 0x00000011ff6e7819 */ /* 0x000fe2000001166e */
[----:B------:R-:W-:Y:S01]  /*3dc0*/  IMAD.IADD R47, R47, 0x1, R50 ;  /* 0x000000012f2f7824 */ /* 0x000fe200078e0232 */
[----:B------:R-:W-:Y:S01]  /*3dd0*/  SHF.R.U32.HI R50, RZ, 0x15, R112 ;  /* 0x00000015ff327819 */ /* 0x000fe20000011670 */
[----:B------:R-:W-:Y:S01]  /*3de0*/  IMAD R109, R109, 0x7e, RZ ;  /* 0x0000007e6d6d7824 */ /* 0x000fe200078e02ff */
[----:B------:R-:W-:Y:S01]  /*3df0*/  PRMT R112, R110, 0x9910, RZ ;  /* 0x000099106e707816 */ /* 0x000fe200000000ff */
[----:B------:R-:W-:Y:S01]  /*3e00*/  IMAD R110, R111, 0xe, RZ ;  /* 0x0000000e6f6e7824 */ /* 0x000fe200078e02ff */
[----:B------:R-:W-:Y:S01]  /*3e10*/  PRMT R113, R50, 0x9910, RZ ;  /* 0x0000991032717816 */ /* 0x000fe200000000ff */
[----:B------:R-:W-:Y:S01]  /*3e20*/  IMAD.MOV R109, RZ, RZ, -R109 ;  /* 0x000000ffff6d7224 */ /* 0x000fe200078e0a6d */
[----:B------:R-:W-:Y:S01]  /*3e30*/  LOP3.LUT R72, R72, 0xffff, RZ, 0xc0, !PT ;  /* 0x0000ffff48487812 */ /* 0x000fe200078ec0ff */
[----:B------:R-:W-:Y:S01]  /*3e40*/  IMAD.MOV.U32 R111, RZ, RZ, R112 ;  /* 0x000000ffff6f7224 */ /* 0x000fe200078e0070 */
[----:B------:R-:W-:Y:S01]  /*3e50*/  LOP3.LUT R32, R32, 0xffff, RZ, 0xc0, !PT ;  /* 0x0000ffff20207812 */ /* 0x000fe200078ec0ff */
[----:B------:R-:W-:Y:S01]  /*3e60*/  IMAD.MOV R112, RZ, RZ, -R110 ;  /* 0x000000ffff707224 */ /* 0x000fe200078e0a6e */
[----:B------:R-:W-:Y:S01]  /*3e70*/  PRMT R110, R109, 0x7710, RZ ;  /* 0x000077106d6e7816 */ /* 0x000fe200000000ff */
[----:B------:R-:W-:Y:S01]  /*3e80*/  IMAD R109, R111, 0xe, RZ ;  /* 0x0000000e6f6d7824 */ /* 0x000fe200078e02ff */
[----:B------:R-:W-:Y:S01]  /*3e90*/  LOP3.LUT R69, R69, 0xffff, RZ, 0xc0, !PT ;  /* 0x0000ffff45457812 */ /* 0x000fe200078ec0ff */
[----:B------:R-:W-:Y:S01]  /*3ea0*/  IMAD.MOV.U32 R111, RZ, RZ, R114 ;  /* 0x000000ffff6f7224 */ /* 0x000fe200078e0072 */
[----:B------:R-:W-:Y:S01]  /*3eb0*/  PRMT R112, R112, 0x7710, RZ ;  /* 0x0000771070707816 */ /* 0x000fe200000000ff */
[----:B------:R-:W-:Y:S01]  /*3ec0*/  IMAD.MOV R116, RZ, RZ, -R109 ;  /* 0x000000ffff747224 */ /* 0x000fe200078e0a6d */
[----:B------:R-:W-:Y:S01]  /*3ed0*/  LOP3.LUT R35, R35, 0xffff, RZ, 0xc0, !PT ;  /* 0x0000ffff23237812 */ /* 0x000fe200078ec0ff */
[----:B------:R-:W-:Y:S01]  /*3ee0*/  IMAD R109, R111, 0x93, RZ ;  /* 0x000000936f6d7824 */ /* 0x000fe200078e02ff */
[----:B------:R-:W-:Y:S01]  /*3ef0*/  LOP3.LUT R66, R66, 0xffff, RZ, 0xc0, !PT ;  /* 0x0000ffff42427812 */ /* 0x000fe200078ec0ff */
[----:B------:R-:W-:Y:S01]  /*3f00*/  IMAD.IADD R45, R49, 0x1, R110 ;  /* 0x00000001312d7824 */ /* 0x000fe200078e026e */
[----:B------:R-:W-:Y:S01]  /*3f10*/  PRMT R116, R116, 0x7710, RZ ;  /* 0x0000771074747816 */ /* 0x000fe200000000ff */
[----:B------:R-:W-:Y:S01]  /*3f20*/  IMAD R110, R113, 0x7e, RZ ;  /* 0x0000007e716e7824 */ /* 0x000fe200078e02ff */
[----:B------:R-:W-:Y:S01]  /*3f30*/  LOP3.LUT R107, R107, 0x7fffffff, RZ, 0xc0, !PT ;  /* 0x7fffffff6b6b7812 */ /* 0x000fe200078ec0ff */
[----:B------:R-:W-:Y:S01]  /*3f40*/  IMAD R111, R59, 0xc40, RZ ;  /* 0x00000c403b6f7824 */ /* 0x000fe200078e02ff */
[----:B------:R-:W-:Y:S01]  /*3f50*/  LOP3.LUT R59, R109, 0xffff, RZ, 0xc0, !PT ;  /* 0x0000ffff6d3b7812 */ /* 0x000fe200078ec0ff */
[----:B------:R-:W-:Y:S01]  /*3f60*/  IMAD.MOV R110, RZ, RZ, -R110 ;  /* 0x000000ffff6e7224 */ /* 0x000fe200078e0a6e */
[----:B------:R-:W-:Y:S01]  /*3f70*/  LOP3.LUT R38, R38, 0xffff, RZ, 0xc0, !PT ;  /* 0x0000ffff26267812 */ /* 0x000fe200078ec0ff */
[----:B------:R-:W-:Y:S01]  /*3f80*/  IMAD.IADD R49, R49, 0x1, R112 ;  /* 0x0000000131317824 */ /* 0x000fe200078e0270 */
[----:B------:R-:W-:Y:S01]  /*3f90*/  SHF.R.U32.HI R59, RZ, 0xa, R59 ;  /* 0x0000000aff3b7819 */ /* 0x000fe2000001163b */
[----:B------:R-:W-:Y:S01]  /*3fa0*/  IMAD.MOV.U32 R113, RZ, RZ, RZ ;  /* 0x000000ffff717224 */ /* 0x000fe200078e00ff */
[----:B------:R-:W-:-:S02]  /*3fb0*/  PRMT R114, R110, 0x7710, RZ ;  /* 0x000077106e727816 */ /* 0x000fc400000000ff */
[----:B------:R-:W-:Y:S02]  /*3fc0*/  LOP3.LUT R110, R111, R106, RZ, 0xfc, !PT ;  /* 0x0000006a6f6e7212 */ /* 0x000fe400078efcff */
[----:B------:R-:W-:Y:S01]  /*3fd0*/  LOP3.LUT R109, R59, 0xffff, RZ, 0xc0, !PT ;  /* 0x0000ffff3b6d7812 */ /* 0x000fe200078ec0ff */
[C---:B------:R-:W-:Y:S01]  /*3fe0*/  IMAD.IADD R59, R103.reuse, 0x1, R114 ;  /* 0x00000001673b7824 */ /* 0x040fe200078e0272 */
[----:B------:R-:W-:Y:S01]  /*3ff0*/  LOP3.LUT R112, R48, 0xfe, RZ, 0xc0, !PT ;  /* 0x000000fe30707812 */ /* 0x000fe200078ec0ff */
[----:B------:R-:W-:Y:S01]  /*4000*/  IMAD.IADD R48, R103, 0x1, R116 ;  /* 0x0000000167307824 */ /* 0x000fe200078e0274 */
[C---:B------:R-:W-:Y:S01]  /*4010*/  LOP3.LUT P0, RZ, R109.reuse, UR4, RZ, 0xfc, !PT ;  /* 0x000000046dff7c12 */ /* 0x040fe2000f80fcff */
[----:B------:R-:W-:Y:S01]  /*4020*/  IMAD.MOV.U32 R103, RZ, RZ, R105 ;  /* 0x000000ffff677224 */ /* 0x000fe200078e0069 */
[----:B------:R-:W-:Y:S01]  /*4030*/  SHF.R.U32.HI R112, RZ, 0x1, R112 ;  /* 0x00000001ff707819 */ /* 0x000fe20000011670 */
[----:B------:R-:W-:Y:S01]  /*4040*/  IMAD R105, R109, 0x38, R110 ;  /* 0x000000386d697824 */ /* 0x000fe200078e026e */
[----:B------:R-:W-:Y:S01]  /*4050*/  LOP3.LUT R43, R43, 0xfe, RZ, 0xc0, !PT ;  /* 0x000000fe2b2b7812 */ /* 0x000fe200078ec0ff */
[----:B------:R-:W-:Y:S01]  /*4060*/  VIADD R110, R109, UR4 ;  /* 0x000000046d6e7c36 */ /* 0x000fe20008000000 */
[----:B------:R-:W-:Y:S01]  /*4070*/  PRMT R112, R112, 0x9910, RZ ;  /* 0x0000991070707816 */ /* 0x000fe200000000ff */
[----:B------:R-:W-:Y:S01]  /*4080*/  IMAD R109, R98, 0xc40, RZ ;  /* 0x00000c40626d7824 */ /* 0x000fe200078e02ff */
[----:B------:R-:W-:Y:S01]  /*4090*/  LOP3.LUT R41, R41, 0xffff, RZ, 0xc0, !PT ;  /* 0x0000ffff29297812 */ /* 0x000fe200078ec0ff */
[----:B------:R-:W-:Y:S01]  /*40a0*/  IMAD R98, R103, 0x93, RZ ;  /* 0x0000009367627824 */ /* 0x000fe200078e02ff */
[----:B------:R-:W-:-:S02]  /*40b0*/  ISETP.LT.U32.AND P0, PT, R110, 0x39, P0 ;  /* 0x000000396e00780c */ /* 0x000fc40000701070 */
[----:B------:R-:W-:Y:S01]  /*40c0*/  LOP3.LUT R110, R99, 0xfe, RZ, 0xc0, !PT ;  /* 0x000000fe636e7812 */ /* 0x000fe200078ec0ff */
[----:B------:R-:W-:Y:S01]  /*40d0*/  IMAD R99, R112, 0x93, RZ ;  /* 0x0000009370637824 */ /* 0x000fe200078e02ff */
[----:B------:R-:W-:Y:S02]  /*40e0*/  LOP3.LUT R98, R98, 0xffff, RZ, 0xc0, !PT ;  /* 0x0000ffff62627812 */ /* 0x000fe400078ec0ff */
[----:B------:R-:W-:Y:S02]  /*40f0*/  SHF.R.U32.HI R110, RZ, 0x1, R110 ;  /* 0x00000001ff6e7819 */ /* 0x000fe4000001166e */
[----:B------:R-:W-:Y:S02]  /*4100*/  SHF.R.U32.HI R98, RZ, 0xa, R98 ;  /* 0x0000000aff627819 */ /* 0x000fe40000011662 */
[----:B------:R-:W-:Y:S02]  /*4110*/  LOP3.LUT R103, R111, R104, RZ, 0xfc, !PT ;  /* 0x000000686f677212 */ /* 0x000fe400078efcff */
[----:B------:R-:W-:-:S02]  /*4120*/  PRMT R111, R110, 0x9910, RZ ;  /* 0x000099106e6f7816 */ /* 0x000fc400000000ff */
[----:B------:R-:W-:Y:S02]  /*4130*/  LOP3.LUT R98, R98, 0xffff, RZ, 0xc0, !PT ;  /* 0x0000ffff62627812 */ /* 0x000fe400078ec0ff */
[----:B------:R-:W-:Y:S02]  /*4140*/  LOP3.LUT R110, R109, R102, RZ, 0xfc, !PT ;  /* 0x000000666d6e7212 */ /* 0x000fe400078efcff */
[----:B------:R-:W-:Y:S01]  /*4150*/  PRMT R109, R101, 0x9910, RZ ;  /* 0x00009910656d7816 */ /* 0x000fe200000000ff */
[----:B------:R-:W-:Y:S01]  /*4160*/  IMAD.MOV.U32 R101, RZ, RZ, R111 ;  /* 0x000000ffff657224 */ /* 0x000fe200078e006f */
[----:B------:R-:W-:Y:S01]  /*4170*/  @P0 LOP3.LUT R108, R108, 0x2000000, RZ, 0xfc, !PT ;  /* 0x020000006c6c0812 */ /* 0x000fe200078efcff */
[C---:B------:R-:W-:Y:S01]  /*4180*/  VIADD R111, R98.reuse, UR4 ;  /* 0x00000004626f7c36 */ /* 0x040fe20008000000 */
[C---:B------:R-:W-:Y:S01]  /*4190*/  LOP3.LUT P0, RZ, R98.reuse, UR4, RZ, 0xfc, !PT ;  /* 0x0000000462ff7c12 */ /* 0x040fe2000f80fcff */
[----:B------:R-:W-:Y:S01]  /*41a0*/  IMAD R103, R98, 0x38, R103 ;  /* 0x0000003862677824 */ /* 0x000fe200078e0267 */
[----:B------:R-:W-:Y:S01]  /*41b0*/  LOP3.LUT R99, R99, 0xffff, RZ, 0xc0, !PT ;  /* 0x0000ffff63637812 */ /* 0x000fe200078ec0ff */
[----:B------:R-:W-:Y:S01]  /*41c0*/  IMAD R98, R101, 0x93, RZ ;  /* 0x0000009365627824 */ /* 0x000fe200078e02ff */
[----:B------:R-:W-:Y:S01]  /*41d0*/  ISETP.LT.U32.AND P0, PT, R111, 0x39, P0 ;  /* 0x000000396f00780c */ /* 0x000fe20000701070 */
[----:B------:R-:W-:Y:S01]  /*41e0*/  IMAD R111, R3, 0xc40, RZ ;  /* 0x00000c40036f7824 */ /* 0x000fe200078e02ff */
[----:B------:R-:W-:Y:S01]  /*41f0*/  SHF.R.U32.HI R99, RZ, 0xa, R99 ;  /* 0x0000000aff637819 */ /* 0x000fe20000011663 */
[----:B------:R-:W-:Y:S01]  /*4200*/  IMAD R109, R109, 0x93, RZ ;  /* 0x000000936d6d7824 */ /* 0x000fe200078e02ff */
[----:B------:R-:W-:-:S02]  /*4210*/  LOP3.LUT R108, R108, 0xfeffffff, RZ, 0xc0, !PT ;  /* 0xfeffffff6c6c7812 */ /* 0x000fc400078ec0ff */
[----:B------:R-:W-:Y:S02]  /*4220*/  LOP3.LUT R99, R99, 0xffff, RZ, 0xc0, !PT ;  /* 0x0000ffff63637812 */ /* 0x000fe400078ec0ff */
[----:B------:R-:W-:Y:S02]  /*4230*/  LOP3.LUT R3, R98, 0xffff, RZ, 0xc0, !PT ;  /* 0x0000ffff62037812 */ /* 0x000fe400078ec0ff */
[----:B------:R-:W-:Y:S01]  /*4240*/  LOP3.LUT R109, R109, 0xffff, RZ, 0xc0, !PT ;  /* 0x0000ffff6d6d7812 */ /* 0x000fe200078ec0ff */
[C---:B------:R-:W-:Y:S01]  /*4250*/  IMAD R101, R99.reuse, 0x38, R110 ;  /* 0x0000003863657824 */ /* 0x040fe200078e026e */
[----:B------:R-:W-:Y:S01]  /*4260*/  SHF.R.U32.HI R3, RZ, 0xa, R3 ;  /* 0x0000000aff037819 */ /* 0x000fe20000011603 */
[C---:B------:R-:W-:Y:S01]  /*4270*/  VIADD R110, R99.reuse, UR4 ;  /* 0x00000004636e7c36 */ /* 0x040fe20008000000 */
[----:B------:R-:W-:Y:S02]  /*4280*/  @P0 LOP3.LUT R108, R108, 0x1000000, RZ, 0xfc, !PT ;  /* 0x010000006c6c0812 */ /* 0x000fe400078efcff */
[----:B------:R-:W-:Y:S01]  /*4290*/  LOP3.LUT P0, RZ, R99, UR4, RZ, 0xfc, !PT ;  /* 0x0000000463ff7c12 */ /* 0x000fe2000f80fcff */
[----:B------:R-:W-:Y:S01]  /*42a0*/  IMAD R99, R2, 0xc40, RZ ;  /* 0x00000c4002637824 */ /* 0x000fe200078e02ff */
[----:B------:R-:W-:-:S02]  /*42b0*/  LOP3.LUT R2, R4, 0xffff, RZ, 0xc0, !PT ;  /* 0x0000ffff04027812 */ /* 0x000fc400078ec0ff */
[----:B------:R-:W-:Y:S02]  /*42c0*/  ISETP.LT.U32.AND P0, PT, R110, 0x39, P0 ;  /* 0x000000396e00780c */ /* 0x000fe40000701070 */
[----:B------:R-:W-:Y:S02]  /*42d0*/  LOP3.LUT R99, R99, R100, RZ, 0xfc, !PT ;  /* 0x0000006463637212 */ /* 0x000fe400078efcff */
[----:B------:R-:W-:Y:S02]  /*42e0*/  LOP3.LUT R4, R3, 0xffff, RZ, 0xc0, !PT ;  /* 0x0000ffff03047812 */ /* 0x000fe400078ec0ff */
[----:B------:R-:W-:Y:S02]  /*42f0*/  LOP3.LUT R108, R108, 0xff7fffff, RZ, 0xc0, !PT ;  /* 0xff7fffff6c6c7812 */ /* 0x000fe400078ec0ff */
[----:B------:R-:W-:Y:S01]  /*4300*/  LOP3.LUT R98, R96, 0xfe, RZ, 0xc0, !PT ;  /* 0x000000fe60627812 */ /* 0x000fe200078ec0ff */
[C---:B------:R-:W-:Y:S01]  /*4310*/  IMAD R3, R4.reuse, 0x38, R99 ;  /* 0x0000003804037824 */ /* 0x040fe200078e0263 */
[----:B------:R-:W-:Y:S01]  /*4320*/  SHF.R.U32.HI R96, RZ, 0xa, R109 ;  /* 0x0000000aff607819 */ /* 0x000fe2000001166d */
[----:B------:R-:W-:Y:S01]  /*4330*/  VIADD R99, R4, UR4 ;  /* 0x0000000404637c36 */ /* 0x000fe20008000000 */
[----:B------:R-:W-:-:S02]  /*4340*/  SHF.R.U32.HI R98, RZ, 0x1, R98 ;  /* 0x00000001ff627819 */ /* 0x000fc40000011662 */
[----:B------:R-:W-:Y:S02]  /*4350*/  @P0 LOP3.LUT R108, R108, 0x800000, RZ, 0xfc, !PT ;  /* 0x008000006c6c0812 */ /* 0x000fe400078efcff */
[----:B------:R-:W-:Y:S02]  /*4360*/  LOP3.LUT P0, RZ, R4, UR4, RZ, 0xfc, !PT ;  /* 0x0000000404ff7c12 */ /* 0x000fe4000f80fcff */
[----:B------:R-:W-:Y:S02]  /*4370*/  LOP3.LUT R96, R96, 0xffff, RZ, 0xc0, !PT ;  /* 0x0000ffff60607812 */ /* 0x000fe400078ec0ff */
[----:B------:R-:W-:Y:S02]  /*4380*/  ISETP.LT.U32.AND P0, PT, R99, 0x39, P0 ;  /* 0x000000396300780c */ /* 0x000fe40000701070 */
[----:B------:R-:W-:Y:S01]  /*4390*/  LOP3.LUT R108, R108, 0xffbfffff, RZ, 0xc0, !PT ;  /* 0xffbfffff6c6c7812 */ /* 0x000fe200078ec0ff */
[----:B------:R-:W-:Y:S01]  /*43a0*/  VIADD R99, R96, UR4 ;  /* 0x0000000460637c36 */ /* 0x000fe20008000000 */
[----:B------:R-:W-:-:S02]  /*43b0*/  PRMT R98, R98, 0x9910, RZ ;  /* 0x0000991062627816 */ /* 0x000fc400000000ff */
[----:B------:R-:W-:Y:S02]  /*43c0*/  LOP3.LUT R111, R111, R2, RZ, 0xfc, !PT ;  /* 0x000000026f6f7212 */ /* 0x000fe400078efcff */
[----:B------:R-:W-:Y:S02]  /*43d0*/  LOP3.LUT R59, R59, 0xfe, RZ, 0xc0, !PT ;  /* 0x000000fe3b3b7812 */ /* 0x000fe400078ec0ff */
[----:B------:R-:W-:Y:S01]  /*43e0*/  ISETP.GT.U32.OR P1, PT, R0, 0xbff, P1 ;  /* 0x00000bff0000780c */ /* 0x000fe20000f24470 */
[----:B------:R-:W-:Y:S01]  /*43f0*/  IMAD R4, R96, 0x38, R111 ;  /* 0x0000003860047824 */ /* 0x000fe200078e026f */
[----:B------:R-:W-:Y:S01]  /*4400*/  ISETP.GT.U32.OR P2, PT, R0, 0xbfe, P2 ;  /* 0x00000bfe0000780c */ /* 0x000fe20001744470 */
[----:B------:R-:W-:Y:S01]  /*4410*/  IMAD.MOV.U32 R111, RZ, RZ, RZ ;  /* 0x000000ffff6f7224 */ /* 0x000fe200078e00ff */
[----:B------:R-:W-:Y:S02]  /*4420*/  @P0 LOP3.LUT R108, R108, 0x400000, RZ, 0xfc, !PT ;  /* 0x004000006c6c0812 */ /* 0x000fe400078efcff */
[----:B------:R-:W-:Y:S01]  /*4430*/  LOP3.LUT P0, RZ, R96, UR4, RZ, 0xfc, !PT ;  /* 0x0000000460ff7c12 */ /* 0x000fe2000f80fcff */
[----:B------:R-:W-:Y:S01]  /*4440*/  IMAD R96, R53, 0xc40, RZ ;  /* 0x00000c4035607824 */ /* 0x000fe200078e02ff */
[----:B------:R-:W-:-:S02]  /*4450*/  LOP3.LUT R53, R95, 0xffff, RZ, 0xc0, !PT ;  /* 0x0000ffff5f357812 */ /* 0x000fc400078ec0ff */
[----:B------:R-:W-:Y:S02]  /*4460*/  ISETP.LT.U32.AND P0, PT, R99, 0x39, P0 ;  /* 0x000000396300780c */ /* 0x000fe40000701070 */
[----:B------:R-:W-:Y:S01]  /*4470*/  PRMT R99, R97, 0x9910, RZ ;  /* 0x0000991061637816 */ /* 0x000fe200000000ff */
[----:B------:R-:W-:Y:S01]  /*4480*/  IMAD.MOV.U32 R97, RZ, RZ, R98 ;  /* 0x000000ffff617224 */ /* 0x000fe200078e0062 */
[----:B------:R-:W-:Y:S01]  /*4490*/  LOP3.LUT R95, R6, 0xfe, RZ, 0xc0, !PT ;  /* 0x000000fe065f7812 */ /* 0x000fe200078ec0ff */
[----:B------:R-:W-:Y:S01]  /*44a0*/  IMAD R98, R94, 0xc40, RZ ;  /* 0x00000c405e627824 */ /* 0x000fe200078e02ff */
[----:B------:R-:W-:Y:S01]  /*44b0*/  LOP3.LUT R96, R96, R53, RZ, 0xfc, !PT ;  /* 0x0000003560607212 */ /* 0x000fe200078efcff */
[----:B------:R-:W-:Y:S01]  /*44c0*/  IMAD R94, R97, 0x93, RZ ;  /* 0x00000093615e7824 */ /* 0x000fe200078e02ff */
[----:B------:R-:W-:Y:S01]  /*44d0*/  SHF.R.U32.HI R97, RZ, 0x1, R7 ;  /* 0x00000001ff617819 */ /* 0x000fe20000011607 */
[----:B------:R-:W-:Y:S01]  /*44e0*/  IMAD R6, R99, 0x93, RZ ;  /* 0x0000009363067824 */ /* 0x000fe200078e02ff */
[----:B------:R-:W-:-:S02]  /*44f0*/  LOP3.LUT R108, R108, 0xffdfffff, RZ, 0xc0, !PT ;  /* 0xffdfffff6c6c7812 */ /* 0x000fc400078ec0ff */
[----:B------:R-:W-:Y:S02]  /*4500*/  LOP3.LUT R94, R94, 0xffff, RZ, 0xc0, !PT ;  /* 0x0000ffff5e5e7812 */ /* 0x000fe400078ec0ff */
[----:B------:R-:W-:Y:S02]  /*4510*/  LOP3.LUT R99, R6, 0xffff, RZ, 0xc0, !PT ;  /* 0x0000ffff06637812 */ /* 0x000fe400078ec0ff */
[----:B------:R-:W-:Y:S02]  /*4520*/  SHF.R.U32.HI R6, RZ, 0xa, R94 ;  /* 0x0000000aff067819 */ /* 0x000fe4000001165e */
[----:B------:R-:W-:Y:S02]  /*4530*/  @P0 LOP3.LUT R108, R108, 0x200000, RZ, 0xfc, !PT ;  /* 0x002000006c6c0812 */ /* 0x000fe400078efcff */
[----:B------:R-:W-:Y:S02]  /*4540*/  LOP3.LUT R7, R6, 0xffff, RZ, 0xc0, !PT ;  /* 0x0000ffff06077812 */ /* 0x000fe400078ec0ff */
[----:B------:R-:W-:-:S02]  /*4550*/  SHF.R.U32.HI R95, RZ, 0x1, R95 ;  /* 0x00000001ff5f7819 */ /* 0x000fc4000001165f */
[C---:B------:R-:W-:Y:S01]  /*4560*/  LOP3.LUT P0, RZ, R7.reuse, UR4, RZ, 0xfc, !PT ;  /* 0x0000000407ff7c12 */ /* 0x040fe2000f80fcff */
[C---:B------:R-:W-:Y:S01]  /*4570*/  IMAD R6, R7.reuse, 0x38, R96 ;  /* 0x0000003807067824 */ /* 0x040fe200078e0260 */
[----:B------:R-:W-:Y:S01]  /*4580*/  SHF.R.U32.HI R94, RZ, 0xa, R99 ;  /* 0x0000000aff5e7819 */ /* 0x000fe20000011663 */
[----:B------:R-:W-:Y:S01]  /*4590*/  VIADD R96, R7, UR4 ;  /* 0x0000000407607c36 */ /* 0x000fe20008000000 */
[----:B------:R-:W-:Y:S02]  /*45a0*/  PRMT R109, R95, 0x9910, RZ ;  /* 0x000099105f6d7816 */ /* 0x000fe400000000ff */
[----:B------:R-:W-:Y:S02]  /*45b0*/  LOP3.LUT R95, R98, R5, RZ, 0xfc, !PT ;  /* 0x00000005625f7212 */ /* 0x000fe400078efcff */
[----:B------:R-:W-:Y:S02]  /*45c0*/  ISETP.LT.U32.AND P0, PT, R96, 0x39, P0 ;  /* 0x000000396000780c */ /* 0x000fe40000701070 */
[----:B------:R-:W-:-:S02]  /*45d0*/  LOP3.LUT R94, R94, 0xffff, RZ, 0xc0, !PT ;  /* 0x0000ffff5e5e7812 */ /* 0x000fc400078ec0ff */
[----:B------:R-:W-:Y:S02]  /*45e0*/  LOP3.LUT R108, R108, 0xffefffff, RZ, 0xc0, !PT ;  /* 0xffefffff6c6c7812 */ /* 0x000fe400078ec0ff */
[----:B------:R-:W-:Y:S01]  /*45f0*/  PRMT R98, R97, 0x9910, RZ ;  /* 0x0000991061627816 */ /* 0x000fe200000000ff */
[----:B------:R-:W-:Y:S01]  /*4600*/  IMAD.MOV.U32 R97, RZ, RZ, R109 ;  /* 0x000000ffff617224 */ /* 0x000fe200078e006d */
[----:B------:R-:W-:Y:S01]  /*4610*/  ISETP.GT.U32.OR P3, PT, R0, 0xbfd, P3 ;  /* 0x00000bfd0000780c */ /* 0x000fe20001f64470 */
[----:B------:R-:W-:Y:S01]  /*4620*/  IMAD R7, R94, 0x38, R95 ;  /* 0x000000385e077824 */ /* 0x000fe200078e025f */
[----:B------:R-:W-:Y:S01]  /*4630*/  ISETP.GT.U32.OR P4, PT, R0, 0xbfc, P4 ;  /* 0x00000bfc0000780c */ /* 0x000fe20002784470 */
[----:B------:R-:W-:Y:S01]  /*4640*/  VIADD R95, R94, UR4 ;  /* 0x000000045e5f7c36 */ /* 0x000fe20008000000 */
[----:B------:R-:W-:Y:S01]  /*4650*/  ISETP.GT.U32.OR P5, PT, R0, 0xbfb, P5 ;  /* 0x00000bfb0000780c */ /* 0x000fe20002fa4470 */
[----:B------:R-:W-:Y:S01]  /*4660*/  IMAD R96, R97, 0x93, RZ ;  /* 0x0000009361607824 */ /* 0x000fe200078e02ff */
[----:B------:R-:W-:Y:S01]  /*4670*/  @P0 LOP3.LUT R108, R108, 0x100000, RZ, 0xfc, !PT ;  /* 0x001000006c6c0812 */ /* 0x000fe200078efcff */
[----:B------:R-:W-:Y:S01]  /*4680*/  IMAD.MOV.U32 R109, RZ, RZ, RZ ;  /* 0x000000ffff6d7224 */ /* 0x000fe200078e00ff */
[----:B------:R-:W-:Y:S01]  /*4690*/  LOP3.LUT P0, RZ, R94, UR4, RZ, 0xfc, !PT ;  /* 0x000000045eff7c12 */ /* 0x000fe2000f80fcff */
[----:B------:R-:W-:Y:S01]  /*46a0*/  IMAD R94, R98, 0x93, RZ ;  /* 0x00000093625e7824 */ /* 0x000fe200078e02ff */
[----:B------:R-:W-:-:S02]  /*46b0*/  LOP3.LUT R108, R108, 0xfff7ffff, RZ, 0xc0, !PT ;  /* 0xfff7ffff6c6c7812 */ /* 0x000fc400078ec0ff */
[----:B------:R-:W-:Y:S01]  /*46c0*/  ISETP.LT.U32.AND P0, PT, R95, 0x39, P0 ;  /* 0x000000395f00780c */ /* 0x000fe20000701070 */
[----:B------:R-:W-:Y:S01]  /*46d0*/  IMAD R95, R92, 0xc40, RZ ;  /* 0x00000c405c5f7824 */ /* 0x000fe200078e02ff */
[----:B------:R-:W-:Y:S02]  /*46e0*/  LOP3.LUT R92, R96, 0xffff, RZ, 0xc0, !PT ;  /* 0x0000ffff605c7812 */ /* 0x000fe400078ec0ff */
[----:B------:R-:W-:Y:S02]  /*46f0*/  LOP3.LUT R96, R94, 0xffff, RZ, 0xc0, !PT ;  /* 0x0000ffff5e607812 */ /* 0x000fe400078ec0ff */
[----:B------:R-:W-:Y:S02]  /*4700*/  SHF.R.U32.HI R92, RZ, 0xa, R92 ;  /* 0x0000000aff5c7819 */ /* 0x000fe4000001165c */
[----:B------:R-:W-:Y:S02]  /*4710*/  LOP3.LUT R94, R10, 0xfe, RZ, 0xc0, !PT ;  /* 0x000000fe0a5e7812 */ /* 0x000fe400078ec0ff */
[----:B------:R-:W-:-:S02]  /*4720*/  SHF.R.U32.HI R10, RZ, 0xa, R96 ;  /* 0x0000000aff0a7819 */ /* 0x000fc40000011660 */
[----:B------:R-:W-:Y:S02]  /*4730*/  LOP3.LUT R92, R92, 0xffff, RZ, 0xc0, !PT ;  /* 0x0000ffff5c5c7812 */ /* 0x000fe400078ec0ff */
[----:B------:R-:W-:Y:S02]  /*4740*/  SHF.R.U32.HI R96, RZ, 0x1, R94 ;  /* 0x00000001ff607819 */ /* 0x000fe4000001165e */
[----:B------:R-:W-:Y:S01]  /*4750*/  LOP3.LUT R94, R10, 0xffff, RZ, 0xc0, !PT ;  /* 0x0000ffff0a5e7812 */ /* 0x000fe200078ec0ff */
[----:B------:R-:W-:Y:S01]  /*4760*/  VIADD R10, R92, UR4 ;  /* 0x000000045c0a7c36 */ /* 0x000fe20008000000 */
[----:B------:R-:W-:Y:S02]  /*4770*/  @P0 LOP3.LUT R108, R108, 0x80000, RZ, 0xfc, !PT ;  /* 0x000800006c6c0812 */ /* 0x000fe400078efcff */
[----:B------:R-:W-:Y:S02]  /*4780*/  LOP3.LUT P0, RZ, R92, UR4, RZ, 0xfc, !PT ;  /* 0x000000045cff7c12 */ /* 0x000fe4000f80fcff */
[----:B------:R-:W-:-:S02]  /*4790*/  LOP3.LUT R108, R108, 0xfffbffff, RZ, 0xc0, !PT ;  /* 0xfffbffff6c6c7812 */ /* 0x000fc400078ec0ff */
[----:B------:R-:W-:Y:S02]  /*47a0*/  ISETP.LT.U32.AND P0, PT, R10, 0x39, P0 ;  /* 0x000000390a00780c */ /* 0x000fe40000701070 */
[----:B------:R-:W-:Y:S01]  /*47b0*/  LOP3.LUT R97, R9, 0xfe, RZ, 0xc0, !PT ;  /* 0x000000fe09617812 */ /* 0x000fe200078ec0ff */
[----:B------:R-:W-:Y:S01]  /*47c0*/  IMAD R9, R92, 0x38, R93 ;  /* 0x000000385c097824 */ /* 0x000fe200078e025d */
[----:B------:R-:W-:Y:S01]  /*47d0*/  LOP3.LUT R95, R95, R8, RZ, 0xfc, !PT ;  /* 0x000000085f5f7212 */ /* 0x000fe200078efcff */
[----:B------:R-:W-:Y:S01]  /*47e0*/  VIADD R92, R94, UR4 ;  /* 0x000000045e5c7c36 */ /* 0x000fe20008000000 */
[----:B------:R-:W-:Y:S02]  /*47f0*/  SHF.R.U32.HI R97, RZ, 0x1, R97 ;  /* 0x00000001ff617819 */ /* 0x000fe40000011661 */
[----:B------:R-:W-:Y:S01]  /*4800*/  PRMT R93, R96, 0x9910, RZ ;  /* 0x00009910605d7816 */ /* 0x000fe200000000ff */
[----:B------:R-:W-:Y:S01]  /*4810*/  IMAD R10, R94, 0x38, R95 ;  /* 0x000000385e0a7824 */ /* 0x000fe200078e025f */
[----:B------:R-:W-:Y:S01]  /*4820*/  PRMT R95, R97, 0x9910, RZ ;  /* 0x00009910615f7816 */ /* 0x000fe200000000ff */
[----:B------:R-:W-:Y:S01]  /*4830*/  IMAD.MOV.U32 R97, RZ, RZ, RZ ;  /* 0x000000ffff617224 */ /* 0x000fe200078e00ff */
[----:B------:R-:W-:-:S02]  /*4840*/  ISETP.GT.U32.OR P6, PT, R0, 0xbfa, P6 ;  /* 0x00000bfa0000780c */ /* 0x000fc400037c4470 */
[----:B------:R-:W-:Y:S02]  /*4850*/  @P0 LOP3.LUT R108, R108, 0x40000, RZ, 0xfc, !PT ;  /* 0x000400006c6c0812 */ /* 0x000fe400078efcff */
[----:B------:R-:W-:Y:S01]  /*4860*/  LOP3.LUT P0, RZ, R94, UR4, RZ, 0xfc, !PT ;  /* 0x000000045eff7c12 */ /* 0x000fe2000f80fcff */
[----:B------:R-:W-:Y:S01]  /*4870*/  IMAD R94, R91, 0xc40, RZ ;  /* 0x00000c405b5e7824 */ /* 0x000fe200078e02ff */
[----:B------:R-:W-:Y:S01]  /*4880*/  LOP3.LUT R91, R12, 0xfe, RZ, 0xc0, !PT ;  /* 0x000000fe0c5b7812 */ /* 0x000fe200078ec0ff */
[----:B------:R-:W-:Y:S01]  /*4890*/  IMAD R12, R95, 0x93, RZ ;  /* 0x000000935f0c7824 */ /* 0x000fe200078e02ff */
[----:B------:R-:W-:Y:S01]  /*48a0*/  ISETP.LT.U32.AND P0, PT, R92, 0x39, P0 ;  /* 0x000000395c00780c */ /* 0x000fe20000701070 */
[----:B------:R-:W-:Y:S01]  /*48b0*/  IMAD R92, R90, 0xc40, RZ ;  /* 0x00000c405a5c7824 */ /* 0x000fe200078e02ff */
[----:B------:R-:W-:Y:S01]  /*48c0*/  LOP3.LUT R108, R108, 0xfffdffff, RZ, 0xc0, !PT ;  /* 0xfffdffff6c6c7812 */ /* 0x000fe200078ec0ff */
[----:B------:R-:W-:Y:S01]  /*48d0*/  IMAD R90, R93, 0x93, RZ ;  /* 0x000000935d5a7824 */ /* 0x000fe200078e02ff */
[----:B------:R-:W-:-:S02]  /*48e0*/  LOP3.LUT R95, R12, 0xffff, RZ, 0xc0, !PT ;  /* 0x0000ffff0c5f7812 */ /* 0x000fc400078ec0ff */
[----:B------:R-:W-:Y:S02]  /*48f0*/  SHF.R.U32.HI R93, RZ, 0x1, R13 ;  /* 0x00000001ff5d7819 */ /* 0x000fe4000001160d */
[----:B------:R-:W-:Y:S02]  /*4900*/  LOP3.LUT R90, R90, 0xffff, RZ, 0xc0, !PT ;  /* 0x0000ffff5a5a7812 */ /* 0x000fe400078ec0ff */
[----:B------:R-:W-:Y:S02]  /*4910*/  LOP3.LUT R92, R92, R55, RZ, 0xfc, !PT ;  /* 0x000000375c5c7212 */ /* 0x000fe400078efcff */
[----:B------:R-:W-:Y:S02]  /*4920*/  SHF.R.U32.HI R12, RZ, 0xa, R90 ;  /* 0x0000000aff0c7819 */ /* 0x000fe4000001165a */
[----:B------:R-:W-:Y:S02]  /*4930*/  @P0 LOP3.LUT R108, R108, 0x20000, RZ, 0xfc, !PT ;  /* 0x000200006c6c0812 */ /* 0x000fe400078efcff */
[----:B------:R-:W-:-:S02]  /*4940*/  LOP3.LUT R13, R12, 0xffff, RZ, 0xc0, !PT ;  /* 0x0000ffff0c0d7812 */ /* 0x000fc400078ec0ff */
[----:B------:R-:W-:Y:S02]  /*4950*/  SHF.R.U32.HI R91, RZ, 0x1, R91 ;  /* 0x00000001ff5b7819 */ /* 0x000fe4000001165b */
[C---:B------:R-:W-:Y:S01]  /*4960*/  LOP3.LUT P0, RZ, R13.reuse, UR4, RZ, 0xfc, !PT ;  /* 0x000000040dff7c12 */ /* 0x040fe2000f80fcff */
[C---:B------:R-:W-:Y:S01]  /*4970*/  IMAD R12, R13.reuse, 0x38, R92 ;  /* 0x000000380d0c7824 */ /* 0x040fe200078e025c */
[----:B------:R-:W-:Y:S01]  /*4980*/  SHF.R.U32.HI R90, RZ, 0xa, R95 ;  /* 0x0000000aff5a7819 */ /* 0x000fe2000001165f */
[----:B------:R-:W-:Y:S01]  /*4990*/  VIADD R92, R13, UR4 ;  /* 0x000000040d5c7c36 */ /* 0x000fe20008000000 */
[----:B------:R-:W-:Y:S01]  /*49a0*/  PRMT R96, R91, 0x9910, RZ ;  /* 0x000099105b607816 */ /* 0x000fe200000000ff */
[----:B------:R-:W-:Y:S01]  /*49b0*/  IMAD.MOV.U32 R95, RZ, RZ, RZ ;  /* 0x000000ffff5f7224 */ /* 0x000fe200078e00ff */
[----:B------:R-:W-:Y:S02]  /*49c0*/  LOP3.LUT R91, R94, R11, RZ, 0xfc, !PT ;  /* 0x0000000b5e5b7212 */ /* 0x000fe400078efcff */
[----:B------:R-:W-:-:S02]  /*49d0*/  ISETP.LT.U32.AND P0, PT, R92, 0x39, P0 ;  /* 0x000000395c00780c */ /* 0x000fc40000701070 */
[----:B------:R-:W-:Y:S02]  /*49e0*/  LOP3.LUT R90, R90, 0xffff, RZ, 0xc0, !PT ;  /* 0x0000ffff5a5a7812 */ /* 0x000fe400078ec0ff */
[----:B------:R-:W-:Y:S02]  /*49f0*/  LOP3.LUT R108, R108, 0xfffeffff, RZ, 0xc0, !PT ;  /* 0xfffeffff6c6c7812 */ /* 0x000fe400078ec0ff */
[----:B------:R-:W-:Y:S01]  /*4a00*/  PRMT R94, R93, 0x9910, RZ ;  /* 0x000099105d5e7816 */ /* 0x000fe200000000ff */
[----:B------:R-:W-:Y:S01]  /*4a10*/  IMAD.MOV.U32 R93, RZ, RZ, R96 ;  /* 0x000000ffff5d7224 */ /* 0x000fe200078e0060 */
[----:B------:R-:W-:Y:S01]  /*4a20*/  IADD3 R104, PT, PT, -R104, 0x39, RZ ;  /* 0x0000003968687810 */ /* 0x000fe20007ffe1ff */
[----:B------:R-:W-:Y:S01]  /*4a30*/  IMAD R13, R90, 0x38, R91 ;  /* 0x000000385a0d7824 */ /* 0x000fe200078e025b */
[----:B------:R-:W-:Y:S01]  /*4a40*/  IADD3 R100, PT, PT, -R100, 0x39, RZ ;  /* 0x0000003964647810 */ /* 0x000fe20007ffe1ff */
[----:B------:R-:W-:Y:S01]  /*4a50*/  VIADD R91, R90, UR4 ;  /* 0x000000045a5b7c36 */ /* 0x000fe20008000000 */
[----:B------:R-:W-:Y:S01]  /*4a60*/  IADD3 R53, PT, PT, -R53, 0x39, RZ ;  /* 0x0000003935357810 */ /* 0x000fe20007ffe1ff */
[----:B------:R-:W-:Y:S01]  /*4a70*/  IMAD R92, R93, 0x93, RZ ;  /* 0x000000935d5c7824 */ /* 0x000fe200078e02ff */
[----:B------:R-:W-:-:S02]  /*4a80*/  @P0 LOP3.LUT R108, R108, 0x10000, RZ, 0xfc, !PT ;  /* 0x000100006c6c0812 */ /* 0x000fc400078efcff */
[----:B------:R-:W-:Y:S01]  /*4a90*/  LOP3.LUT P0, RZ, R90, UR4, RZ, 0xfc, !PT ;  /* 0x000000045aff7c12 */ /* 0x000fe2000f80fcff */
[----:B------:R-:W-:Y:S01]  /*4aa0*/  IMAD R90, R94, 0x93, RZ ;  /* 0x000000935e5a7824 */ /* 0x000fe200078e02ff */
[----:B------:R-:W-:Y:S02]  /*4ab0*/  LOP3.LUT R108, R108, 0xffff7fff, RZ, 0xc0, !PT ;  /* 0xffff7fff6c6c7812 */ /* 0x000fe400078ec0ff */
[----:B------:R-:W-:Y:S01]  /*4ac0*/  ISETP.LT.U32.AND P0, PT, R91, 0x39, P0 ;  /* 0x000000395b00780c */ /* 0x000fe20000701070 */
[----:B------:R-:W-:Y:S01]  /*4ad0*/  IMAD R91, R88, 0xc40, RZ ;  /* 0x00000c40585b7824 */ /* 0x000fe200078e02ff */
[----:B------:R-:W-:Y:S02]  /*4ae0*/  LOP3.LUT R88, R92, 0xffff, RZ, 0xc0, !PT ;  /* 0x0000ffff5c587812 */ /* 0x000fe400078ec0ff */
[----:B------:R-:W-:Y:S02]  /*4af0*/  LOP3.LUT R92, R90, 0xffff, RZ, 0xc0, !PT ;  /* 0x0000ffff5a5c7812 */ /* 0x000fe400078ec0ff */
[----:B------:R-:W-:-:S02]  /*4b00*/  SHF.R.U32.HI R88, RZ, 0xa, R88 ;  /* 0x0000000aff587819 */ /* 0x000fc40000011658 */
[----:B------:R-:W-:Y:S02]  /*4b10*/  LOP3.LUT R90, R16, 0xfe, RZ, 0xc0, !PT ;  /* 0x000000fe105a7812 */ /* 0x000fe400078ec0ff */
[----:B------:R-:W-:Y:S02]  /*4b20*/  SHF.R.U32.HI R16, RZ, 0xa, R92 ;  /* 0x0000000aff107819 */ /* 0x000fe4000001165c */
[----:B------:R-:W-:Y:S02]  /*4b30*/  LOP3.LUT R88, R88, 0xffff, RZ, 0xc0, !PT ;  /* 0x0000ffff58587812 */ /* 0x000fe400078ec0ff */
[----:B------:R-:W-:Y:S02]  /*4b40*/  SHF.R.U32.HI R92, RZ, 0x1, R90 ;  /* 0x00000001ff5c7819 */ /* 0x000fe4000001165a */
[----:B------:R-:W-:Y:S01]  /*4b50*/  LOP3.LUT R90, R16, 0xffff, RZ, 0xc0, !PT ;  /* 0x0000ffff105a7812 */ /* 0x000fe200078ec0ff */
[----:B------:R-:W-:Y:S01]  /*4b60*/  VIADD R16, R88, UR4 ;  /* 0x0000000458107c36 */ /* 0x000fe20008000000 */
[----:B------:R-:W-:-:S02]  /*4b70*/  @P0 LOP3.LUT R108, R108, 0x8000, RZ, 0xfc, !PT ;  /* 0x000080006c6c0812 */ /* 0x000fc400078efcff */
[----:B------:R-:W-:Y:S02]  /*4b80*/  LOP3.LUT P0, RZ, R88, UR4, RZ, 0xfc, !PT ;  /* 0x0000000458ff7c12 */ /* 0x000fe4000f80fcff */
[----:B------:R-:W-:Y:S02]  /*4b90*/  LOP3.LUT R108, R108, 0xffffbfff, RZ, 0xc0, !PT ;  /* 0xffffbfff6c6c7812 */ /* 0x000fe400078ec0ff */
[----:B------:R-:W-:Y:S02]  /*4ba0*/  ISETP.LT.U32.AND P0, PT, R16, 0x39, P0 ;  /* 0x000000391000780c */ /* 0x000fe40000701070 */
[----:B------:R-:W-:Y:S01]  /*4bb0*/  LOP3.LUT R93, R15, 0xfe, RZ, 0xc0, !PT ;  /* 0x000000fe0f5d7812 */ /* 0x000fe200078ec0ff */
[----:B------:R-:W-:Y:S01]  /*4bc0*/  IMAD R15, R88, 0x38, R89 ;  /* 0x00000038580f7824 */ /* 0x000fe200078e0259 */
[----:B------:R-:W-:Y:S01]  /*4bd0*/  LOP3.LUT R91, R91, R14, RZ, 0xfc, !PT ;  /* 0x0000000e5b5b7212 */ /* 0x000fe200078efcff */
[----:B------:R-:W-:Y:S01]  /*4be0*/  VIADD R88, R90, UR4 ;  /* 0x000000045a587c36 */ /* 0x000fe20008000000 */
[----:B------:R-:W-:-:S02]  /*4bf0*/  SHF.R.U32.HI R93, RZ, 0x1, R93 ;  /* 0x00000001ff5d7819 */ /* 0x000fc4000001165d */
[----:B------:R-:W-:Y:S01]  /*4c00*/  PRMT R89, R92, 0x9910, RZ ;  /* 0x000099105c597816 */ /* 0x000fe200000000ff */
[----:B------:R-:W-:Y:S01]  /*4c10*/  IMAD R16, R90, 0x38, R91 ;  /* 0x000000385a107824 */ /* 0x000fe200078e025b */
[----:B------:R-:W-:Y:S02]  /*4c20*/  PRMT R91, R93, 0x9910, RZ ;  /* 0x000099105d5b7816 */ /* 0x000fe400000000ff */
[----:B------:R-:W-:Y:S02]  /*4c30*/  IADD3 R54, PT, PT, -R54, 0x39, RZ ;  /* 0x0000003936367810 */ /* 0x000fe40007ffe1ff */
        /* <DEDUP_REMOVED lines=21> */
[----:B------:R-:W-:Y:S02]  /*4d90*/  PRMT R92, R87, 0x9910, RZ ;  /* 0x00009910575c7816 */ /* 0x000fe400000000ff */
[----:B------:R-:W-:Y:S02]  /*4da0*/  LOP3.LUT R87, R90, R17, RZ, 0xfc, !PT ;  /* 0x000000115a577212 */ /* 0x000fe400078efcff */
[----:B------:R-:W-:-:S02]  /*4db0*/  ISETP.LT.U32.AND P0, PT, R88, 0x39, P0 ;  /* 0x000000395800780c */ /* 0x000fc40000701070 */
[----:B------:R-:W-:Y:S02]  /*4dc0*/  LOP3.LUT R86, R86, 0xffff, RZ, 0xc0, !PT ;  /* 0x0000ffff56567812 */ /* 0x000fe400078ec0ff */
[----:B------:R-:W-:Y:S02]  /*4dd0*/  LOP3.LUT R108, R108, 0xffffefff, RZ, 0xc0, !PT ;  /* 0xffffefff6c6c7812 */ /* 0x000fe400078ec0ff */
[----:B------:R-:W-:Y:S01]  /*4de0*/  PRMT R90, R89, 0x9910, RZ ;  /* 0x00009910595a7816 */ /* 0x000fe200000000ff */
[----:B------:R-:W-:Y:S01]  /*4df0*/  IMAD.MOV.U32 R89, RZ, RZ, R92 ;  /* 0x000000ffff597224 */ /* 0x000fe200078e005c */
[----:B------:R-:W-:Y:S01]  /*4e00*/  CS2R R92, SRZ ;  /* 0x00000000005c7805 */ /* 0x000fe2000001ff00 */
[C---:B------:R-:W-:Y:S01]  /*4e10*/  IMAD R19, R86.reuse, 0x38, R87 ;  /* 0x0000003856137824 */ /* 0x040fe200078e0257 */
        /* <DEDUP_REMOVED lines=50> */
[----:B------:R-:W-:Y:S01]  /*5140*/  IMAD R24, R25, 0x38, R84 ;  /* 0x0000003819187824 */ /* 0x000fe200078e0254 */
[----:B------:R-:W-:Y:S01]  /*5150*/  PRMT R88, R83, 0x9910, RZ ;  /* 0x0000991053587816 */ /* 0x000fe200000000ff */
[----:B------:R-:W-:Y:S01]  /*5160*/  VIADD R84, R25, UR4 ;  /* 0x0000000419547c36 */ /* 0x000fe20008000000 */
[----:B------:R-:W-:Y:S02]  /*5170*/  SHF.R.U32.HI R82, RZ, 0xa, R87 ;  /* 0x0000000aff527819 */ /* 0x000fe40000011657 */
[----:B------:R-:W-:Y:S02]  /*5180*/  LOP3.LUT R83, R86, R23, RZ, 0xfc, !PT ;  /* 0x0000001756537212 */ /* 0x000fe400078efcff */
[----:B------:R-:W-:-:S02]  /*5190*/  ISETP.LT.U32.AND P0, PT, R84, 0x39, P0 ;  /* 0x000000395400780c */ /* 0x000fc40000701070 */
[----:B------:R-:W-:Y:S01]  /*51a0*/  PRMT R86, R85, 0x9910, RZ ;  /* 0x0000991055567816 */ /* 0x000fe200000000ff */
[----:B------:R-:W-:Y:S01]  /*51b0*/  IMAD.MOV.U32 R85, RZ, RZ, R88 ;  /* 0x000000ffff557224 */ /* 0x000fe200078e0058 */
[----:B------:R-:W-:Y:S02]  /*51c0*/  LOP3.LUT R82, R82, 0xffff, RZ, 0xc0, !PT ;  /* 0x0000ffff52527812 */ /* 0x000fe400078ec0ff */
[----:B------:R-:W-:Y:S01]  /*51d0*/  LOP3.LUT R108, R108, 0xfffffeff, RZ, 0xc0, !PT ;  /* 0xfffffeff6c6c7812 */ /* 0x000fe200078ec0ff */
[----:B------:R-:W-:Y:S02]  /*51e0*/  IMAD R84, R85, 0x93, RZ ;  /* 0x0000009355547824 */ /* 0x000fe400078e02ff */
[C---:B------:R-:W-:Y:S02]  /*51f0*/  IMAD R25, R82.reuse, 0x38, R83 ;  /* 0x0000003852197824 */ /* 0x040fe400078e0253 */
[----:B------:R-:W-:Y:S02]  /*5200*/  VIADD R83, R82, UR4 ;  /* 0x0000000452537c36 */ /* 0x000fe40008000000 */
[----:B------:R-:W-:Y:S01]  /*5210*/  @P0 LOP3.LUT R108, R108, 0x100, RZ, 0xfc, !PT ;  /* 0x000001006c6c0812 */ /* 0x000fe200078efcff */
[----:B------:R-:W-:Y:S01]  /*5220*/  IMAD R85, R79, 0xc40, RZ ;  /* 0x00000c404f557824 */ /* 0x000fe200078e02ff */
[----:B------:R-:W-:-:S02]  /*5230*/  LOP3.LUT P0, RZ, R82, UR4, RZ, 0xfc, !PT ;  /* 0x0000000452ff7c12 */ /* 0x000fc4000f80fcff */
[----:B------:R-:W-:Y:S02]  /*5240*/  LOP3.LUT R79, R84, 0xffff, RZ, 0xc0, !PT ;  /* 0x0000ffff544f7812 */ /* 0x000fe400078ec0ff */
[----:B------:R-:W-:Y:S01]  /*5250*/  ISETP.LT.U32.AND P0, PT, R83, 0x39, P0 ;  /* 0x000000395300780c */ /* 0x000fe20000701070 */
[----:B------:R-:W-:Y:S01]  /*5260*/  IMAD R83, R80, 0xc40, RZ ;  /* 0x00000c4050537824 */ /* 0x000fe200078e02ff */
[----:B------:R-:W-:Y:S01]  /*5270*/  SHF.R.U32.HI R79, RZ, 0xa, R79 ;  /* 0x0000000aff4f7819 */ /* 0x000fe2000001164f */
[----:B------:R-:W-:Y:S01]  /*5280*/  IMAD R80, R86, 0x93, RZ ;  /* 0x0000009356507824 */ /* 0x000fe200078e02ff */
[----:B------:R-:W-:Y:S02]  /*5290*/  LOP3.LUT R82, R28, 0xfe, RZ, 0xc0, !PT ;  /* 0x000000fe1c527812 */ /* 0x000fe400078ec0ff */
[----:B------:R-:W-:Y:S02]  /*52a0*/  LOP3.LUT R28, R83, R78, RZ, 0xfc, !PT ;  /* 0x0000004e531c7212 */ /* 0x000fe400078efcff */
[----:B------:R-:W-:-:S02]  /*52b0*/  LOP3.LUT R79, R79, 0xffff, RZ, 0xc0, !PT ;  /* 0x0000ffff4f4f7812 */ /* 0x000fc400078ec0ff */
[----:B------:R-:W-:Y:S02]  /*52c0*/  LOP3.LUT R108, R108, 0xffffff7f, RZ, 0xc0, !PT ;  /* 0xffffff7f6c6c7812 */ /* 0x000fe400078ec0ff */
[----:B------:R-:W-:Y:S01]  /*52d0*/  LOP3.LUT R83, R27, 0xfe, RZ, 0xc0, !PT ;  /* 0x000000fe1b537812 */ /* 0x000fe200078ec0ff */
[C---:B------:R-:W-:Y:S01]  /*52e0*/  IMAD R27, R79.reuse, 0x38, R28 ;  /* 0x000000384f1b7824 */ /* 0x040fe200078e021c */
[----:B------:R-:W-:Y:S01]  /*52f0*/  @P0 LOP3.LUT R108, R108, 0x80, RZ, 0xfc, !PT ;  /* 0x000000806c6c0812 */ /* 0x000fe200078efcff */
[C---:B------:R-:W-:Y:S01]  /*5300*/  VIADD R28, R79.reuse, UR4 ;  /* 0x000000044f1c7c36 */ /* 0x040fe20008000000 */
[----:B------:R-:W-:Y:S02]  /*5310*/  LOP3.LUT P0, RZ, R79, UR4, RZ, 0xfc, !PT ;  /* 0x000000044fff7c12 */ /* 0x000fe4000f80fcff */
[----:B------:R-:W-:Y:S02]  /*5320*/  LOP3.LUT R80, R80, 0xffff, RZ, 0xc0, !PT ;  /* 0x0000ffff50507812 */ /* 0x000fe400078ec0ff */
[----:B------:R-:W-:-:S02]  /*5330*/  ISETP.LT.U32.AND P0, PT, R28, 0x39, P0 ;  /* 0x000000391c00780c */ /* 0x000fc40000701070 */
[----:B------:R-:W-:Y:S02]  /*5340*/  SHF.R.U32.HI R80, RZ, 0xa, R80 ;  /* 0x0000000aff507819 */ /* 0x000fe40000011650 */
[----:B------:R-:W-:Y:S02]  /*5350*/  SHF.R.U32.HI R82, RZ, 0x1, R82 ;  /* 0x00000001ff527819 */ /* 0x000fe40000011652 */
[----:B------:R-:W-:Y:S02]  /*5360*/  LOP3.LUT R80, R80, 0xffff, RZ, 0xc0, !PT ;  /* 0x0000ffff50507812 */ /* 0x000fe400078ec0ff */
[----:B------:R-:W-:Y:S02]  /*5370*/  LOP3.LUT R108, R108, 0xffffffbf, RZ, 0xc0, !PT ;  /* 0xffffffbf6c6c7812 */ /* 0x000fe400078ec0ff */
[----:B------:R-:W-:Y:S02]  /*5380*/  LOP3.LUT R85, R85, R26, RZ, 0xfc, !PT ;  /* 0x0000001a55557212 */ /* 0x000fe400078efcff */
[----:B------:R-:W-:-:S02]  /*5390*/  SHF.R.U32.HI R83, RZ, 0x1, R83 ;  /* 0x00000001ff537819 */ /* 0x000fc40000011653 */
[----:B------:R-:W-:Y:S01]  /*53a0*/  PRMT R79, R82, 0x9910, RZ ;  /* 0x00009910524f7816 */ /* 0x000fe200000000ff */
[----:B------:R-:W-:Y:S01]  /*53b0*/  VIADD R82, R80, UR4 ;  /* 0x0000000450527c36 */ /* 0x000fe20008000000 */
[----:B------:R-:W-:Y:S01]  /*53c0*/  @P0 LOP3.LUT R108, R108, 0x40, RZ, 0xfc, !PT ;  /* 0x000000406c6c0812 */ /* 0x000fe200078efcff */
[C---:B------:R-:W-:Y:S01]  /*53d0*/  IMAD R28, R80.reuse, 0x38, R85 ;  /* 0x00000038501c7824 */ /* 0x040fe200078e0255 */
[----:B------:R-:W-:Y:S01]  /*53e0*/  LOP3.LUT P0, RZ, R80, UR4, RZ, 0xfc, !PT ;  /* 0x0000000450ff7c12 */ /* 0x000fe2000f80fcff */
[----:B------:R-:W-:Y:S01]  /*53f0*/  IMAD R80, R76, 0xc40, RZ ;  /* 0x00000c404c507824 */ /* 0x000fe200078e02ff */
[----:B------:R-:W-:Y:S01]  /*5400*/  PRMT R83, R83, 0x9910, RZ ;  /* 0x0000991053537816 */ /* 0x000fe200000000ff */
        /* <DEDUP_REMOVED lines=8> */
[----:B------:R-:W-:Y:S02]  /*5490*/  SHF.R.U32.HI R30, RZ, 0xa, R76 ;  /* 0x0000000aff1e7819 */ /* 0x000fe4000001164c */
[----:B------:R-:W-:Y:S02]  /*54a0*/  LOP3.LUT R80, R80, R75, RZ, 0xfc, !PT ;  /* 0x0000004b50507212 */ /* 0x000fe400078efcff */
[----:B------:R-:W-:Y:S02]  /*54b0*/  LOP3.LUT R31, R30, 0xffff, RZ, 0xc0, !PT ;  /* 0x0000ffff1e1f7812 */ /* 0x000fe400078ec0ff */
[----:B------:R-:W-:-:S02]  /*54c0*/  LOP3.LUT R108, R108, 0xffffffdf, RZ, 0xc0, !PT ;  /* 0xffffffdf6c6c7812 */ /* 0x000fc400078ec0ff */
[----:B------:R-:W-:Y:S01]  /*54d0*/  SHF.R.U32.HI R77, RZ, 0x1, R77 ;  /* 0x00000001ff4d7819 */ /* 0x000fe2000001164d */
[C---:B------:R-:W-:Y:S01]  /*54e0*/  IMAD R30, R31.reuse, 0x38, R80 ;  /* 0x000000381f1e7824 */ /* 0x040fe200078e0250 */
[----:B------:R-:W-:Y:S01]  /*54f0*/  @P0 LOP3.LUT R108, R108, 0x20, RZ, 0xfc, !PT ;  /* 0x000000206c6c0812 */ /* 0x000fe200078efcff */
[C---:B------:R-:W-:Y:S01]  /*5500*/  VIADD R80, R31.reuse, UR4 ;  /* 0x000000041f507c36 */ /* 0x040fe20008000000 */
[----:B------:R-:W-:Y:S02]  /*5510*/  LOP3.LUT P0, RZ, R31, UR4, RZ, 0xfc, !PT ;  /* 0x000000041fff7c12 */ /* 0x000fe4000f80fcff */
[----:B------:R-:W-:Y:S02]  /*5520*/  PRMT R84, R77, 0x9910, RZ ;  /* 0x000099104d547816 */ /* 0x000fe400000000ff */
[----:B------:R-:W-:Y:S02]  /*5530*/  ISETP.LT.U32.AND P0, PT, R80, 0x39, P0 ;  /* 0x000000395000780c */ /* 0x000fe40000701070 */
[----:B------:R-:W-:Y:S01]  /*5540*/  SHF.R.U32.HI R76, RZ, 0xa, R83 ;  /* 0x0000000aff4c7819 */ /* 0x000fe20000011653 */
[----:B------:R-:W-:Y:S01]  /*5550*/  IMAD R83, R73, 0xc40, RZ ;  /* 0x00000c4049537824 */ /* 0x000fe200078e02ff */
[----:B------:R-:W-:-:S02]  /*5560*/  LOP3.LUT R77, R82, R29, RZ, 0xfc, !PT ;  /* 0x0000001d524d7212 */ /* 0x000fc400078efcff */
[----:B------:R-:W-:Y:S01]  /*5570*/  PRMT R82, R79, 0x9910, RZ ;  /* 0x000099104f527816 */ /* 0x000fe200000000ff */
[----:B------:R-:W-:Y:S01]  /*5580*/  IMAD.MOV.U32 R79, RZ, RZ, R84 ;  /* 0x000000ffff4f7224 */ /* 0x000fe200078e0054 */
[----:B------:R-:W-:Y:S02]  /*5590*/  LOP3.LUT R76, R76, 0xffff, RZ, 0xc0, !PT ;  /* 0x0000ffff4c4c7812 */ /* 0x000fe400078ec0ff */
[----:B------:R-:W-:Y:S01]  /*55a0*/  LOP3.LUT R108, R108, 0xffffffef, RZ, 0xc0, !PT ;  /* 0xffffffef6c6c7812 */ /* 0x000fe200078ec0ff */
[----:B------:R-:W-:Y:S01]  /*55b0*/  IMAD R79, R79, 0x93, RZ ;  /* 0x000000934f4f7824 */ /* 0x000fe200078e02ff */
[----:B------:R-:W-:Y:S01]  /*55c0*/  LOP3.LUT R83, R83, R32, RZ, 0xfc, !PT ;  /* 0x0000002053537212 */ /* 0x000fe200078efcff */
[----:B------:R-:W-:Y:S01]  /*55d0*/  IMAD R31, R76, 0x38, R77 ;  /* 0x000000384c1f7824 */ /* 0x000fe200078e024d */
[----:B------:R-:W-:Y:S01]  /*55e0*/  @P0 LOP3.LUT R108, R108, 0x10, RZ, 0xfc, !PT ;  /* 0x000000106c6c0812 */ /* 0x000fe200078efcff */
[C---:B------:R-:W-:Y:S01]  /*55f0*/  VIADD R77, R76.reuse, UR4 ;  /* 0x000000044c4d7c36 */ /* 0x040fe20008000000 */
[----:B------:R-:W-:Y:S01]  /*5600*/  LOP3.LUT P0, RZ, R76, UR4, RZ, 0xfc, !PT ;  /* 0x000000044cff7c12 */ /* 0x000fe2000f80fcff */
[----:B------:R-:W-:Y:S01]  /*5610*/  IMAD.MOV.U32 R80, RZ, RZ, R82 ;  /* 0x000000ffff507224 */ /* 0x000fe200078e0052 */
[----:B------:R-:W-:-:S02]  /*5620*/  LOP3.LUT R73, R79, 0xffff, RZ, 0xc0, !PT ;  /* 0x0000ffff4f497812 */ /* 0x000fc400078ec0ff */
[----:B------:R-:W-:Y:S01]  /*5630*/  ISETP.LT.U32.AND P0, PT, R77, 0x39, P0 ;  /* 0x000000394d00780c */ /* 0x000fe20000701070 */
[----:B------:R-:W-:Y:S01]  /*5640*/  IMAD R77, R74, 0xc40, RZ ;  /* 0x00000c404a4d7824 */ /* 0x000fe200078e02ff */
[----:B------:R-:W-:Y:S01]  /*5650*/  SHF.R.U32.HI R73, RZ, 0xa, R73 ;  /* 0x0000000aff497819 */ /* 0x000fe20000011649 */
[----:B------:R-:W-:Y:S01]  /*5660*/  IMAD R74, R80, 0x93, RZ ;  /* 0x00000093504a7824 */ /* 0x000fe200078e02ff */
[----:B------:R-:W-:Y:S02]  /*5670*/  LOP3.LUT R76, R34, 0xfe, RZ, 0xc0, !PT ;  /* 0x000000fe224c7812 */ /* 0x000fe400078ec0ff */
[----:B------:R-:W-:Y:S02]  /*5680*/  LOP3.LUT R34, R77, R72, RZ, 0xfc, !PT ;  /* 0x000000484d227212 */ /* 0x000fe400078efcff */
[----:B------:R-:W-:Y:S02]  /*5690*/  LOP3.LUT R73, R73, 0xffff, RZ, 0xc0, !PT ;  /* 0x0000ffff49497812 */ /* 0x000fe400078ec0ff */
[----:B------:R-:W-:-:S02]  /*56a0*/  LOP3.LUT R108, R108, 0xfffffff7, RZ, 0xc0, !PT ;  /* 0xfffffff76c6c7812 */ /* 0x000fc400078ec0ff */
[----:B------:R-:W-:Y:S01]  /*56b0*/  LOP3.LUT R77, R33, 0xfe, RZ, 0xc0, !PT ;  /* 0x000000fe214d7812 */ /* 0x000fe200078ec0ff */
[C---:B------:R-:W-:Y:S01]  /*56c0*/  IMAD R33, R73.reuse, 0x38, R34 ;  /* 0x0000003849217824 */ /* 0x040fe200078e0222 */
[----:B------:R-:W-:Y:S01]  /*56d0*/  @P0 LOP3.LUT R108, R108, 0x8, RZ, 0xfc, !PT ;  /* 0x000000086c6c0812 */ /* 0x000fe200078efcff */
[C---:B------:R-:W-:Y:S01]  /*56e0*/  VIADD R34, R73.reuse, UR4 ;  /* 0x0000000449227c36 */ /* 0x040fe20008000000 */
[----:B------:R-:W-:Y:S02]  /*56f0*/  LOP3.LUT P0, RZ, R73, UR4, RZ, 0xfc, !PT ;  /* 0x0000000449ff7c12 */ /* 0x000fe4000f80fcff */
[----:B------:R-:W-:Y:S02]  /*5700*/  LOP3.LUT R74, R74, 0xffff, RZ, 0xc0, !PT ;  /* 0x0000ffff4a4a7812 */ /* 0x000fe400078ec0ff */
[----:B------:R-:W-:Y:S02]  /*5710*/  ISETP.LT.U32.AND P0, PT, R34, 0x39, P0 ;  /* 0x000000392200780c */ /* 0x000fe40000701070 */
[----:B------:R-:W-:-:S02]  /*5720*/  SHF.R.U32.HI R74, RZ, 0xa, R74 ;  /* 0x0000000aff4a7819 */ /* 0x000fc4000001164a */
[----:B------:R-:W-:Y:S02]  /*5730*/  SHF.R.U32.HI R76, RZ, 0x1, R76 ;  /* 0x00000001ff4c7819 */ /* 0x000fe4000001164c */
[----:B------:R-:W-:Y:S02]  /*5740*/  LOP3.LUT R74, R74, 0xffff, RZ, 0xc0, !PT ;  /* 0x0000ffff4a4a7812 */ /* 0x000fe400078ec0ff */
[----:B------:R-:W-:Y:S02]  /*5750*/  LOP3.LUT R108, R108, 0xfffffffb, RZ, 0xc0, !PT ;  /* 0xfffffffb6c6c7812 */ /* 0x000fe400078ec0ff */
[----:B------:R-:W-:Y:S01]  /*5760*/  SHF.R.U32.HI R77, RZ, 0x1, R77 ;  /* 0x00000001ff4d7819 */ /* 0x000fe2000001164d */
[----:B------:R-:W-:Y:S01]  /*5770*/  IMAD R34, R74, 0x38, R83 ;  /* 0x000000384a227824 */ /* 0x000fe200078e0253 */
[----:B------:R-:W-:Y:S01]  /*5780*/  PRMT R73, R76, 0x9910, RZ ;  /* 0x000099104c497816 */ /* 0x000fe200000000ff */
[----:B------:R-:W-:Y:S01]  /*5790*/  VIADD R76, R74, UR4 ;  /* 0x000000044a4c7c36 */ /* 0x000fe20008000000 */
[----:B------:R-:W-:-:S02]  /*57a0*/  @P0 LOP3.LUT R108, R108, 0x4, RZ, 0xfc, !PT ;  /* 0x000000046c6c0812 */ /* 0x000fc400078efcff */
        /* <DEDUP_REMOVED lines=8> */
[----:B------:R-:W-:Y:S02]  /*5830*/  LOP3.LUT R73, R36, 0xfe, RZ, 0xc0, !PT ;  /* 0x000000fe24497812 */ /* 0x000fe400078ec0ff */
[----:B------:R-:W-:-:S02]  /*5840*/  LOP3.LUT R36, R70, 0xffff, RZ, 0xc0, !PT ;  /* 0x0000ffff46247812 */ /* 0x000fc400078ec0ff */
[----:B------:R-:W-:Y:S02]  /*5850*/  LOP3.LUT R37, R37, 0xffff, RZ, 0xc0, !PT ;  /* 0x0000ffff25257812 */ /* 0x000fe400078ec0ff */
[----:B------:R-:W-:Y:S02]  /*5860*/  SHF.R.U32.HI R36, RZ, 0xa, R36 ;  /* 0x0000000aff247819 */ /* 0x000fe40000011624 */
        /* <DEDUP_REMOVED lines=11> */
[----:B------:R-:W-:-:S02]  /*5920*/  SHF.R.U32.HI R73, RZ, 0x1, R73 ;  /* 0x00000001ff497819 */ /* 0x000fc40000011649 */
[----:B------:R-:W-:Y:S02]  /*5930*/  LOP3.LUT R71, R76, R35, RZ, 0xfc, !PT ;  /* 0x000000234c477212 */ /* 0x000fe400078efcff */
[----:B------:R-:W-:Y:S02]  /*5940*/  LOP3.LUT R70, R70, 0xffff, RZ, 0xc0, !PT ;  /* 0x0000ffff46467812 */ /* 0x000fe400078ec0ff */
[----:B------:R-:W-:Y:S02]  /*5950*/  LOP3.LUT R108, R108, 0xfffffffe, RZ, 0xc0, !PT ;  /* 0xfffffffe6c6c7812 */ /* 0x000fe400078ec0ff */
[----:B------:R-:W-:Y:S01]  /*5960*/  PRMT R76, R73, 0x9910, RZ ;  /* 0x00009910494c7816 */ /* 0x000fe200000000ff */
[----:B------:R-:W-:Y:S02]  /*5970*/  IMAD.MOV.U32 R73, RZ, RZ, R77 ;  /* 0x000000ffff497224 */ /* 0x000fe400078e004d */
[----:B------:R-:W-:Y:S01]  /*5980*/  IMAD R37, R70, 0x38, R71 ;  /* 0x0000003846257824 */ /* 0x000fe200078e0247 */
[----:B------:R-:W-:Y:S01]  /*5990*/  @P0 LOP3.LUT R108, R108, 0x1, RZ, 0xfc, !PT ;  /* 0x000000016c6c0812 */ /* 0x000fe200078efcff */
[C---:B------:R-:W-:Y:S01]  /*59a0*/  VIADD R71, R70.reuse, UR4 ;  /* 0x0000000446477c36 */ /* 0x040fe20008000000 */
[----:B------:R-:W-:Y:S01]  /*59b0*/  LOP3.LUT P0, RZ, R70, UR4, RZ, 0xfc, !PT ;  /* 0x0000000446ff7c12 */ /* 0x000fe2000f80fcff */
[----:B------:R-:W-:Y:S01]  /*59c0*/  IMAD.MOV.U32 R74, RZ, RZ, R76 ;  /* 0x000000ffff4a7224 */ /* 0x000fe200078e004c */
[----:B------:R-:W-:Y:S01]  /*59d0*/  LOP3.LUT R70, R39, 0xfe, RZ, 0xc0, !PT ;  /* 0x000000fe27467812 */ /* 0x000fe200078ec0ff */
[----:B------:R-:W-:Y:S01]  /*59e0*/  IMAD R73, R73, 0x93, RZ ;  /* 0x0000009349497824 */ /* 0x000fe200078e02ff */
[----:B------:R-:W-:Y:S01]  /*59f0*/  ISETP.LT.U32.AND P0, PT, R71, 0x39, P0 ;  /* 0x000000394700780c */ /* 0x000fe20000701070 */
[----:B------:R-:W-:-:S02]  /*5a00*/  IMAD R71, R68, 0xc40, RZ ;  /* 0x00000c4044477824 */ /* 0x000fc400078e02ff */
[----:B------:R-:W-:Y:S02]  /*5a10*/  IMAD R68, R74, 0x93, RZ ;  /* 0x000000934a447824 */ /* 0x000fe400078e02ff */
[----:B------:R-:W-:Y:S01]  /*5a20*/  IMAD R77, R67, 0xc40, RZ ;  /* 0x00000c40434d7824 */ /* 0x000fe200078e02ff */
[----:B------:R-:W-:Y:S02]  /*5a30*/  LOP3.LUT R67, R73, 0xffff, RZ, 0xc0, !PT ;  /* 0x0000ffff49437812 */ /* 0x000fe400078ec0ff */
[----:B------:R-:W-:Y:S02]  /*5a40*/  LOP3.LUT R73, R68, 0xffff, RZ, 0xc0, !PT ;  /* 0x0000ffff44497812 */ /* 0x000fe400078ec0ff */
[----:B------:R-:W-:Y:S02]  /*5a50*/  SHF.R.U32.HI R67, RZ, 0xa, R67 ;  /* 0x0000000aff437819 */ /* 0x000fe40000011643 */
[----:B------:R-:W-:Y:S02]  /*5a60*/  LOP3.LUT R68, R71, R66, RZ, 0xfc, !PT ;  /* 0x0000004247447212 */ /* 0x000fe400078efcff */
[----:B------:R-:W-:-:S02]  /*5a70*/  SHF.R.U32.HI R39, RZ, 0xa, R73 ;  /* 0x0000000aff277819 */ /* 0x000fc40000011649 */
[----:B------:R-:W-:Y:S02]  /*5a80*/  LOP3.LUT R67, R67, 0xffff, RZ, 0xc0, !PT ;  /* 0x0000ffff43437812 */ /* 0x000fe400078ec0ff */
[----:B------:R-:W-:Y:S02]  /*5a90*/  LOP3.LUT R71, R40, 0xfe, RZ, 0xc0, !PT ;  /* 0x000000fe28477812 */ /* 0x000fe400078ec0ff */
[----:B------:R-:W-:Y:S02]  /*5aa0*/  SHF.R.U32.HI R40, RZ, 0x1, R70 ;  /* 0x00000001ff287819 */ /* 0x000fe40000011646 */
[----:B------:R-:W-:Y:S01]  /*5ab0*/  LOP3.LUT R70, R39, 0xffff, RZ, 0xc0, !PT ;  /* 0x0000ffff27467812 */ /* 0x000fe200078ec0ff */
[----:B------:R-:W-:Y:S01]  /*5ac0*/  IMAD R39, R67, 0x38, R68 ;  /* 0x0000003843277824 */ /* 0x000fe200078e0244 */
[----:B------:R-:W-:Y:S01]  /*5ad0*/  @P0 LOP3.LUT R107, R107, 0x80000000, RZ, 0xfc, !PT ;  /* 0x800000006b6b0812 */ /* 0x000fe200078efcff */
[C---:B------:R-:W-:Y:S01]  /*5ae0*/  VIADD R68, R67.reuse, UR4 ;  /* 0x0000000443447c36 */ /* 0x040fe20008000000 */
[----:B------:R-:W-:-:S02]  /*5af0*/  LOP3.LUT P0, RZ, R67, UR4, RZ, 0xfc, !PT ;  /* 0x0000000443ff7c12 */ /* 0x000fc4000f80fcff */
[----:B------:R-:W-:Y:S02]  /*5b00*/  LOP3.LUT R107, R107, 0xbfffffff, RZ, 0xc0, !PT ;  /* 0xbfffffff6b6b7812 */ /* 0x000fe400078ec0ff */
[----:B------:R-:W-:Y:S01]  /*5b10*/  ISETP.LT.U32.AND P0, PT, R68, 0x39, P0 ;  /* 0x000000394400780c */ /* 0x000fe20000701070 */
[----:B------:R-:W-:Y:S01]  /*5b20*/  VIADD R68, R70, UR4 ;  /* 0x0000000446447c36 */ /* 0x000fe20008000000 */
[----:B------:R-:W-:Y:S02]  /*5b30*/  LOP3.LUT R77, R77, R38, RZ, 0xfc, !PT ;  /* 0x000000264d4d7212 */ /* 0x000fe400078efcff */
[----:B------:R-:W-:Y:S02]  /*5b40*/  SHF.R.U32.HI R71, RZ, 0x1, R71 ;  /* 0x00000001ff477819 */ /* 0x000fe40000011647 */
[----:B------:R-:W-:Y:S01]  /*5b50*/  PRMT R67, R40, 0x9910, RZ ;  /* 0x0000991028437816 */ /* 0x000fe200000000ff */
[----:B------:R-:W-:-:S06]  /*5b60*/  IMAD R40, R70, 0x38, R77 ;  /* 0x0000003846287824 */ /* 0x000fcc00078e024d */
[----:B------:R-:W-:Y:S02]  /*5b70*/  @P0 LOP3.LUT R107, R107, 0x40000000, RZ, 0xfc, !PT ;  /* 0x400000006b6b0812 */ /* 0x000fe400078efcff */
[----:B------:R-:W-:Y:S02]  /*5b80*/  LOP3.LUT P0, RZ, R70, UR4, RZ, 0xfc, !PT ;  /* 0x0000000446ff7c12 */ /* 0x000fe4000f80fcff */
[----:B------:R-:W-:Y:S02]  /*5b90*/  PRMT R70, R71, 0x9910, RZ ;  /* 0x0000991047467816 */ /* 0x000fe400000000ff */
[----:B------:R-:W-:Y:S01]  /*5ba0*/  ISETP.LT.U32.AND P0, PT, R68, 0x39, P0 ;  /* 0x000000394400780c */ /* 0x000fe20000701070 */
[----:B------:R-:W-:Y:S01]  /*5bb0*/  IMAD R68, R65, 0xc40, RZ ;  /* 0x00000c4041447824 */ /* 0x000fe200078e02ff */
[----:B------:R-:W-:Y:S01]  /*5bc0*/  LOP3.LUT R65, R63, 0xffff, RZ, 0xc0, !PT ;  /* 0x0000ffff3f417812 */ /* 0x000fe200078ec0ff */
[----:B------:R-:W-:Y:S01]  /*5bd0*/  IMAD R63, R67, 0x93, RZ ;  /* 0x00000093433f7824 */ /* 0x000fe200078e02ff */
[----:B------:R-:W-:Y:S01]  /*5be0*/  LOP3.LUT R67, R42, 0xfe, RZ, 0xc0, !PT ;  /* 0x000000fe2a437812 */ /* 0x000fe200078ec0ff */
[----:B------:R-:W-:Y:S01]  /*5bf0*/  IMAD R42, R70, 0x93, RZ ;  /* 0x00000093462a7824 */ /* 0x000fe200078e02ff */
[----:B------:R-:W-:-:S02]  /*5c00*/  SHF.R.U32.HI R70, RZ, 0x1, R43 ;  /* 0x00000001ff467819 */ /* 0x000fc4000001162b */
[----:B------:R-:W-:Y:S02]  /*5c10*/  LOP3.LUT R63, R63, 0xffff, RZ, 0xc0, !PT ;  /* 0x0000ffff3f3f7812 */ /* 0x000fe400078ec0ff */
[----:B------:R-:W-:Y:S02]  /*5c20*/  LOP3.LUT R71, R42, 0xffff, RZ, 0xc0, !PT ;  /* 0x0000ffff2a477812 */ /* 0x000fe400078ec0ff */
[----:B------:R-:W-:Y:S02]  /*5c30*/  SHF.R.U32.HI R42, RZ, 0xa, R63 ;  /* 0x0000000aff2a7819 */ /* 0x000fe4000001163f */
[----:B------:R-:W-:Y:S02]  /*5c40*/  LOP3.LUT R64, R64, R65, RZ, 0xfc, !PT ;  /* 0x0000004140407212 */ /* 0x000fe400078efcff */
[----:B------:R-:W-:Y:S02]  /*5c50*/  LOP3.LUT R43, R42, 0xffff, RZ, 0xc0, !PT ;  /* 0x0000ffff2a2b7812 */ /* 0x000fe400078ec0ff */
[----:B------:R-:W-:-:S02]  /*5c60*/  LOP3.LUT R107, R107, 0xdfffffff, RZ, 0xc0, !PT ;  /* 0xdfffffff6b6b7812 */ /* 0x000fc400078ec0ff */
[----:B------:R-:W-:Y:S01]  /*5c70*/  SHF.R.U32.HI R67, RZ, 0x1, R67 ;  /* 0x00000001ff437819 */ /* 0x000fe20000011643 */
[----:B------:R-:W-:Y:S01]  /*5c80*/  IMAD R42, R43, 0x38, R64 ;  /* 0x000000382b2a7824 */ /* 0x000fe200078e0240 */
[----:B------:R-:W-:Y:S01]  /*5c90*/  @P0 LOP3.LUT R107, R107, 0x20000000, RZ, 0xfc, !PT ;  /* 0x200000006b6b0812 */ /* 0x000fe200078efcff */
[C---:B------:R-:W-:Y:S01]  /*5ca0*/  VIADD R64, R43.reuse, UR4 ;  /* 0x000000042b407c36 */ /* 0x040fe20008000000 */
[----:B------:R-:W-:Y:S02]  /*5cb0*/  LOP3.LUT P0, RZ, R43, UR4, RZ, 0xfc, !PT ;  /* 0x000000042bff7c12 */ /* 0x000fe4000f80fcff */
[----:B------:R-:W-:Y:S01]  /*5cc0*/  SHF.R.U32.HI R63, RZ, 0xa, R71 ;  /* 0x0000000aff3f7819 */ /* 0x000fe20000011647 */
[----:B------:R-:W-:Y:S01]  /*5cd0*/  IMAD R71, R58, 0xc40, RZ ;  /* 0x00000c403a477824 */ /* 0x000fe200078e02ff */
[----:B------:R-:W-:Y:S02]  /*5ce0*/  ISETP.LT.U32.AND P0, PT, R64, 0x39, P0 ;  /* 0x000000394000780c */ /* 0x000fe40000701070 */
[----:B------:R-:W-:-:S02]  /*5cf0*/  PRMT R67, R67, 0x9910, RZ ;  /* 0x0000991043437816 */ /* 0x000fc400000000ff */
[----:B------:R-:W-:Y:S02]  /*5d00*/  LOP3.LUT R63, R63, 0xffff, RZ, 0xc0, !PT ;  /* 0x0000ffff3f3f7812 */ /* 0x000fe400078ec0ff */
[----:B------:R-:W-:Y:S01]  /*5d10*/  LOP3.LUT R107, R107, 0xefffffff, RZ, 0xc0, !PT ;  /* 0xefffffff6b6b7812 */ /* 0x000fe200078ec0ff */
[----:B------:R-:W-:Y:S01]  /*5d20*/  IMAD R64, R67, 0x93, RZ ;  /* 0x0000009343407824 */ /* 0x000fe200078e02ff */
[----:B------:R-:W-:Y:S01]  /*5d30*/  LOP3.LUT R68, R68, R41, RZ, 0xfc, !PT ;  /* 0x0000002944447212 */ /* 0x000fe200078efcff */
[C---:B------:R-:W-:Y:S01]  /*5d40*/  VIADD R67, R63.reuse, UR4 ;  /* 0x000000043f437c36 */ /* 0x040fe20008000000 */
[----:B------:R-:W-:Y:S02]  /*5d50*/  PRMT R70, R70, 0x9910, RZ ;  /* 0x0000991046467816 */ /* 0x000fe400000000ff */
[----:B------:R-:W-:Y:S01]  /*5d60*/  LOP3.LUT R58, R64, 0xffff, RZ, 0xc0, !PT ;  /* 0x0000ffff403a7812 */ /* 0x000fe200078ec0ff */
[----:B------:R-:W-:Y:S01]  /*5d70*/  IMAD R43, R63, 0x38, R68 ;  /* 0x000000383f2b7824 */ /* 0x000fe200078e0244 */
[----:B------:R-:W-:-:S02]  /*5d80*/  @P0 LOP3.LUT R107, R107, 0x10000000, RZ, 0xfc, !PT ;  /* 0x100000006b6b0812 */ /* 0x000fc400078efcff */
[----:B------:R-:W-:Y:S01]  /*5d90*/  LOP3.LUT P0, RZ, R63, UR4, RZ, 0xfc, !PT ;  /* 0x000000043fff7c12 */ /* 0x000fe2000f80fcff */
[----:B------:R-:W-:Y:S01]  /*5da0*/  IMAD R63, R70, 0x93, RZ ;  /* 0x00000093463f7824 */ /* 0x000fe200078e02ff */
[----:B------:R-:W-:Y:S02]  /*5db0*/  SHF.R.U32.HI R58, RZ, 0xa, R58 ;  /* 0x0000000aff3a7819 */ /* 0x000fe4000001163a */
[----:B------:R-:W-:Y:S02]  /*5dc0*/  ISETP.LT.U32.AND P0, PT, R67, 0x39, P0 ;  /* 0x000000394300780c */ /* 0x000fe40000701070 */
[----:B------:R-:W-:Y:S02]  /*5dd0*/  LOP3.LUT R64, R63, 0xffff, RZ, 0xc0, !PT ;  /* 0x0000ffff3f407812 */ /* 0x000fe400078ec0ff */
[----:B------:R-:W-:Y:S02]  /*5de0*/  LOP3.LUT R67, R44, 0xffff, RZ, 0xc0, !PT ;  /* 0x0000ffff2c437812 */ /* 0x000fe400078ec0ff */
[----:B------:R-:W-:-:S02]  /*5df0*/  LOP3.LUT R63, R46, 0xfe, RZ, 0xc0, !PT ;  /* 0x000000fe2e3f7812 */ /* 0x000fc400078ec0ff */
[----:B------:R-:W-:Y:S02]  /*5e00*/  SHF.R.U32.HI R46, RZ, 0xa, R64 ;  /* 0x0000000aff2e7819 */ /* 0x000fe40000011640 */
[----:B------:R-:W-:Y:S02]  /*5e10*/  LOP3.LUT R58, R58, 0xffff, RZ, 0xc0, !PT ;  /* 0x0000ffff3a3a7812 */ /* 0x000fe400078ec0ff */
[----:B------:R-:W-:Y:S02]  /*5e20*/  LOP3.LUT R107, R107, 0xf7ffffff, RZ, 0xc0, !PT ;  /* 0xf7ffffff6b6b7812 */ /* 0x000fe400078ec0ff */
[----:B------:R-:W-:Y:S02]  /*5e30*/  LOP3.LUT R44, R61, 0xffff, RZ, 0xc0, !PT ;  /* 0x0000ffff3d2c7812 */ /* 0x000fe400078ec0ff */
[----:B------:R-:W-:Y:S02]  /*5e40*/  LOP3.LUT R61, R60, R67, RZ, 0xfc, !PT ;  /* 0x000000433c3d7212 */ /* 0x000fe400078efcff */
[----:B------:R-:W-:Y:S01]  /*5e50*/  LOP3.LUT R60, R46, 0xffff, RZ, 0xc0, !PT ;  /* 0x0000ffff2e3c7812 */ /* 0x000fe200078ec0ff */
[----:B------:R-:W-:Y:S01]  /*5e60*/  VIADD R46, R58, UR4 ;  /* 0x000000043a2e7c36 */ /* 0x000fe20008000000 */
[----:B------:R-:W-:-:S02]  /*5e70*/  @P0 LOP3.LUT R107, R107, 0x8000000, RZ, 0xfc, !PT ;  /* 0x080000006b6b0812 */ /* 0x000fc400078efcff */
[----:B------:R-:W-:Y:S02]  /*5e80*/  LOP3.LUT P0, RZ, R58, UR4, RZ, 0xfc, !PT ;  /* 0x000000043aff7c12 */ /* 0x000fe4000f80fcff */
[----:B------:R-:W-:Y:S02]  /*5e90*/  LOP3.LUT R107, R107, 0xfbffffff, RZ, 0xc0, !PT ;  /* 0xfbffffff6b6b7812 */ /* 0x000fe400078ec0ff */
[----:B------:R-:W-:Y:S02]  /*5ea0*/  ISETP.LT.U32.AND P0, PT, R46, 0x39, P0 ;  /* 0x000000392e00780c */ /* 0x000fe40000701070 */
[----:B------:R-:W-:Y:S02]  /*5eb0*/  SHF.R.U32.HI R63, RZ, 0x1, R63 ;  /* 0x00000001ff3f7819 */ /* 0x000fe4000001163f */
[----:B------:R-:W-:Y:S01]  /*5ec0*/  LOP3.LUT R64, R45, 0xfe, RZ, 0xc0, !PT ;  /* 0x000000fe2d407812 */ /* 0x000fe200078ec0ff */
[----:B------:R-:W-:Y:S01]  /*5ed0*/  IMAD R45, R58, 0x38, R61 ;  /* 0x000000383a2d7824 */ /* 0x000fe200078e023d */
[----:B------:R-:W-:Y:S01]  /*5ee0*/  LOP3.LUT R71, R71, R44, RZ, 0xfc, !PT ;  /* 0x0000002c47477212 */ /* 0x000fe200078efcff */
[----:B------:R-:W-:Y:S01]  /*5ef0*/  VIADD R58, R60, UR4 ;  /* 0x000000043c3a7c36 */ /* 0x000fe20008000000 */
[----:B------:R-:W-:-:S02]  /*5f00*/  PRMT R63, R63, 0x9910, RZ ;  /* 0x000099103f3f7816 */ /* 0x000fc400000000ff */
[----:B------:R-:W-:Y:S01]  /*5f10*/  SHF.R.U32.HI R64, RZ, 0x1, R64 ;  /* 0x00000001ff407819 */ /* 0x000fe20000011640 */
[----:B------:R-:W-:Y:S01]  /*5f20*/  IMAD R46, R60, 0x38, R71 ;  /* 0x000000383c2e7824 */ /* 0x000fe200078e0247 */
[----:B------:R-:W-:Y:S02]  /*5f30*/  LOP3.LUT R68, R48, 0xffff, RZ, 0xc0, !PT ;  /* 0x0000ffff30447812 */ /* 0x000fe400078ec0ff */
[----:B------:R-:W-:Y:S02]  /*5f40*/  @P0 LOP3.LUT R107, R107, 0x4000000, RZ, 0xfc, !PT ;  /* 0x040000006b6b0812 */ /* 0x000fe400078efcff */
[----:B------:R-:W-:Y:S01]  /*5f50*/  LOP3.LUT P0, RZ, R60, UR4, RZ, 0xfc, !PT ;  /* 0x000000043cff7c12 */ /* 0x000fe2000f80fcff */
[----:B------:R-:W-:Y:S01]  /*5f60*/  IMAD.MOV.U32 R60, RZ, RZ, R63 ;  /* 0x000000ffff3c7224 */ /* 0x000fe200078e003f */
[----:B------:R-:W-:Y:S02]  /*5f70*/  PRMT R64, R64, 0x9910, RZ ;  /* 0x0000991040407816 */ /* 0x000fe400000000ff */
[----:B------:R-:W-:-:S02]  /*5f80*/  ISETP.LT.U32.AND P0, PT, R58, 0x39, P0 ;  /* 0x000000393a00780c */ /* 0x000fc40000701070 */
[----:B------:R-:W-:Y:S01]  /*5f90*/  SHF.R.U32.HI R58, RZ, 0x1, R59 ;  /* 0x00000001ff3a7819 */ /* 0x000fe2000001163b */
[----:B------:R-:W-:Y:S01]  /*5fa0*/  IMAD R59, R51, 0xc40, RZ ;  /* 0x00000c40333b7824 */ /* 0x000fe200078e02ff */
[----:B------:R-:W-:Y:S01]  /*5fb0*/  LOP3.LUT R107, R107, 0xfdffffff, RZ, 0xc0, !PT ;  /* 0xfdffffff6b6b7812 */ /* 0x000fe200078ec0ff */
[----:B------:R-:W-:Y:S01]  /*5fc0*/  IMAD R51, R60, 0x93, RZ ;  /* 0x000000933c337824 */ /* 0x000fe200078e02ff */
[----:B------:R-:W-:Y:S01]  /*5fd0*/  PRMT R61, R58, 0x9910, RZ ;  /* 0x000099103a3d7816 */ /* 0x000fe200000000ff */
[----:B------:R-:W-:Y:S01]  /*5fe0*/  IMAD.MOV.U32 R63, RZ, RZ, R64 ;  /* 0x000000ffff3f7224 */ /* 0x000fe200078e0040 */
[----:B------:R-:W-:Y:S01]  /*5ff0*/  IADD3 R65, PT, PT, -R65, 0x39, RZ ;  /* 0x0000003941417810 */ /* 0x000fe20007ffe1ff */
[----:B------:R-:W-:Y:S01]  /*6000*/  IMAD R58, R52, 0xc40, RZ ;  /* 0x00000c40343a7824 */ /* 0x000fe200078e02ff */
[----:B------:R-:W-:Y:S01]  /*6010*/  LOP3.LUT R60, R51, 0xffff, RZ, 0xc0, !PT ;  /* 0x0000ffff333c7812 */ /* 0x000fe200078ec0ff */
[----:B------:R-:W-:Y:S01]  /*6020*/  IMAD.MOV.U32 R64, RZ, RZ, R61 ;  /* 0x000000ffff407224 */ /* 0x000fe200078e003d */
[----:B------:R-:W-:Y:S01]  /*6030*/  LOP3.LUT R52, R47, 0xffff, RZ, 0xc0, !PT ;  /* 0x0000ffff2f347812 */ /* 0x000fe200078ec0ff */
[----:B------:R-:W-:Y:S01]  /*6040*/  IMAD R61, R50, 0xc40, RZ ;  /* 0x00000c40323d7824 */ /* 0x000fe200078e02ff */
[----:B------:R-:W-:Y:S01]  /*6050*/  LOP3.LUT R47, R49, 0xffff, RZ, 0xc0, !PT ;  /* 0x0000ffff312f7812 */ /* 0x000fe200078ec0ff */
[----:B------:R-:W-:Y:S01]  /*6060*/  IMAD R50, R63, 0x93, RZ ;  /* 0x000000933f327824 */ /* 0x000fe200078e02ff */
[----:B------:R-:W-:Y:S01]  /*6070*/  SHF.R.U32.HI R49, RZ, 0xa, R60 ;  /* 0x0000000aff317819 */ /* 0x000fe2000001163c */
[----:B------:R-:W-:Y:S01]  /*6080*/  IMAD R51, R64, 0x93, RZ ;  /* 0x0000009340337824 */ /* 0x000fe200078e02ff */
[----:B------:R-:W-:-:S02]  /*6090*/  @P0 LOP3.LUT R107, R107, 0x2000000, RZ, 0xfc, !PT ;  /* 0x020000006b6b0812 */ /* 0x000fc400078efcff */
[----:B------:R-:W-:Y:S02]  /*60a0*/  LOP3.LUT R63, R50, 0xffff, RZ, 0xc0, !PT ;  /* 0x0000ffff323f7812 */ /* 0x000fe400078ec0ff */
[----:B------:R-:W-:Y:S02]  /*60b0*/  LOP3.LUT R50, R59, R52, RZ, 0xfc, !PT ;  /* 0x000000343b327212 */ /* 0x000fe400078efcff */
[----:B------:R-:W-:Y:S02]  /*60c0*/  LOP3.LUT R49, R49, 0xffff, RZ, 0xc0, !PT ;  /* 0x0000ffff31317812 */ /* 0x000fe400078ec0ff */
[----:B------:R-:W-:Y:S02]  /*60d0*/  LOP3.LUT R59, R51, 0xffff, RZ, 0xc0, !PT ;  /* 0x0000ffff333b7812 */ /* 0x000fe400078ec0ff */
[C---:B------:R-:W-:Y:S01]  /*60e0*/  LOP3.LUT P0, RZ, R49.reuse, UR4, RZ, 0xfc, !PT ;  /* 0x0000000431ff7c12 */ /* 0x040fe2000f80fcff */
[C---:B------:R-:W-:Y:S01]  /*60f0*/  IMAD R48, R49.reuse, 0x38, R50 ;  /* 0x0000003831307824 */ /* 0x040fe200078e0232 */
[----:B------:R-:W-:Y:S01]  /*6100*/  SHF.R.U32.HI R51, RZ, 0xa, R63 ;  /* 0x0000000aff337819 */ /* 0x000fe2000001163f */
[----:B------:R-:W-:Y:S01]  /*6110*/  VIADD R50, R49, UR4 ;  /* 0x0000000431327c36 */ /* 0x000fe20008000000 */
[----:B------:R-:W-:-:S02]  /*6120*/  LOP3.LUT R58, R58, R47, RZ, 0xfc, !PT ;  /* 0x0000002f3a3a7212 */ /* 0x000fc400078efcff */
[----:B------:R-:W-:Y:S02]  /*6130*/  LOP3.LUT R51, R51, 0xffff, RZ, 0xc0, !PT ;  /* 0x0000ffff33337812 */ /* 0x000fe400078ec0ff */
[----:B------:R-:W-:Y:S02]  /*6140*/  ISETP.LT.U32.AND P0, PT, R50, 0x39, P0 ;  /* 0x000000393200780c */ /* 0x000fe40000701070 */
[----:B------:R-:W-:Y:S01]  /*6150*/  LOP3.LUT R107, R107, 0xfeffffff, RZ, 0xc0, !PT ;  /* 0xfeffffff6b6b7812 */ /* 0x000fe200078ec0ff */
[C---:B------:R-:W-:Y:S01]  /*6160*/  IMAD R49, R51.reuse, 0x38, R58 ;  /* 0x0000003833317824 */ /* 0x040fe200078e023a */
[----:B------:R-:W-:Y:S01]  /*6170*/  SHF.R.U32.HI R59, RZ, 0xa, R59 ;  /* 0x0000000aff3b7819 */ /* 0x000fe2000001163b */
[----:B------:R-:W-:Y:S01]  /*6180*/  VIADD R58, R51, UR4 ;  /* 0x00000004333a7c36 */ /* 0x000fe20008000000 */
[----:B------:R-:W-:Y:S02]  /*6190*/  LOP3.LUT R50, R61, R68, RZ, 0xfc, !PT ;  /* 0x000000443d327212 */ /* 0x000fe400078efcff */
[----:B------:R-:W-:-:S02]  /*61a0*/  LOP3.LUT R59, R59, 0xffff, RZ, 0xc0, !PT ;  /* 0x0000ffff3b3b7812 */ /* 0x000fc400078ec0ff */
[----:B------:R-:W-:-:S03]  /*61b0*/  IADD3 R68, PT, PT, -R68, 0x39, RZ ;  /* 0x0000003944447810 */ /* 0x000fc60007ffe1ff */
[----:B------:R-:W-:Y:S01]  /*61c0*/  @P0 LOP3.LUT R107, R107, 0x1000000, RZ, 0xfc, !PT ;  /* 0x010000006b6b0812 */ /* 0x000fe200078efcff */
[----:B------:R-:W-:Y:S01]  /*61d0*/  IMAD R50, R59, 0x38, R50 ;  /* 0x000000383b327824 */ /* 0x000fe200078e0232 */
[----:B------:R-:W-:Y:S01]  /*61e0*/  LOP3.LUT P0, RZ, R51, UR4, RZ, 0xfc, !PT ;  /* 0x0000000433ff7c12 */ /* 0x000fe2000f80fcff */
[----:B------:R-:W-:Y:S01]  /*61f0*/  VIADD R51, R59, UR4 ;  /* 0x000000043b337c36 */ /* 0x000fe20008000000 */
[----:B------:R-:W-:Y:S02]  /*6200*/  LOP3.LUT R107, R107, 0xff7fffff, RZ, 0xc0, !PT ;  /* 0xff7fffff6b6b7812 */ /* 0x000fe400078ec0ff */
[----:B------:R-:W-:-:S13]  /*6210*/  ISETP.LT.U32.AND P0, PT, R58, 0x39, P0 ;  /* 0x000000393a00780c */ /* 0x000fda0000701070 */
[----:B------:R-:W-:Y:S02]  /*6220*/  @P0 LOP3.LUT R107, R107, 0x800000, RZ, 0xfc, !PT ;  /* 0x008000006b6b0812 */ /* 0x000fe400078efcff */
[----:B------:R-:W-:Y:S02]  /*6230*/  LOP3.LUT P0, RZ, R59, UR4, RZ, 0xfc, !PT ;  /* 0x000000043bff7c12 */ /* 0x000fe4000f80fcff */
[----:B------:R-:W-:Y:S02]  /*6240*/  LOP3.LUT R107, R107, 0xffbfffff, RZ, 0xc0, !PT ;  /* 0xffbfffff6b6b7812 */ /* 0x000fe400078ec0ff */
[----:B------:R-:W-:Y:S01]  /*6250*/  ISETP.LT.U32.AND P0, PT, R51, 0x39, P0 ;  /* 0x000000393300780c */ /* 0x000fe20000701070 */
[----:B------:R-:W-:-:S12]  /*6260*/  IMAD.MOV.U32 R51, RZ, RZ, RZ ;  /* 0x000000ffff337224 */ /* 0x000fd800078e00ff */
[----:B------:R-:W-:Y:S02]  /*6270*/  @P0 LOP3.LUT R107, R107, 0x400000, RZ, 0xfc, !PT ;  /* 0x004000006b6b0812 */ /* 0x000fe400078efcff */
[----:B------:R-:W-:-:S04]  /*6280*/  LOP3.LUT P0, RZ, R108, 0x80000000, RZ, 0xc0, !PT ;  /* 0x800000006cff7812 */ /* 0x000fc8000780c0ff */
[----:B------:R-:W-:Y:S02]  /*6290*/  P2R R82, PR, RZ, 0x1 ;  /* 0x00000001ff527803 */ /* 0x000fe40000000000 */
        /* <DEDUP_REMOVED lines=28> */
[C---:B------:R-:W-:Y:S02]  /*6460*/  LOP3.LUT P0, RZ, R107.reuse, 0x8000, RZ, 0xc0, !PT ;  /* 0x000080006bff7812 */ /* 0x040fe4000780c0ff */
[----:B------:R-:W-:Y:S02]  /*6470*/  LOP3.LUT R107, R107, 0xffdfffff, RZ, 0xc0, !PT ;  /* 0xffdfffff6b6b7812 */ /* 0x000fe400078ec0ff */
[----:B------:R-:W-:Y:S02]  /*6480*/  ISETP.GT.U32.OR P0, PT, R0, 0xbf9, P0 ;  /* 0x00000bf90000780c */ /* 0x000fe40000704470 */
[----:B------:R-:W-:Y:S02]  /*6490*/  @P1 LOP3.LUT R107, R107, 0x200000, RZ, 0xfc, !PT ;  /* 0x002000006b6b1812 */ /* 0x000fe400078efcff */
[----:B------:R-:W-:-:S02]  /*64a0*/  LOP3.LUT P1, RZ, R108, 0x40000000, RZ, 0xc0, !PT ;  /* 0x400000006cff7812 */ /* 0x000fc4000782c0ff */
[----:B------:R-:W-:Y:S02]  /*64b0*/  LOP3.LUT R107, R107, 0xffefffff, RZ, 0xc0, !PT ;  /* 0xffefffff6b6b7812 */ /* 0x000fe400078ec0ff */
[----:B------:R-:W-:Y:S02]  /*64c0*/  ISETP.GT.U32.OR P1, PT, R0, 0xbe8, P1 ;  /* 0x00000be80000780c */ /* 0x000fe40000f24470 */
[----:B------:R-:W-:Y:S02]  /*64d0*/  @P2 LOP3.LUT R107, R107, 0x100000, RZ, 0xfc, !PT ;  /* 0x001000006b6b2812 */ /* 0x000fe400078efcff */
[----:B------:R-:W-:Y:S02]  /*64e0*/  LOP3.LUT P2, RZ, R108, 0x20000000, RZ, 0xc0, !PT ;  /* 0x200000006cff7812 */ /* 0x000fe4000784c0ff */
[----:B------:R-:W-:Y:S02]  /*64f0*/  LOP3.LUT R107, R107, 0xfff7ffff, RZ, 0xc0, !PT ;  /* 0xfff7ffff6b6b7812 */ /* 0x000fe400078ec0ff */
[----:B------:R-:W-:-:S02]  /*6500*/  ISETP.GT.U32.OR P2, PT, R0, 0xbe7, P2 ;  /* 0x00000be70000780c */ /* 0x000fc40001744470 */
[----:B------:R-:W-:Y:S02]  /*6510*/  @P3 LOP3.LUT R107, R107, 0x80000, RZ, 0xfc, !PT ;  /* 0x000800006b6b3812 */ /* 0x000fe400078efcff */
[----:B------:R-:W-:Y:S02]  /*6520*/  LOP3.LUT P3, RZ, R108, 0x10000000, RZ, 0xc0, !PT ;  /* 0x100000006cff7812 */ /* 0x000fe4000786c0ff */
        /* <DEDUP_REMOVED lines=10> */
[----:B------:R-:W-:-:S04]  /*65d0*/  @P6 LOP3.LUT R107, R107, 0x10000, RZ, 0xfc, !PT ;  /* 0x000100006b6b6812 */ /* 0x000fc800078efcff */
[C---:B------:R-:W-:Y:S02]  /*65e0*/  LOP3.LUT P6, RZ, R107.reuse, 0x1, RZ, 0xc0, !PT ;  /* 0x000000016bff7812 */ /* 0x040fe400078cc0ff */
[----:B------:R-:W-:Y:S02]  /*65f0*/  LOP3.LUT R107, R107, 0xffff7fff, RZ, 0xc0, !PT ;  /* 0xffff7fff6b6b7812 */ /* 0x000fe400078ec0ff */
[----:B------:R-:W-:Y:S02]  /*6600*/  ISETP.GT.U32.OR P6, PT, R0, 0xbea, P6 ;  /* 0x00000bea0000780c */ /* 0x000fe400037c4470 */
[----:B------:R-:W-:Y:S02]  /*6610*/  @P0 LOP3.LUT R107, R107, 0x8000, RZ, 0xfc, !PT ;  /* 0x000080006b6b0812 */ /* 0x000fe400078efcff */
[----:B------:R-:W-:Y:S02]  /*6620*/  ISETP.NE.AND P0, PT, R58, RZ, PT ;  /* 0x000000ff3a00720c */ /* 0x000fe40003f05270 */
[----:B------:R-:W-:-:S02]  /*6630*/  LOP3.LUT R107, R107, 0xffffbfff, RZ, 0xc0, !PT ;  /* 0xffffbfff6b6b7812 */ /* 0x000fc400078ec0ff */
[----:B------:R-:W-:Y:S02]  /*6640*/  ISETP.GT.U32.OR P0, PT, R0, 0xbf8, P0 ;  /* 0x00000bf80000780c */ /* 0x000fe40000704470 */
[----:B------:R-:W-:Y:S02]  /*6650*/  IADD3 R58, PT, PT, -R62, 0x39, RZ ;  /* 0x000000393e3a7810 */ /* 0x000fe40007ffe1ff */
[----:B------:R-:W-:-:S09]  /*6660*/  IADD3 R62, PT, PT, -R72, 0x39, RZ ;  /* 0x00000039483e7810 */ /* 0x000fd20007ffe1ff */
[----:B------:R-:W-:Y:S02]  /*6670*/  @P0 LOP3.LUT R107, R107, 0x4000, RZ, 0xfc, !PT ;  /* 0x000040006b6b0812 */ /* 0x000fe400078efcff */
[----:B------:R-:W-:Y:S02]  /*6680*/  ISETP.NE.AND P0, PT, R59, RZ, PT ;  /* 0x000000ff3b00720c */ /* 0x000fe40003f05270 */
[----:B------:R-:W-:Y:S02]  /*6690*/  LOP3.LUT R107, R107, 0xffffdfff, RZ, 0xc0, !PT ;  /* 0xffffdfff6b6b7812 */ /* 0x000fe400078ec0ff */
[----:B------:R-:W-:Y:S02]  /*66a0*/  ISETP.GT.U32.OR P0, PT, R0, 0xbf7, P0 ;  /* 0x00000bf70000780c */ /* 0x000fe40000704470 */
[----:B------:R-:W-:-:S11]  /*66b0*/  IADD3 R59, PT, PT, -R81, 0x39, RZ ;  /* 0x00000039513b7810 */ /* 0x000fd60007ffe1ff */
        /* <DEDUP_REMOVED lines=19> */
[----:B------:R-:W-:Y:S02]  /*67f0*/  IADD3 R64, PT, PT, -R66, 0x39, RZ ;  /* 0x0000003942407810 */ /* 0x000fe40007ffe1ff */
[----:B------:R-:W-:-:S02]  /*6800*/  IADD3 R66, PT, PT, -R67, 0x39, RZ ;  /* 0x0000003943427810 */ /* 0x000fc40007ffe1ff */
[----:B------:R-:W-:-:S07]  /*6810*/  IADD3 R67, PT, PT, -R52, 0x39, RZ ;  /* 0x0000003934437810 */ /* 0x000fce0007ffe1ff */
[----:B------:R-:W-:Y:S02]  /*6820*/  @P0 LOP3.LUT R107, R107, 0x200, RZ, 0xfc, !PT ;  /* 0x000002006b6b0812 */ /* 0x000fe400078efcff */
[----:B------:R-:W-:Y:S02]  /*6830*/  ISETP.NE.AND P0, PT, R70, RZ, PT ;  /* 0x000000ff4600720c */ /* 0x000fe40003f05270 */
[----:B------:R-:W-:Y:S02]  /*6840*/  LOP3.LUT R107, R107, 0xfffffeff, RZ, 0xc0, !PT ;  /* 0xfffffeff6b6b7812 */ /* 0x000fe400078ec0ff */
[----:B------:R-:W-:-:S13]  /*6850*/  ISETP.GT.U32.OR P0, PT, R0, 0xbf2, P0 ;  /* 0x00000bf20000780c */ /* 0x000fda0000704470 */
        /* <DEDUP_REMOVED lines=31> */
[----:B------:R-:W-:Y:S02]  /*6a50*/  ISETP.GT.U32.OR P0, PT, R0, 0xbe9, P0 ;  /* 0x00000be90000780c */ /* 0x000fe40000704470 */
[----:B---3--:R-:W-:-:S11]  /*6a60*/  @P6 LOP3.LUT R107, R107, 0x1, RZ, 0xfc, !PT ;  /* 0x000000016b6b6812 */ /* 0x008fd600078efcff */
.L_x_240:
[----:B------:R-:W0:Y:S01]  /*6a70*/  S2R R98, SR_CTAID.X ;  /* 0x0000000000627919 */ /* 0x000e220000002500 */
[----:B------:R-:W-:Y:S01]  /*6a80*/  IADD3 R52, PT, PT, -R106, 0x39, RZ ;  /* 0x000000396a347810 */ /* 0x000fe20007ffe1ff */
[----:B------:R-:W1:Y:S01]  /*6a90*/  S2UR UR4, SR_CTAID.Y ;  /* 0x00000000000479c3 */ /* 0x000e620000002600 */
[----:B------:R-:W-:Y:S01]  /*6aa0*/  P2R R75, PR, RZ, 0x10 ;  /* 0x00000010ff4b7803 */ /* 0x000fe20000000000 */
[----:B------:R-:W1:Y:S01]  /*6ab0*/  S2R R99, SR_TID.Z ;  /* 0x0000000000637919 */ /* 0x000e620000002300 */
[C---:B------:R-:W-:Y:S02]  /*6ac0*/  LOP3.LUT P4, RZ, R108.reuse, 0x2000000, RZ, 0xc0, !PT ;  /* 0x020000006cff7812 */ /* 0x040fe4000788c0ff */
[----:B------:R-:W-:Y:S02]  /*6ad0*/  P2R R74, PR, RZ, 0x20 ;  /* 0x00000020ff4a7803 */ /* 0x000fe40000000000 */
[----:B------:R-:W-:Y:S02]  /*6ae0*/  CS2R R78, SRZ ;  /* 0x00000000004e7805 */ /* 0x000fe4000001ff00 */
[----:B------:R-:W-:-:S02]  /*6af0*/  LOP3.LUT P5, RZ, R108, 0x800000, RZ, 0xc0, !PT ;  /* 0x008000006cff7812 */ /* 0x000fc400078ac0ff */
[----:B------:R-:W-:Y:S02]  /*6b00*/  CS2R R84, SRZ ;  /* 0x0000000000547805 */ /* 0x000fe4000001ff00 */
[----:B------:R-:W-:Y:S02]  /*6b10*/  CS2R R82, SRZ ;  /* 0x0000000000527805 */ /* 0x000fe4000001ff00 */
[----:B------:R-:W-:Y:S02]  /*6b20*/  CS2R R80, SRZ ;  /* 0x0000000000507805 */ /* 0x000fe4000001ff00 */
[----:B------:R-:W-:Y:S01]  /*6b30*/  CS2R R86, SRZ ;  /* 0x0000000000567805 */ /* 0x000fe2000001ff00 */
        /* <DEDUP_REMOVED lines=8> */
[----:B------:R-:W-:-:S02]  /*6bc0*/  IMAD.MOV.U32 R116, RZ, RZ, RZ ;  /* 0x000000ffff747224 */ /* 0x000fc400078e00ff */
[----:B------:R-:W-:Y:S02]  /*6bd0*/  IMAD.MOV.U32 R114, RZ, RZ, RZ ;  /* 0x000000ffff727224 */ /* 0x000fe400078e00ff */
[----:B------:R-:W-:Y:S02]  /*6be0*/  IMAD.MOV.U32 R112, RZ, RZ, RZ ;  /* 0x000000ffff707224 */ /* 0x000fe400078e00ff */
[----:B------:R-:W-:Y:S01]  /*6bf0*/  IMAD.MOV.U32 R110, RZ, RZ, RZ ;  /* 0x000000ffff6e7224 */ /* 0x000fe200078e00ff */
[----:B-1----:R-:W-:Y:S01]  /*6c00*/  LEA R69, R99, UR4, 0x4 ;  /* 0x0000000463457c11 */ /* 0x002fe2000f8e20ff */
[----:B0-----:R-:W-:Y:S02]  /*6c10*/  IMAD R157, R98, 0xe, R51 ;  /* 0x0000000e629d7824 */ /* 0x001fe400078e0233 */
[----:B------:R-:W-:Y:S02]  /*6c20*/  IMAD.MOV.U32 R96, RZ, RZ, RZ ;  /* 0x000000ffff607224 */ /* 0x000fe400078e00ff */
[----:B------:R-:W-:Y:S01]  /*6c30*/  IMAD.MOV.U32 R94, RZ, RZ, RZ ;  /* 0x000000ffff5e7224 */ /* 0x000fe200078e00ff */
[----:B------:R-:W-:Y:S01]  /*6c40*/  LOP3.LUT P6, RZ, R157, R106, RZ, 0xfc, !PT ;  /* 0x0000006a9dff7212 */ /* 0x000fe200078cfcff */
[----:B------:R-:W-:Y:S01]  /*6c50*/  IMAD R136, R69, 0x188, RZ ;  /* 0x0000018845887824 */ /* 0x000fe200078e02ff */
[----:B------:R-:W-:-:S02]  /*6c60*/  CS2R R90, SRZ ;  /* 0x00000000005a7805 */ /* 0x000fc4000001ff00 */
[----:B------:R-:W-:Y:S02]  /*6c70*/  CS2R R88, SRZ ;  /* 0x0000000000587805 */ /* 0x000fe4000001ff00 */
[----:B------:R-:W-:Y:S01]  /*6c80*/  ISETP.GE.U32.OR P6, PT, R157, R52, !P6 ;  /* 0x000000349d00720c */ /* 0x000fe200077c6470 */
[----:B------:R-:W-:Y:S01]  /*6c90*/  IMAD.MOV.U32 R52, RZ, RZ, RZ ;  /* 0x000000ffff347224 */ /* 0x000fe200078e00ff */
[----:B------:R-:W-:Y:S01]  /*6ca0*/  IADD3 R136, PT, PT, R136, -0x39, R157 ;  /* 0xffffffc788887810 */ /* 0x000fe20007ffe09d */
[----:B------:R-:W-:Y:S01]  /*6cb0*/  IMAD.MOV.U32 R134, RZ, RZ, RZ ;  /* 0x000000ffff867224 */ /* 0x000fe200078e00ff */
[----:B------:R-:W-:Y:S01]  /*6cc0*/  BAR.SYNC.DEFER_BLOCKING 0x0 ;  /* 0x0000000000007b1d */ /* 0x000fe20000010000 */
[----:B------:R-:W-:Y:S02]  /*6cd0*/  PLOP3.LUT P6, PT, P4, P6, PT, 0x8f, 0xf8 ;  /* 0x0000000000f8781c */ /* 0x000fe400027cd177 */
[----:B------:R-:W-:-:S11]  /*6ce0*/  LOP3.LUT P4, RZ, R108, 0x200000, RZ, 0xc0, !PT ;  /* 0x002000006cff7812 */ /* 0x000fd6000788c0ff */
[----:B------:R-:W0:Y:S01]  /*6cf0*/  @!P6 LDC.64 R70, c[0x0][0x380] ;  /* 0x0000e000ff46eb82 */ /* 0x000e220000000a00 */
[----:B------:R-:W-:-:S04]  /*6d00*/  @!P6 IMAD.IADD R77, R105, 0x1, R136 ;  /* 0x00000001694de824 */ /* 0x000fc800078e0288 */
[----:B0-----:R-:W-:Y:S01]  /*6d10*/  @!P6 IMAD.WIDE R76, R77, 0x4, R70 ;  /* 0x000000044d4ce825 */ /* 0x001fe200078e0246 */
[----:B------:R-:W-:-:S04]  /*6d20*/  IADD3 R70, PT, PT, -R102, 0x39, RZ ;  /* 0x0000003966467810 */ /* 0x000fc80007ffe1ff */
[----:B------:R0:W2:Y:S01]  /*6d30*/  @!P6 LDG.E.CONSTANT R52, desc[UR6][R76.64] ;  /* 0x000000064c34e981 */ /* 0x0000a2000c1e9900 */
[----:B------:R-:W-:-:S04]  /*6d40*/  LOP3.LUT P6, RZ, R157, R102, RZ, 0xfc, !PT ;  /* 0x000000669dff7212 */ /* 0x000fc800078cfcff */
[----:B------:R-:W-:-:S04]  /*6d50*/  ISETP.GE.U32.OR P6, PT, R157, R70, !P6 ;  /* 0x000000469d00720c */ /* 0x000fc800077c6470 */
[----:B------:R-:W-:Y:S02]  /*6d60*/  PLOP3.LUT P6, PT, P5, P6, PT, 0x8f, 0xf8 ;  /* 0x0000000000f8781c */ /* 0x000fe40002fcd177 */
[----:B0-----:R-:W-:Y:S02]  /*6d70*/  IADD3 R76, PT, PT, -R5, 0x39, RZ ;  /* 0x00000039054c7810 */ /* 0x001fe40007ffe1ff */
[----:B------:R-:W-:-:S09]  /*6d80*/  LOP3.LUT P5, RZ, R108, 0x80000, RZ, 0xc0, !PT ;  /* 0x000800006cff7812 */ /* 0x000fd200078ac0ff */
[----:B------:R-:W0:Y:S01]  /*6d90*/  @!P6 LDC.64 R70, c[0x0][0x380] ;  /* 0x0000e000ff46eb82 */ /* 0x000e220000000a00 */
[----:B------:R-:W-:-:S04]  /*6da0*/  @!P6 IMAD.IADD R73, R101, 0x1, R136 ;  /* 0x000000016549e824 */ /* 0x000fc800078e0288 */
[----:B0-----:R-:W-:Y:S01]  /*6db0*/  @!P6 IMAD.WIDE R72, R73, 0x4, R70 ;  /* 0x000000044948e825 */ /* 0x001fe200078e0246 */
[----:B------:R-:W-:-:S04]  /*6dc0*/  IADD3 R70, PT, PT, -R2, 0x39, RZ ;  /* 0x0000003902467810 */ /* 0x000fc80007ffe1ff */
[----:B------:R0:W3:Y:S01]  /*6dd0*/  @!P6 LDG.E.CONSTANT R79, desc[UR6][R72.64] ;  /* 0x00000006484fe981 */ /* 0x0000e2000c1e9900 */
[----:B------:R-:W-:-:S04]  /*6de0*/  LOP3.LUT P6, RZ, R157, R2, RZ, 0xfc, !PT ;  /* 0x000000029dff7212 */ /* 0x000fc800078cfcff */
[----:B------:R-:W-:-:S04]  /*6df0*/  ISETP.GE.U32.OR P6, PT, R157, R70, !P6 ;  /* 0x000000469d00720c */ /* 0x000fc800077c6470 */
[----:B------:R-:W-:Y:S02]  /*6e00*/  PLOP3.LUT P6, PT, P4, P6, PT, 0x8f, 0xf8 ;  /* 0x0000000000f8781c */ /* 0x000fe400027cd177 */
[----:B------:R-:W-:-:S11]  /*6e10*/  LOP3.LUT P4, RZ, R108, 0x20000, RZ, 0xc0, !PT ;  /* 0x000200006cff7812 */ /* 0x000fd6000788c0ff */
[----:B------:R-:W1:Y:S01]  /*6e20*/  @!P6 LDC.64 R70, c[0x0][0x380] ;  /* 0x0000e000ff46eb82 */ /* 0x000e620000000a00 */
[----:B------:R-:W-:-:S04]  /*6e30*/  @!P6 IMAD.IADD R77, R4, 0x1, R136 ;  /* 0x00000001044de824 */ /* 0x000fc800078e0288 */
[----:B-1----:R-:W-:-:S05]  /*6e40*/  @!P6 IMAD.WIDE R70, R77, 0x4, R70 ;  /* 0x000000044d46e825 */ /* 0x002fca00078e0246 */
[----:B------:R1:W4:Y:S01]  /*6e50*/  @!P6 LDG.E.CONSTANT R84, desc[UR6][R70.64] ;  /* 0x000000064654e981 */ /* 0x000322000c1e9900 */
[----:B------:R-:W-:-:S04]  /*6e60*/  LOP3.LUT P6, RZ, R157, R5, RZ, 0xfc, !PT ;  /* 0x000000059dff7212 */ /* 0x000fc800078cfcff */
[----:B------:R-:W-:-:S04]  /*6e70*/  ISETP.GE.U32.OR P6, PT, R157, R76, !P6 ;  /* 0x0000004c9d00720c */ /* 0x000fc800077c6470 */
[----:B------:R-:W-:Y:S02]  /*6e80*/  PLOP3.LUT P6, PT, P5, P6, PT, 0x8f, 0xf8 ;  /* 0x0000000000f8781c */ /* 0x000fe40002fcd177 */
[----:B------:R-:W-:Y:S02]  /*6e90*/  IADD3 R76, PT, PT, -R8, 0x39, RZ ;  /* 0x00000039084c7810 */ /* 0x000fe40007ffe1ff */
[----:B------:R-:W-:-:S09]  /*6ea0*/  LOP3.LUT P5, RZ, R108, 0x8000, RZ, 0xc0, !PT ;  /* 0x000080006cff7812 */ /* 0x000fd200078ac0ff */
[----:B0-----:R-:W0:Y:S01]  /*6eb0*/  @!P6 LDC.64 R72, c[0x0][0x380] ;  /* 0x0000e000ff48eb82 */ /* 0x001e220000000a00 */
[----:B------:R-:W-:-:S04]  /*6ec0*/  @!P6 IMAD.IADD R77, R7, 0x1, R136 ;  /* 0x00000001074de824 */ /* 0x000fc800078e0288 */
[----:B0-----:R-:W-:-:S05]  /*6ed0*/  @!P6 IMAD.WIDE R72, R77, 0x4, R72 ;  /* 0x000000044d48e825 */ /* 0x001fca00078e0248 */
[----:B------:R0:W5:Y:S01]  /*6ee0*/  @!P6 LDG.E.CONSTANT R82, desc[UR6][R72.64] ;  /* 0x000000064852e981 */ /* 0x000162000c1e9900 */
[----:B------:R-:W-:-:S04]  /*6ef0*/  LOP3.LUT P6, RZ, R157, R8, RZ, 0xfc, !PT ;  /* 0x000000089dff7212 */ /* 0x000fc800078cfcff */
[----:B------:R-:W-:-:S04]  /*6f00*/  ISETP.GE.U32.OR P6, PT, R157, R76, !P6 ;  /* 0x0000004c9d00720c */ /* 0x000fc800077c6470 */
[----:B------:R-:W-:Y:S02]  /*6f10*/  PLOP3.LUT P6, PT, P4, P6, PT, 0x8f, 0xf8 ;  /* 0x0000000000f8781c */ /* 0x000fe400027cd177 */
[----:B------:R-:W-:Y:S02]  /*6f20*/  IADD3 R76, PT, PT, -R11, 0x39, RZ ;  /* 0x000000390b4c7810 */ /* 0x000fe40007ffe1ff */
[----:B------:R-:W-:-:S09]  /*6f30*/  LOP3.LUT P4, RZ, R108, 0x2000, RZ, 0xc0, !PT ;  /* 0x000020006cff7812 */ /* 0x000fd2000788c0ff */
[----:B-1----:R-:W1:Y:S01]  /*6f40*/  @!P6 LDC.64 R70, c[0x0][0x380] ;  /* 0x0000e000ff46eb82 */ /* 0x002e620000000a00 */
[----:B------:R-:W-:-:S04]  /*6f50*/  @!P6 IMAD.IADD R77, R10, 0x1, R136 ;  /* 0x000000010a4de824 */ /* 0x000fc800078e0288 */
[----:B-1----:R-:W-:-:S05]  /*6f60*/  @!P6 IMAD.WIDE R70, R77, 0x4, R70 ;  /* 0x000000044d46e825 */ /* 0x002fca00078e0246 */
[----:B------:R1:W5:Y:S01]  /*6f70*/  @!P6 LDG.E.CONSTANT R81, desc[UR6][R70.64] ;  /* 0x000000064651e981 */ /* 0x000362000c1e9900 */
        /* <DEDUP_REMOVED lines=102> */
[----:B------:R-:W-:-:S11]  /*75e0*/  ISETP.NE.AND P4, PT, R75, RZ, PT ;  /* 0x000000ff4b00720c */ /* 0x000fd60003f85270 */
[----:B-1----:R-:W1:Y:S01]  /*75f0*/  @!P6 LDC.64 R70, c[0x0][0x380] ;  /* 0x0000e000ff46eb82 */ /* 0x002e620000000a00 */
[----:B------:R-:W-:Y:S01]  /*7600*/  @!P6 IMAD.IADD R75, R46, 0x1, R136 ;  /* 0x000000012e4be824 */ /* 0x000fe200078e0288 */
[----:B------:R-:W-:-:S03]  /*7610*/  IADD3 R76, PT, PT, -R47, 0x39, RZ ;  /* 0x000000392f4c7810 */ /* 0x000fc60007ffe1ff */
[----:B-1----:R-:W-:-:S05]  /*7620*/  @!P6 IMAD.WIDE R70, R75, 0x4, R70 ;  /* 0x000000044b46e825 */ /* 0x002fca00078e0246 */
[----:B------:R1:W5:Y:S01]  /*7630*/  @!P6 LDG.E.CONSTANT R120, desc[UR6][R70.64] ;  /* 0x000000064678e981 */ /* 0x000362000c1e9900 */
[----:B------:R-:W-:-:S04]  /*7640*/  LOP3.LUT P6, RZ, R157, R47, RZ, 0xfc, !PT ;  /* 0x0000002f9dff7212 */ /* 0x000fc800078cfcff */
[----:B------:R-:W-:-:S04]  /*7650*/  ISETP.GE.U32.OR P6, PT, R157, R76, !P6 ;  /* 0x0000004c9d00720c */ /* 0x000fc800077c6470 */
[----:B------:R-:W-:Y:S02]  /*7660*/  PLOP3.LUT P6, PT, P5, P6, PT, 0x8f, 0xf8 ;  /* 0x0000000000f8781c */ /* 0x000fe40002fcd177 */
[----:B------:R-:W-:-:S11]  /*7670*/  ISETP.NE.AND P5, PT, R74, RZ, PT ;  /* 0x000000ff4a00720c */ /* 0x000fd60003fa5270 */
[----:B------:R-:W2:Y:S01]  /*7680*/  @!P6 LDC.64 R74, c[0x0][0x380] ;  /* 0x0000e000ff4aeb82 */ /* 0x000ea20000000a00 */
[----:B0-----:R-:W-:-:S04]  /*7690*/  @!P6 IMAD.IADD R73, R49, 0x1, R136 ;  /* 0x000000013149e824 */ /* 0x001fc800078e0288 */
[----:B--2---:R-:W-:-:S05]  /*76a0*/  @!P6 IMAD.WIDE R74, R73, 0x4, R74 ;  /* 0x00000004494ae825 */ /* 0x004fca00078e024a */
[----:B------:R0:W2:Y:S01]  /*76b0*/  @!P6 LDG.E.CONSTANT R118, desc[UR6][R74.64] ;  /* 0x000000064a76e981 */ /* 0x0000a2000c1e9900 */
[----:B------:R-:W-:-:S04]  /*76c0*/  LOP3.LUT P6, RZ, R108, 0x1000000, RZ, 0xc0, !PT ;  /* 0x010000006cff7812 */ /* 0x000fc800078cc0ff */
[----:B------:R-:W-:-:S13]  /*76d0*/  ISETP.GE.U32.OR P6, PT, R157, R104, !P6 ;  /* 0x000000689d00720c */ /* 0x000fda00077c6470 */
[----:B-1----:R-:W1:Y:S01]  /*76e0*/  @!P6 LDC.64 R70, c[0x0][0x380] ;  /* 0x0000e000ff46eb82 */ /* 0x002e620000000a00 */
[----:B------:R-:W-:-:S04]  /*76f0*/  @!P6 IMAD.IADD R73, R103, 0x1, R136 ;  /* 0x000000016749e824 */ /* 0x000fc800078e0288 */
[----:B-1----:R-:W-:-:S05]  /*7700*/  @!P6 IMAD.WIDE R70, R73, 0x4, R70 ;  /* 0x000000044946e825 */ /* 0x002fca00078e0246 */
[----:B------:R1:W2:Y:S01]  /*7710*/  @!P6 LDG.E.CONSTANT R116, desc[UR6][R70.64] ;  /* 0x000000064674e981 */ /* 0x0002a2000c1e9900 */
[----:B------:R-:W-:-:S04]  /*7720*/  LOP3.LUT P6, RZ, R108, 0x400000, RZ, 0xc0, !PT ;  /* 0x004000006cff7812 */ /* 0x000fc800078cc0ff */
[----:B------:R-:W-:-:S13]  /*7730*/  ISETP.GE.U32.OR P6, PT, R157, R100, !P6 ;  /* 0x000000649d00720c */ /* 0x000fda00077c6470 */
[----:B------:R-:W3:Y:S01]  /*7740*/  @!P6 LDC.64 R72, c[0x0][0x380] ;  /* 0x0000e000ff48eb82 */ /* 0x000ee20000000a00 */
[----:B------:R-:W-:-:S04]  /*7750*/  @!P6 IMAD.IADD R77, R3, 0x1, R136 ;  /* 0x00000001034de824 */ /* 0x000fc800078e0288 */
[----:B---3--:R-:W-:-:S05]  /*7760*/  @!P6 IMAD.WIDE R72, R77, 0x4, R72 ;  /* 0x000000044d48e825 */ /* 0x008fca00078e0248 */
[----:B------:R3:W2:Y:S01]  /*7770*/  @!P6 LDG.E.CONSTANT R114, desc[UR6][R72.64] ;  /* 0x000000064872e981 */ /* 0x0006a2000c1e9900 */
[----:B------:R-:W-:-:S04]  /*7780*/  LOP3.LUT P6, RZ, R108, 0x100000, RZ, 0xc0, !PT ;  /* 0x001000006cff7812 */ /* 0x000fc800078cc0ff */
[----:B------:R-:W-:-:S13]  /*7790*/  ISETP.GE.U32.OR P6, PT, R157, R53, !P6 ;  /* 0x000000359d00720c */ /* 0x000fda00077c6470 */
[----:B0-----:R-:W0:Y:S01]  /*77a0*/  @!P6 LDC.64 R74, c[0x0][0x380] ;  /* 0x0000e000ff4aeb82 */ /* 0x001e220000000a00 */
[----:B------:R-:W-:-:S04]  /*77b0*/  @!P6 IMAD.IADD R77, R6, 0x1, R136 ;  /* 0x00000001064de824 */ /* 0x000fc800078e0288 */
[----:B0-----:R-:W-:-:S05]  /*77c0*/  @!P6 IMAD.WIDE R74, R77, 0x4, R74 ;  /* 0x000000044d4ae825 */ /* 0x001fca00078e024a */
        /* <DEDUP_REMOVED lines=9> */
[----:B---3--:R-:W3:Y:S01]  /*7860*/  @!P6 LDC.64 R72, c[0x0][0x380] ;  /* 0x0000e000ff48eb82 */ /* 0x008ee20000000a00 */
        /* <DEDUP_REMOVED lines=44> */
[----:B------:R-:W2:Y:S01]  /*7b30*/  @!P6 LDG.E.CONSTANT R134, desc[UR6][R74.64] ;  /* 0x000000064a86e981 */ /* 0x000ea2000c1e9900 */
[----:B------:R-:W-:Y:S01]  /*7b40*/  LOP3.LUT P6, RZ, R108, 0x1, RZ, 0xc0, !PT ;  /* 0x000000016cff7812 */ /* 0x000fe200078cc0ff */
[----:B------:R-:W-:-:S03]  /*7b50*/  IMAD.MOV.U32 R138, RZ, RZ, RZ ;  /* 0x000000ffff8a7224 */ /* 0x000fc600078e00ff */
[----:B------:R-:W-:-:S13]  /*7b60*/  ISETP.GE.U32.OR P6, PT, R157, R63, !P6 ;  /* 0x0000003f9d00720c */ /* 0x000fda00077c6470 */
[----:B-1----:R-:W0:Y:S01]  /*7b70*/  @!P6 LDC.64 R70, c[0x0][0x380] ;  /* 0x0000e000ff46eb82 */ /* 0x002e220000000a00 */
[----:B------:R-:W-:-:S04]  /*7b80*/  @!P6 IMAD.IADD R77, R36, 0x1, R136 ;  /* 0x00000001244de824 */ /* 0x000fc800078e0288 */
[----:B0-----:R-:W-:-:S05]  /*7b90*/  @!P6 IMAD.WIDE R76, R77, 0x4, R70 ;  /* 0x000000044d4ce825 */ /* 0x001fca00078e0246 */
[----:B------:R0:W2:Y:S01]  /*7ba0*/  @!P6 LDG.E.CONSTANT R138, desc[UR6][R76.64] ;  /* 0x000000064c8ae981 */ /* 0x0000a2000c1e9900 */
[----:B------:R-:W-:Y:S01]  /*7bb0*/  LOP3.LUT P6, RZ, R107, 0x40000000, RZ, 0xc0, !PT ;  /* 0x400000006bff7812 */ /* 0x000fe200078cc0ff */
[----:B------:R-:W-:-:S03]  /*7bc0*/  IMAD.MOV.U32 R140, RZ, RZ, RZ ;  /* 0x000000ffff8c7224 */ /* 0x000fc600078e00ff */
[----:B------:R-:W-:-:S13]  /*7bd0*/  ISETP.GE.U32.OR P6, PT, R157, R64, !P6 ;  /* 0x000000409d00720c */ /* 0x000fda00077c6470 */
[----:B------:R-:W1:Y:S01]  /*7be0*/  @!P6 LDC.64 R70, c[0x0][0x380] ;  /* 0x0000e000ff46eb82 */ /* 0x000e620000000a00 */
[----:B---3--:R-:W-:-:S04]  /*7bf0*/  @!P6 IMAD.IADD R73, R39, 0x1, R136 ;  /* 0x000000012749e824 */ /* 0x008fc800078e0288 */
[----:B-1----:R-:W-:-:S05]  /*7c00*/  @!P6 IMAD.WIDE R72, R73, 0x4, R70 ;  /* 0x000000044948e825 */ /* 0x002fca00078e0246 */
[----:B------:R-:W3:Y:S01]  /*7c10*/  @!P6 LDG.E.CONSTANT R140, desc[UR6][R72.64] ;  /* 0x00000006488ce981 */ /* 0x000ee2000c1e9900 */
[----:B------:R-:W-:Y:S01]  /*7c20*/  LOP3.LUT P6, RZ, R107, 0x10000000, RZ, 0xc0, !PT ;  /* 0x100000006bff7812 */ /* 0x000fe200078cc0ff */
[----:B0-----:R-:W-:-:S03]  /*7c30*/  IMAD.MOV.U32 R76, RZ, RZ, RZ ;  /* 0x000000ffff4c7224 */ /* 0x001fc600078e00ff */
[----:B------:R-:W-:-:S13]  /*7c40*/  ISETP.GE.U32.OR P6, PT, R157, R65, !P6 ;  /* 0x000000419d00720c */ /* 0x000fda00077c6470 */
[----:B------:R-:W0:Y:S01]  /*7c50*/  @!P6 LDC.64 R70, c[0x0][0x380] ;  /* 0x0000e000ff46eb82 */ /* 0x000e220000000a00 */
[----:B------:R-:W-:-:S04]  /*7c60*/  @!P6 IMAD.IADD R75, R42, 0x1, R136 ;  /* 0x000000012a4be824 */ /* 0x000fc800078e0288 */
[----:B0-----:R-:W-:-:S05]  /*7c70*/  @!P6 IMAD.WIDE R74, R75, 0x4, R70 ;  /* 0x000000044b4ae825 */ /* 0x001fca00078e0246 */
[----:B------:R-:W3:Y:S01]  /*7c80*/  @!P6 LDG.E.CONSTANT R76, desc[UR6][R74.64] ;  /* 0x000000064a4ce981 */ /* 0x000ee2000c1e9900 */
[----:B------:R-:W-:-:S04]  /*7c90*/  LOP3.LUT P6, RZ, R107, 0x4000000, RZ, 0xc0, !PT ;  /* 0x040000006bff7812 */ /* 0x000fc800078cc0ff */
[----:B------:R-:W-:-:S13]  /*7ca0*/  ISETP.GE.U32.OR P6, PT, R157, R66, !P6 ;  /* 0x000000429d00720c */ /* 0x000fda00077c6470 */
[----:B------:R-:W0:Y:S01]  /*7cb0*/  @!P6 LDC.64 R70, c[0x0][0x380] ;  /* 0x0000e000ff46eb82 */ /* 0x000e220000000a00 */
[----:B------:R-:W-:-:S04]  /*7cc0*/  @!P6 IMAD.IADD R77, R45, 0x1, R136 ;  /* 0x000000012d4de824 */ /* 0x000fc800078e0288 */
[----:B0-----:R-:W-:-:S04]  /*7cd0*/  @!P6 IMAD.WIDE R70, R77, 0x4, R70 ;  /* 0x000000044d46e825 */ /* 0x001fc800078e0246 */
[----:B------:R-:W-:-:S06]  /*7ce0*/  IMAD.MOV.U32 R77, RZ, RZ, RZ ;  /* 0x000000ffff4d7224 */ /* 0x000fcc00078e00ff */
[----:B------:R0:W3:Y:S01]  /*7cf0*/  @!P6 LDG.E.CONSTANT R77, desc[UR6][R70.64] ;  /* 0x00000006464de981 */ /* 0x0000e2000c1e9900 */
[----:B------:R-:W-:Y:S01]  /*7d00*/  LOP3.LUT P6, RZ, R107, 0x1000000, RZ, 0xc0, !PT ;  /* 0x010000006bff7812 */ /* 0x000fe200078cc0ff */
[----:B------:R-:W-:-:S03]  /*7d10*/  IMAD.MOV.U32 R142, RZ, RZ, RZ ;  /* 0x000000ffff8e7224 */ /* 0x000fc600078e00ff */
[----:B------:R-:W-:Y:S01]  /*7d20*/  ISETP.GE.U32.OR P6, PT, R157, R67, !P6 ;  /* 0x000000439d00720c */ /* 0x000fe200077c6470 */
[----:B0-----:R-:W0:-:S12]  /*7d30*/  LDC.64 R70, c[0x0][0x388] ;  /* 0x0000e200ff467b82 */ /* 0x001e180000000a00 */
[----:B------:R-:W1:Y:S01]  /*7d40*/  @!P6 LDC.64 R72, c[0x0][0x380] ;  /* 0x0000e000ff48eb82 */ /* 0x000e620000000a00 */
[----:B------:R-:W-:-:S04]  /*7d50*/  @!P6 IMAD.IADD R159, R48, 0x1, R136 ;  /* 0x00000001309fe824 */ /* 0x000fc800078e0288 */
[----:B-1----:R-:W-:-:S05]  /*7d60*/  @!P6 IMAD.WIDE R72, R159, 0x4, R72 ;  /* 0x000000049f48e825 */ /* 0x002fca00078e0248 */
[----:B------:R1:W3:Y:S01]  /*7d70*/  @!P6 LDG.E.CONSTANT R142, desc[UR6][R72.64] ;  /* 0x00000006488ee981 */ /* 0x0002e2000c1e9900 */
[----:B------:R-:W-:Y:S01]  /*7d80*/  LOP3.LUT P6, RZ, R107, 0x400000, RZ, 0xc0, !PT ;  /* 0x004000006bff7812 */ /* 0x000fe200078cc0ff */
[----:B------:R-:W-:-:S03]  /*7d90*/  IMAD.MOV.U32 R144, RZ, RZ, RZ ;  /* 0x000000ffff907224 */ /* 0x000fc600078e00ff */
[----:B------:R-:W-:-:S13]  /*7da0*/  ISETP.GE.U32.OR P6, PT, R157, R68, !P6 ;  /* 0x000000449d00720c */ /* 0x000fda00077c6470 */
[----:B------:R-:W-:Y:S01]  /*7db0*/  @!P6 IMAD.IADD R157, R50, 0x1, R136 ;  /* 0x00000001329de824 */ /* 0x000fe200078e0288 */
[----:B------:R-:W4:Y:S01]  /*7dc0*/  @!P6 LDC.64 R74, c[0x0][0x380] ;  /* 0x0000e000ff4aeb82 */ /* 0x000f220000000a00 */
[----:B------:R-:W5:Y:S02]  /*7dd0*/  S2R R136, SR_TID.Y ;  /* 0x0000000000887919 */ /* 0x000f640000002200 */
[----:B----4-:R-:W-:-:S05]  /*7de0*/  @!P6 IMAD.WIDE R74, R157, 0x4, R74 ;  /* 0x000000049d4ae825 */ /* 0x010fca00078e024a */
[----:B------:R4:W3:Y:S01]  /*7df0*/  @!P6 LDG.E.CONSTANT R144, desc[UR6][R74.64] ;  /* 0x000000064a90e981 */ /* 0x0008e2000c1e9900 */
[----:B------:R-:W-:Y:S01]  /*7e00*/  LOP3.LUT P6, RZ, R107, 0x200000, RZ, 0xc0, !PT ;  /* 0x002000006bff7812 */ /* 0x000fe200078cc0ff */
[----:B-----5:R-:W-:-:S03]  /*7e10*/  IMAD R146, R136, 0x54, RZ ;  /* 0x0000005488927824 */ /* 0x020fc600078e02ff */
[----:B------:R-:W-:Y:S01]  /*7e20*/  ISETP.GT.U32.OR P6, PT, R136, 0x6, P6 ;  /* 0x000000068800780c */ /* 0x000fe200037c4470 */
[----:B------:R-:W-:-:S04]  /*7e30*/  IMAD R146, R99, 0x240, R146 ;  /* 0x0000024063927824 */ /* 0x000fc800078e0292 */
[----:B-1----:R-:W-:-:S04]  /*7e40*/  IMAD.IADD R73, R146, 0x1, R51 ;  /* 0x0000000192497824 */ /* 0x002fc800078e0233 */
[----:B0-----:R-:W-:-:S05]  /*7e50*/  IMAD.WIDE.U32 R70, R73, 0x4, R70 ;  /* 0x0000000449467825 */ /* 0x001fca00078e0046 */
[----:B------:R-:W5:Y:S01]  /*7e60*/  @!P6 LDG.E.CONSTANT R157, desc[UR6][R70.64] ;  /* 0x00000006469de981 */ /* 0x000f62000c1e9900 */
[----:B----4-:R-:W-:Y:S01]  /*7e70*/  MOV R74, 0x400 ;  /* 0x00000400004a7802 */ /* 0x010fe20000000f00 */
[----:B------:R-:W-:Y:S01]  /*7e80*/  IMAD R72, R99, 0x7, R136 ;  /* 0x0000000763487824 */ /* 0x000fe200078e0288 */
[----:B------:R-:W0:Y:S03]  /*7e90*/  S2R R159, SR_CgaCtaId ;  /* 0x00000000009f7919 */ /* 0x000e260000008800 */
[----:B------:R-:W-:Y:S01]  /*7ea0*/  IMAD R72, R72, 0x24, RZ ;  /* 0x0000002448487824 */ /* 0x000fe200078e02ff */
[----:B0-----:R-:W-:Y:S01]  /*7eb0*/  LEA R73, R159, R74, 0x18 ;  /* 0x0000004a9f497211 */ /* 0x001fe200078ec0ff */
[----:B------:R-:W-:-:S04]  /*7ec0*/  VIADD R74, R74, 0x3f00 ;  /* 0x00003f004a4a7836 */ /* 0x000fc80000000000 */
[----:B------:R-:W-:Y:S01]  /*7ed0*/  IMAD R75, R72, 0x4, R73 ;  /* 0x00000004484b7824 */ /* 0x000fe200078e0249 */
[----:B------:R-:W-:-:S04]  /*7ee0*/  LEA R72, R159, R74, 0x18 ;  /* 0x0000004a9f487211 */ /* 0x000fc800078ec0ff */
[----:B------:R-:W-:Y:S01]  /*7ef0*/  STS [R75], R52 ;  /* 0x000000344b007388 */ /* 0x000fe20000000800 */
[----:B------:R-:W-:-:S03]  /*7f00*/  IMAD R74, R0, 0x4, R72 ;  /* 0x00000004004a7824 */ /* 0x000fc600078e0248 */
[----:B------:R0:W-:Y:S04]  /*7f10*/  STS [R75+0x8], R79 ;  /* 0x0000084f4b007388 */ /* 0x0001e80000000800 */
[----:B------:R-:W-:Y:S04]  /*7f20*/  STS [R75+0x10], R84 ;  /* 0x000010544b007388 */ /* 0x000fe80000000800 */
[----:B------:R-:W-:Y:S04]  /*7f30*/  STS [R75+0x18], R82 ;  /* 0x000018524b007388 */ /* 0x000fe80000000800 */
[----:B------:R1:W-:Y:S04]  /*7f40*/  STS [R75+0x20], R81 ;  /* 0x000020514b007388 */ /* 0x0003e80000000800 */
        /* <DEDUP_REMOVED lines=28> */
[----:B------:R2:W-:Y:S04]  /*8110*/  STS [R75+0x7c], R77 ;  /* 0x00007c4d4b007388 */ /* 0x0005e80000000800 */
[----:B------:R-:W-:Y:S04]  /*8120*/  STS [R75+0x84], R142 ;  /* 0x0000848e4b007388 */ /* 0x000fe80000000800 */
[----:B------:R3:W-:Y:S04]  /*8130*/  STS [R75+0x8c], R144 ;  /* 0x00008c904b007388 */ /* 0x0007e80000000800 */
[----:B-----5:R-:W-:Y:S01]  /*8140*/  @!P6 STS [R74], R157 ;  /* 0x0000009d4a00e388 */ /* 0x020fe20000000800 */
[----:B------:R-:W-:-:S04]  /*8150*/  LOP3.LUT P6, RZ, R107, 0x100000, RZ, 0xc0, !PT ;  /* 0x001000006bff7812 */ /* 0x000fc800078cc0ff */
[----:B------:R-:W-:-:S13]  /*8160*/  ISETP.GT.U32.OR P6, PT, R136, 0x6, P6 ;  /* 0x000000068800780c */ /* 0x000fda00037c4470 */
[----:B0-----:R-:W4:Y:S04]  /*8170*/  @!P6 LDG.E.CONSTANT R79, desc[UR6][R70.64+0xc] ;  /* 0x00000c06464fe981 */ /* 0x001f28000c1e9900 */
[----:B----4-:R0:W-:Y:S01]  /*8180*/  @!P6 STS [R74+0x4], R79 ;  /* 0x0000044f4a00e388 */ /* 0x0101e20000000800 */
[----:B------:R-:W-:-:S04]  /*8190*/  LOP3.LUT P6, RZ, R107, 0x80000, RZ, 0xc0, !PT ;  /* 0x000800006bff7812 */ /* 0x000fc800078cc0ff */
[----:B------:R-:W-:-:S13]  /*81a0*/  ISETP.GT.U32.OR P6, PT, R136, 0x6, P6 ;  /* 0x000000068800780c */ /* 0x000fda00037c4470 */
[----:B-1----:R-:W4:Y:S04]  /*81b0*/  @!P6 LDG.E.CONSTANT R81, desc[UR6][R70.64+0x18] ;  /* 0x000018064651e981 */ /* 0x002f28000c1e9900 */
[----:B----4-:R1:W-:Y:S01]  /*81c0*/  @!P6 STS [R74+0x8], R81 ;  /* 0x000008514a00e388 */ /* 0x0103e20000000800 */
[----:B------:R-:W-:-:S04]  /*81d0*/  LOP3.LUT P6, RZ, R107, 0x40000, RZ, 0xc0, !PT ;  /* 0x000400006bff7812 */ /* 0x000fc800078cc0ff */
[----:B------:R-:W-:-:S13]  /*81e0*/  ISETP.GT.U32.OR P6, PT, R136, 0x6, P6 ;  /* 0x000000068800780c */ /* 0x000fda00037c4470 */
[----:B--2---:R-:W2:Y:S04]  /*81f0*/  @!P6 LDG.E.CONSTANT R77, desc[UR6][R70.64+0x24] ;  /* 0x00002406464de981 */ /* 0x004ea8000c1e9900 */
[----:B--2---:R2:W-:Y:S01]  /*8200*/  @!P6 STS [R74+0xc], R77 ;  /* 0x00000c4d4a00e388 */ /* 0x0045e20000000800 */
[----:B------:R-:W-:-:S04]  /*8210*/  LOP3.LUT P6, RZ, R107, 0x20000, RZ, 0xc0, !PT ;  /* 0x000200006bff7812 */ /* 0x000fc800078cc0ff */
[----:B------:R-:W-:-:S13]  /*8220*/  ISETP.GT.U32.OR P6, PT, R136, 0x6, P6 ;  /* 0x000000068800780c */ /* 0x000fda00037c4470 */
[----:B---3--:R-:W3:Y:S04]  /*8230*/  @!P6 LDG.E.CONSTANT R75, desc[UR6][R70.64+0x30] ;  /* 0x00003006464be981 */ /* 0x008ee8000c1e9900 */
[----:B---3--:R3:W-:Y:S01]  /*8240*/  @!P6 STS [R74+0x10], R75 ;  /* 0x0000104b4a00e388 */ /* 0x0087e20000000800 */
        /* <DEDUP_REMOVED lines=68> */
[----:B------:R-:W-:-:S13]  /*8690*/  ISETP.GT.U32.OR P6, PT, R136, 0x6, P0 ;  /* 0x000000068800780c */ /* 0x000fda00007c4470 */
[----:B-1----:R-:W4:Y:S04]  /*86a0*/  @!P6 LDG.E.CONSTANT R81, desc[UR6][R70.64+0x108] ;  /* 0x000108064651e981 */ /* 0x002f28000c1e9900 */
[----:B----4-:R1:W-:Y:S01]  /*86b0*/  @!P6 STS [R74+0x58], R81 ;  /* 0x000058514a00e388 */ /* 0x0103e20000000800 */
[----:B------:R-:W-:-:S13]  /*86c0*/  ISETP.GT.U32.OR P6, PT, R136, 0x6, P1 ;  /* 0x000000068800780c */ /* 0x000fda0000fc4470 */
[----:B--2---:R-:W2:Y:S04]  /*86d0*/  @!P6 LDG.E.CONSTANT R77, desc[UR6][R70.64+0x114] ;  /* 0x00011406464de981 */ /* 0x004ea8000c1e9900 */
[----:B--2---:R2:W-:Y:S01]  /*86e0*/  @!P6 STS [R74+0x5c], R77 ;  /* 0x00005c4d4a00e388 */ /* 0x0045e20000000800 */
[----:B------:R-:W-:-:S13]  /*86f0*/  ISETP.GT.U32.OR P6, PT, R136, 0x5, P2 ;  /* 0x000000058800780c */ /* 0x000fda00017c4470 */
[----:B---3--:R-:W3:Y:S04]  /*8700*/  @!P6 LDG.E.CONSTANT R75, desc[UR6][R70.64+0x120] ;  /* 0x00012006464be981 */ /* 0x008ee8000c1e9900 */
[----:B---3--:R3:W-:Y:S01]  /*8710*/  @!P6 STS [R74+0x60], R75 ;  /* 0x0000604b4a00e388 */ /* 0x0087e20000000800 */
[----:B------:R-:W-:-:S13]  /*8720*/  ISETP.GT.U32.OR P6, PT, R136, 0x5, P3 ;  /* 0x000000058800780c */ /* 0x000fda0001fc4470 */
[----:B0-----:R-:W4:Y:S04]  /*8730*/  @!P6 LDG.E.CONSTANT R79, desc[UR6][R70.64+0x12c] ;  /* 0x00012c06464fe981 */ /* 0x001f28000c1e9900 */
[----:B----4-:R3:W-:Y:S01]  /*8740*/  @!P6 STS [R74+0x64], R79 ;  /* 0x0000644f4a00e388 */ /* 0x0107e20000000800 */
[----:B------:R-:W-:-:S13]  /*8750*/  ISETP.GT.U32.OR P6, PT, R136, 0x5, P4 ;  /* 0x000000058800780c */ /* 0x000fda00027c4470 */
[----:B-1----:R-:W4:Y:S04]  /*8760*/  @!P6 LDG.E.CONSTANT R81, desc[UR6][R70.64+0x138] ;  /* 0x000138064651e981 */ /* 0x002f28000c1e9900 */
[----:B----4-:R3:W-:Y:S01]  /*8770*/  @!P6 STS [R74+0x68], R81 ;  /* 0x000068514a00e388 */ /* 0x0107e20000000800 */
[----:B------:R-:W-:-:S13]  /*8780*/  ISETP.GT.U32.OR P6, PT, R136, 0x5, P5 ;  /* 0x000000058800780c */ /* 0x000fda0002fc4470 */
[----:B--2---:R-:W2:Y:S01]  /*8790*/  @!P6 LDG.E.CONSTANT R77, desc[UR6][R70.64+0x144] ;  /* 0x00014406464de981 */ /* 0x004ea2000c1e9900 */
[----:B------:R-:W-:Y:S01]  /*87a0*/  IMAD R52, R136, 0x38, R73 ;  /* 0x0000003888347824 */ /* 0x000fe200078e0249 */
[----:B------:R-:W-:Y:S01]  /*87b0*/  UMOV UR4, 0x180 ;  /* 0x0000018000047882 */ /* 0x000fe20000000000 */
[----:B------:R-:W-:Y:S02]  /*87c0*/  IMAD R99, R99, 0x300, R72 ;  /* 0x0000030063637824 */ /* 0x000fe400078e0248 */
[----:B------:R-:W-:Y:S01]  /*87d0*/  VIADD R52, R52, 0x1f8 ;  /* 0x000001f834347836 */ /* 0x000fe20000000000 */
[----:B--2---:R3:W-:Y:S01]  /*87e0*/  @!P6 STS [R74+0x6c], R77 ;  /* 0x00006c4d4a00e388 */ /* 0x0047e20000000800 */
[----:B------:R-:W-:Y:S06]  /*87f0*/  BAR.SYNC.DEFER_BLOCKING 0x0 ;  /* 0x0000000000007b1d */ /* 0x000fec0000010000 */
.L_x_239:
[----:B---3--:R-:W-:Y:S04]  /*8800*/  LDS.64 R76, [R52+-0x1f8] ;  /* 0xfffe0800344c7984 */ /* 0x008fe80000000a00 */
[----:B------:R-:W0:Y:S04]  /*8810*/  LDS.64 R86, [R99+UR4+-0x180] ;  /* 0xfffe800463567984 */ /* 0x000e280008000a00 */
[----:B------:R-:W1:Y:S04]  /*8820*/  LDS.64 R88, [R99+UR4] ;  /* 0x0000000463587984 */ /* 0x000e680008000a00 */
[----:B------:R-:W2:Y:S04]  /*8830*/  LDS.64 R78, [R52+-0x1e0] ;  /* 0xfffe2000344e7984 */ /* 0x000ea80000000a00 */
[----:B------:R-:W3:Y:S04]  /*8840*/  LDS.64 R84, [R52+-0x1d8] ;  /* 0xfffe280034547984 */ /* 0x000ee80000000a00 */
[----:B------:R-:W4:Y:S04]  /*8850*/  LDS.64 R90, [R52+-0x1f0] ;  /* 0xfffe1000345a7984 */ /* 0x000f280000000a00 */
[----:B------:R-:W5:Y:S04]  /*8860*/  LDS.64 R72, [R52+-0x1d0] ;  /* 0xfffe300034487984 */ /* 0x000f680000000a00 */
[----:B------:R-:W5:Y:S04]  /*8870*/  LDS.64 R70, [R52+-0x1e8] ;  /* 0xfffe180034467984 */ /* 0x000f680000000a00 */
[----:B------:R-:W5:Y:S04]  /*8880*/  LDS.64 R82, [R52+-0x1c8] ;  /* 0xfffe380034527984 */ /* 0x000f680000000a00 */
[----:B------:R-:W5:Y:S04]  /*8890*/  LDS.64 R80, [R52+-0x1c0] ;  /* 0xfffe400034507984 */ /* 0x000f680000000a00 */
[----:B------:R-:W5:Y:S01]  /*88a0*/  LDS.64 R74, [R52+-0x1a8] ;  /* 0xfffe5800344a7984 */ /* 0x000f620000000a00 */
[----:B0-----:R-:W-:Y:S01]  /*88b0*/  FFMA R141, R76, R86, R141 ;  /* 0x000000564c8d7223 */ /* 0x001fe2000000008d */
[-C--:B------:R-:W-:Y:S01]  /*88c0*/  FFMA R110, R86, R77.reuse, R121 ;  /* 0x0000004d566e7223 */ /* 0x080fe20000000079 */
[----:B-1----:R-:W-:Y:S01]  /*88d0*/  FFMA R96, R76, R88, R145 ;  /* 0x000000584c607223 */ /* 0x002fe20000000091 */
[----:B------:R-:W-:-:S02]  /*88e0*/  FFMA R114, R88, R77, R135 ;  /* 0x0000004d58727223 */ /* 0x000fc40000000087 */
[----:B------:R-:W0:Y:S01]  /*88f0*/  LDS.64 R76, [R52+-0x1a0] ;  /* 0xfffe6000344c7984 */ /* 0x000e220000000a00 */
[C---:B--2---:R-:W-:Y:S01]  /*8900*/  FFMA R112, R79.reuse, R86, R92 ;  /* 0x000000564f707223 */ /* 0x044fe2000000005c */
[----:B------:R-:W-:Y:S01]  /*8910*/  FFMA R116, R79, R88, R151 ;  /* 0x000000584f747223 */ /* 0x000fe20000000097 */
[-C--:B------:R-:W-:Y:S01]  /*8920*/  FFMA R115, R86, R78.reuse, R115 ;  /* 0x0000004e56737223 */ /* 0x080fe20000000073 */
[----:B------:R-:W-:Y:S01]  /*8930*/  FFMA R129, R88, R78, R129 ;  /* 0x0000004e58817223 */ /* 0x000fe20000000081 */
[C---:B---3--:R-:W-:Y:S01]  /*8940*/  FFMA R127, R84.reuse, R86, R127 ;  /* 0x00000056547f7223 */ /* 0x048fe2000000007f */
[----:B------:R-:W-:Y:S01]  /*8950*/  FFMA R153, R84, R88, R153 ;  /* 0x0000005854997223 */ /* 0x000fe20000000099 */
[-C--:B------:R-:W-:Y:S01]  /*8960*/  FFMA R118, R86, R85.reuse, R95 ;  /* 0x0000005556767223 */ /* 0x080fe2000000005f */
[----:B------:R-:W-:Y:S01]  /*8970*/  FFMA R120, R88, R85, R123 ;  /* 0x0000005558787223 */ /* 0x000fe2000000007b */
[----:B------:R-:W1:Y:S01]  /*8980*/  LDS.64 R78, [R52+-0x1b8] ;  /* 0xfffe4800344e7984 */ /* 0x000e620000000a00 */
[C---:B----4-:R-:W-:Y:S01]  /*8990*/  FFMA R139, R90.reuse, R86, R139 ;  /* 0x000000565a8b7223 */ /* 0x050fe2000000008b */
[----:B------:R-:W-:Y:S01]  /*89a0*/  FFMA R147, R90, R88, R147 ;  /* 0x000000585a937223 */ /* 0x000fe20000000093 */
[-C--:B------:R-:W-:Y:S01]  /*89b0*/  FFMA R122, R86, R91.reuse, R119 ;  /* 0x0000005b567a7223 */ /* 0x080fe20000000077 */
[----:B------:R-:W2:Y:S01]  /*89c0*/  LDS.64 R84, [R52+-0x198] ;  /* 0xfffe680034547984 */ /* 0x000ea20000000a00 */
[----:B------:R-:W-:Y:S01]  /*89d0*/  FFMA R124, R88, R91, R133 ;  /* 0x0000005b587c7223 */ /* 0x000fe20000000085 */
[C---:B-----5:R-:W-:Y:S01]  /*89e0*/  FFMA R125, R72.reuse, R86, R125 ;  /* 0x00000056487d7223 */ /* 0x060fe2000000007d */
[----:B------:R-:W-:Y:S01]  /*89f0*/  FFMA R155, R72, R88, R155 ;  /* 0x00000058489b7223 */ /* 0x000fe2000000009b */
[-C--:B------:R-:W-:Y:S01]  /*8a00*/  FFMA R126, R86, R73.reuse, R93 ;  /* 0x00000049567e7223 */ /* 0x080fe2000000005d */
[----:B------:R-:W-:Y:S01]  /*8a10*/  FFMA R128, R88, R73, R143 ;  /* 0x0000004958807223 */ /* 0x000fe2000000008f */
[----:B------:R-:W3:Y:S01]  /*8a20*/  LDS.64 R94, [R52+-0x1b0] ;  /* 0xfffe5000345e7984 */ /* 0x000ee20000000a00 */
[C---:B------:R-:W-:Y:S01]  /*8a30*/  FFMA R137, R70.reuse, R86, R137 ;  /* 0x0000005646897223 */ /* 0x040fe20000000089 */
[----:B------:R-:W-:Y:S01]  /*8a40*/  FFMA R149, R70, R88, R149 ;  /* 0x0000005846957223 */ /* 0x000fe20000000095 */
[-C--:B------:R-:W-:Y:S01]  /*8a50*/  FFMA R130, R86, R71.reuse, R117 ;  /* 0x0000004756827223 */ /* 0x080fe20000000075 */
[----:B------:R-:W4:Y:S01]  /*8a60*/  LDS.64 R92, [R52+-0x190] ;  /* 0xfffe7000345c7984 */ /* 0x000f220000000a00 */
[----:B------:R-:W-:Y:S01]  /*8a70*/  FFMA R132, R88, R71, R131 ;  /* 0x0000004758847223 */ /* 0x000fe20000000083 */
[C---:B------:R-:W-:Y:S01]  /*8a80*/  FFMA R97, R82.reuse, R86, R97 ;  /* 0x0000005652617223 */ /* 0x040fe20000000061 */
[----:B------:R-:W-:Y:S01]  /*8a90*/  FFMA R134, R82, R88, R111 ;  /* 0x0000005852867223 */ /* 0x000fe2000000006f */
[----:B------:R-:W-:Y:S01]  /*8aa0*/  LDS.64 R90, [R52+-0x188] ;  /* 0xfffe7800345a7984 */ /* 0x000fe20000000a00 */
[-C--:B------:R-:W-:Y:S01]  /*8ab0*/  FFMA R86, R86, R83.reuse, R109 ;  /* 0x0000005356567223 */ /* 0x080fe2000000006d */
[----:B------:R-:W-:Y:S01]  /*8ac0*/  FFMA R88, R88, R83, R113 ;  /* 0x0000005358587223 */ /* 0x000fe20000000071 */
[C---:B------:R-:W-:Y:S01]  /*8ad0*/  FFMA R141, R80.reuse, R87, R141 ;  /* 0x00000057508d7223 */ /* 0x040fe2000000008d */
[----:B------:R-:W5:Y:S01]  /*8ae0*/  LDS.64 R70, [R99+UR4+-0x178] ;  /* 0xfffe880463467984 */ /* 0x000f620008000a00 */
[----:B------:R-:W-:Y:S01]  /*8af0*/  FFMA R111, R80, R89, R96 ;  /* 0x00000059506f7223 */ /* 0x000fe20000000060 */
[C---:B------:R-:W-:Y:S01]  /*8b00*/  FFMA R109, R81.reuse, R87, R110 ;  /* 0x00000057516d7223 */ /* 0x040fe2000000006e */
[----:B------:R-:W-:Y:S01]  /*8b10*/  FFMA R113, R81, R89, R114 ;  /* 0x0000005951717223 */ /* 0x000fe20000000072 */
[----:B------:R-:W5:Y:S01]  /*8b20*/  LDS.64 R72, [R99+UR4+0x8] ;  /* 0x0000080463487984 */ /* 0x000f620008000a00 */
        /* <DEDUP_REMOVED lines=8> */
[----:B------:R-:W0:Y:S04]  /*8bb0*/  LDS.64 R82, [R52+-0x170] ;  /* 0xfffe900034527984 */ /* 0x000e280000000a00 */
[----:B------:R-:W0:Y:S01]  /*8bc0*/  LDS.64 R80, [R52+-0x168] ;  /* 0xfffe980034507984 */ /* 0x000e220000000a00 */
        /* <DEDUP_REMOVED lines=8> */
[----:B------:R-:W1:Y:S01]  /*8c50*/  LDS.64 R74, [R52+-0x180] ;  /* 0xfffe8000344a7984 */ /* 0x000e620000000a00 */
[C---:B---3--:R-:W-:Y:S01]  /*8c60*/  FFMA R137, R94.reuse, R87, R137 ;  /* 0x000000575e897223 */ /* 0x048fe20000000089 */
[----:B------:R-:W-:-:S02]  /*8c70*/  FFMA R149, R94, R89, R149 ;  /* 0x000000595e957223 */ /* 0x000fc40000000095 */
[----:B------:R-:W2:Y:S01]  /*8c80*/  LDS.64 R76, [R52+-0x160] ;  /* 0xfffea000344c7984 */ /* 0x000ea20000000a00 */
[C---:B------:R-:W-:Y:S01]  /*8c90*/  FFMA R143, R95.reuse, R87, R130 ;  /* 0x000000575f8f7223 */ /* 0x040fe20000000082 */
[----:B------:R-:W-:Y:S01]  /*8ca0*/  FFMA R145, R95, R89, R132 ;  /* 0x000000595f917223 */ /* 0x000fe20000000084 */
[C---:B----4-:R-:W-:Y:S01]  /*8cb0*/  FFMA R97, R92.reuse, R87, R97 ;  /* 0x000000575c617223 */ /* 0x050fe20000000061 */
[----:B------:R-:W3:Y:S01]  /*8cc0*/  LDS.64 R78, [R52+-0x178] ;  /* 0xfffe8800344e7984 */ /* 0x000ee20000000a00 */
[----:B------:R-:W-:Y:S01]  /*8cd0*/  FFMA R157, R92, R89, R134 ;  /* 0x000000595c9d7223 */ /* 0x000fe20000000086 */
[C---:B------:R-:W-:Y:S01]  /*8ce0*/  FFMA R96, R93.reuse, R87, R86 ;  /* 0x000000575d607223 */ /* 0x040fe20000000056 */
[----:B------:R-:W-:Y:S01]  /*8cf0*/  FFMA R151, R93, R89, R88 ;  /* 0x000000595d977223 */ /* 0x000fe20000000058 */
[----:B------:R-:W4:Y:S01]  /*8d00*/  LDS.64 R84, [R52+-0x158] ;  /* 0xfffea80034547984 */ /* 0x000f220000000a00 */
[----:B-----5:R-:W-:Y:S01]  /*8d10*/  FFMA R141, R90, R70, R141 ;  /* 0x000000465a8d7223 */ /* 0x020fe2000000008d */
[----:B------:R-:W-:-:S02]  /*8d20*/  FFMA R110, R70, R91, R109 ;  /* 0x0000005b466e7223 */ /* 0x000fc4000000006d */
[----:B------:R-:W5:Y:S01]  /*8d30*/  LDS.64 R94, [R52+0x28] ;  /* 0x00002800345e7984 */ /* 0x000f620000000a00 */
[----:B------:R-:W-:Y:S01]  /*8d40*/  FFMA R114, R90, R72, R111 ;  /* 0x000000485a727223 */ /* 0x000fe2000000006f */
[----:B------:R-:W-:Y:S02]  /*8d50*/  FFMA R116, R72, R91, R113 ;  /* 0x0000005b48747223 */ /* 0x000fe40000000071 */
[----:B------:R-:W5:Y:S04]  /*8d60*/  LDS.64 R86, [R52] ;  /* 0x0000000034567984 */ /* 0x000f680000000a00 */
[----:B------:R-:W5:Y:S01]  /*8d70*/  LDS.64 R88, [R52+0x18] ;  /* 0x0000180034587984 */ /* 0x000f620000000a00 */
[----:B0-----:R-:W-:-:S03]  /*8d80*/  FFMA R112, R83, R70, R112 ;  /* 0x0000004653707223 */ /* 0x001fc60000000070 */
[----:B------:R-:W0:Y:S01]  /*8d90*/  LDS.64 R90, [R52+0x20] ;  /* 0x00002000345a7984 */ /* 0x000e220000000a00 */
[----:B------:R-:W-:Y:S01]  /*8da0*/  FFMA R118, R83, R72, R117 ;  /* 0x0000004853767223 */ /* 0x000fe20000000075 */
[-C--:B------:R-:W-:Y:S01]  /*8db0*/  FFMA R115, R70, R82.reuse, R115 ;  /* 0x0000005246737223 */ /* 0x080fe20000000073 */
[----:B------:R-:W-:Y:S01]  /*8dc0*/  FFMA R129, R72, R82, R129 ;  /* 0x0000005248817223 */ /* 0x000fe20000000081 */
[----:B------:R-:W0:Y:S01]  /*8dd0*/  LDS.64 R92, [R52+0x8] ;  /* 0x00000800345c7984 */ /* 0x000e220000000a00 */
[C---:B------:R-:W-:Y:S01]  /*8de0*/  FFMA R127, R80.reuse, R70, R127 ;  /* 0x00000046507f7223 */ /* 0x040fe2000000007f */
[----:B------:R-:W-:Y:S01]  /*8df0*/  FFMA R153, R80, R72, R153 ;  /* 0x0000004850997223 */ /* 0x000fe20000000099 */
[-C--:B------:R-:W-:Y:S01]  /*8e00*/  FFMA R120, R70, R81.reuse, R119 ;  /* 0x0000005146787223 */ /* 0x080fe20000000077 */
[----:B------:R-:W-:Y:S01]  /*8e10*/  FFMA R122, R72, R81, R121 ;  /* 0x00000051487a7223 */ /* 0x000fe20000000079 */
[----:B------:R-:W-:Y:S01]  /*8e20*/  LDS.64 R82, [R99+UR4+0x10] ;  /* 0x0000100463527984 */ /* 0x000fe20008000a00 */
[C---:B-1----:R-:W-:Y:S01]  /*8e30*/  FFMA R139, R74.reuse, R70, R139 ;  /* 0x000000464a8b7223 */ /* 0x042fe2000000008b */
[----:B------:R-:W-:Y:S01]  /*8e40*/  FFMA R147, R74, R72, R147 ;  /* 0x000000484a937223 */ /* 0x000fe20000000093 */
[-C--:B------:R-:W-:Y:S01]  /*8e50*/  FFMA R124, R70, R75.reuse, R123 ;  /* 0x0000004b467c7223 */ /* 0x080fe2000000007b */
[----:B------:R-:W-:Y:S01]  /*8e60*/  FFMA R126, R72, R75, R131 ;  /* 0x0000004b487e7223 */ /* 0x000fe20000000083 */
        /* <DEDUP_REMOVED lines=8> */
[C---:B----4-:R-:W-:Y:S01]  /*8ef0*/  FFMA R109, R84.reuse, R70, R97 ;  /* 0x00000046546d7223 */ /* 0x050fe20000000061 */
[----:B------:R-:W-:Y:S01]  /*8f00*/  FFMA R136, R84, R72, R157 ;  /* 0x0000004854887223 */ /* 0x000fe2000000009d */
[-C--:B------:R-:W-:Y:S01]  /*8f10*/  FFMA R70, R70, R85.reuse, R96 ;  /* 0x0000005546467223 */ /* 0x080fe20000000060 */
[----:B------:R-:W-:Y:S01]  /*8f20*/  FFMA R72, R72, R85, R151 ;  /* 0x0000005548487223 */ /* 0x000fe20000000097 */
[----:B------:R-:W-:Y:S01]  /*8f30*/  LDS.64 R80, [R99+UR4+-0x170] ;  /* 0xfffe900463507984 */ /* 0x000fe20008000a00 */
[C---:B-----5:R-:W-:Y:S01]  /*8f40*/  FFMA R125, R94.reuse, R71, R125 ;  /* 0x000000475e7d7223 */ /* 0x060fe2000000007d */
[----:B------:R-:W-:Y:S01]  /*8f50*/  FFMA R155, R94, R73, R155 ;  /* 0x000000495e9b7223 */ /* 0x000fe2000000009b */
[C---:B------:R-:W-:Y:S01]  /*8f60*/  FFMA R135, R95.reuse, R71, R128 ;  /* 0x000000475f877223 */ /* 0x040fe20000000080 */
[----:B------:R-:W1:Y:S01]  /*8f70*/  LDS.64 R84, [R52+0x50] ;  /* 0x0000500034547984 */ /* 0x000e620000000a00 */
[----:B------:R-:W-:Y:S01]  /*8f80*/  FFMA R143, R95, R73, R130 ;  /* 0x000000495f8f7223 */ /* 0x000fe20000000082 */
[C---:B------:R-:W-:Y:S01]  /*8f90*/  FFMA R141, R86.reuse, R71, R141 ;  /* 0x00000047568d7223 */ /* 0x040fe2000000008d */
[----:B------:R-:W-:Y:S01]  /*8fa0*/  FFMA R111, R86, R73, R114 ;  /* 0x00000049566f7223 */ /* 0x000fe20000000072 */
[----:B------:R-:W2:Y:S01]  /*8fb0*/  LDS.64 R74, [R52+0x10] ;  /* 0x00001000344a7984 */ /* 0x000ea20000000a00 */
[C---:B------:R-:W-:Y:S01]  /*8fc0*/  FFMA R113, R87.reuse, R71, R110 ;  /* 0x0000004757717223 */ /* 0x040fe2000000006e */
[----:B------:R-:W-:Y:S01]  /*8fd0*/  FFMA R117, R87, R73, R116 ;  /* 0x0000004957757223 */ /* 0x000fe20000000074 */
[C---:B------:R-:W-:Y:S01]  /*8fe0*/  FFMA R112, R89.reuse, R71, R112 ;  /* 0x0000004759707223 */ /* 0x040fe20000000070 */
[----:B------:R-:W3:Y:S01]  /*8ff0*/  LDS.64 R76, [R52+0x30] ;  /* 0x00003000344c7984 */ /* 0x000ee20000000a00 */
[----:B------:R-:W-:Y:S01]  /*9000*/  FFMA R119, R89, R73, R118 ;  /* 0x0000004959777223 */ /* 0x000fe20000000076 */
[C---:B------:R-:W-:Y:S01]  /*9010*/  FFMA R115, R88.reuse, R71, R115 ;  /* 0x0000004758737223 */ /* 0x040fe20000000073 */
[----:B------:R-:W-:Y:S01]  /*9020*/  FFMA R129, R88, R73, R129 ;  /* 0x0000004958817223 */ /* 0x000fe20000000081 */
[----:B------:R-:W4:Y:S01]  /*9030*/  LDS.64 R78, [R52+0x38] ;  /* 0x00003800344e7984 */ /* 0x000f220000000a00 */
        /* <DEDUP_REMOVED lines=8> */
[----:B------:R-:W0:Y:S01]  /*90c0*/  LDS.64 R94, [R52+0x68] ;  /* 0x00006800345e7984 */ /* 0x000e220000000a00 */
[----:B------:R-:W-:-:S03]  /*90d0*/  UIADD3 UR4, UPT, UPT, UR4, 0x18, URZ ;  /* 0x0000001804047890 */ /* 0x000fc6000fffe0ff */
[----:B------:R-:W5:Y:S01]  /*90e0*/  LDS.64 R86, [R52+0x58] ;  /* 0x0000580034567984 */ /* 0x000f620000000a00 */
[----:B------:R-:W-:-:S03]  /*90f0*/  UISETP.NE.AND UP0, UPT, UR4, 0x300, UPT ;  /* 0x000003000400788c */ /* 0x000fc6000bf05270 */
[----:B------:R-:W5:Y:S04]  /*9100*/  LDS.64 R88, [R52+0x40] ;  /* 0x0000400034587984 */ /* 0x000f680000000a00 */
[----:B------:R-:W5:Y:S04]  /*9110*/  LDS.64 R90, [R52+0x60] ;  /* 0x00006000345a7984 */ /* 0x000f680000000a00 */
[----:B------:R-:W5:Y:S01]  /*9120*/  LDS.64 R92, [R52+0x48] ;  /* 0x00004800345c7984 */ /* 0x000f620000000a00 */
[----:B-1----:R-:W-:-:S03]  /*9130*/  FFMA R112, R85, R80, R112 ;  /* 0x0000005055707223 */ /* 0x002fc60000000070 */
[----:B------:R-:W1:Y:S01]  /*9140*/  LDS.64 R96, [R52+0x70] ;  /* 0x0000700034607984 */ /* 0x000e620000000a00 */
[----:B------:R-:W-:Y:S01]  /*9150*/  FFMA R120, R85, R82, R119 ;  /* 0x0000005255787223 */ /* 0x000fe20000000077 */
[-C--:B------:R-:W-:Y:S01]  /*9160*/  FFMA R115, R80, R84.reuse, R115 ;  /* 0x0000005450737223 */ /* 0x080fe20000000073 */
[----:B------:R-:W-:Y:S01]  /*9170*/  FFMA R129, R82, R84, R129 ;  /* 0x0000005452817223 */ /* 0x000fe20000000081 */
[C---:B--2---:R-:W-:Y:S01]  /*9180*/  FFMA R137, R74.reuse, R71, R137 ;  /* 0x000000474a897223 */ /* 0x044fe20000000089 */
[----:B------:R-:W-:Y:S01]  /*9190*/  FFMA R149, R74, R73, R149 ;  /* 0x000000494a957223 */ /* 0x000fe20000000095 */
[C---:B------:R-:W-:Y:S01]  /*91a0*/  FFMA R145, R75.reuse, R71, R132 ;  /* 0x000000474b917223 */ /* 0x040fe20000000084 */
[----:B------:R-:W-:Y:S01]  /*91b0*/  FFMA R151, R75, R73, R134 ;  /* 0x000000494b977223 */ /* 0x000fe20000000086 */
[CC--:B---3--:R-:W-:Y:S01]  /*91c0*/  FFMA R109, R76.reuse, R71.reuse, R109 ;  /* 0x000000474c6d7223 */ /* 0x0c8fe2000000006d */
[C---:B------:R-:W-:Y:S01]  /*91d0*/  FFMA R110, R77.reuse, R71, R70 ;  /* 0x000000474d6e7223 */ /* 0x040fe20000000046 */
[-C--:B------:R-:W-:Y:S01]  /*91e0*/  FFMA R157, R76, R73.reuse, R136 ;  /* 0x000000494c9d7223 */ /* 0x080fe20000000088 */
[----:B------:R-:W-:Y:S01]  /*91f0*/  FFMA R159, R77, R73, R72 ;  /* 0x000000494d9f7223 */ /* 0x000fe20000000048 */
[C---:B----4-:R-:W-:Y:S01]  /*9200*/  FFMA R141, R78.reuse, R80, R141 ;  /* 0x000000504e8d7223 */ /* 0x050fe2000000008d */
[----:B------:R-:W-:Y:S01]  /*9210*/  FFMA R114, R78, R82, R111 ;  /* 0x000000524e727223 */ /* 0x000fe2000000006f */
[-C--:B------:R-:W-:Y:S01]  /*9220*/  FFMA R116, R80, R79.reuse, R113 ;  /* 0x0000004f50747223 */ /* 0x080fe20000000071 */
[----:B------:R-:W-:Y:S01]  /*9230*/  FFMA R122, R82, R79, R117 ;  /* 0x0000004f527a7223 */ /* 0x000fe20000000075 */
[----:B------:R-:W2:Y:S04]  /*9240*/  LDS.64 R84, [R52+0xa0] ;  /* 0x0000a00034547984 */ /* 0x000ea80000000a00 */
[----:B------:R-:W3:Y:S01]  /*9250*/  LDS.64 R70, [R52+0x88] ;  /* 0x0000880034467984 */ /* 0x000ee20000000a00 */
[C---:B0-----:R-:W-:Y:S01]  /*9260*/  FFMA R109, R94.reuse, R80, R109 ;  /* 0x000000505e6d7223 */ /* 0x041fe2000000006d */
[----:B------:R-:W-:Y:S01]  /*9270*/  FFMA R94, R94, R82, R157 ;  /* 0x000000525e5e7223 */ /* 0x000fe2000000009d */
[----:B------:R-:W-:Y:S01]  /*9280*/  FFMA R110, R80, R95, R110 ;  /* 0x0000005f506e7223 */ /* 0x000fe2000000006e */
[----:B------:R-:W0:Y:S01]  /*9290*/  LDS.64 R72, [R52+0x90] ;  /* 0x0000900034487984 */ /* 0x000e220000000a00 */
[C---:B-----5:R-:W-:Y:S01]  /*92a0*/  FFMA R127, R86.reuse, R80, R127 ;  /* 0x00000050567f7223 */ /* 0x060fe2000000007f */
[----:B------:R-:W-:Y:S01]  /*92b0*/  FFMA R153, R86, R82, R153 ;  /* 0x0000005256997223 */ /* 0x000fe20000000099 */
[----:B------:R-:W-:Y:S01]  /*92c0*/  FFMA R124, R82, R87, R123 ;  /* 0x00000057527c7223 */ /* 0x000fe2000000007b */
[----:B------:R-:W4:Y:S01]  /*92d0*/  LDS.64 R76, [R52+0x78] ;  /* 0x00007800344c7984 */ /* 0x000f220000000a00 */
[C---:B------:R-:W-:Y:S01]  /*92e0*/  FFMA R139, R88.reuse, R80, R139 ;  /* 0x00000050588b7223 */ /* 0x040fe2000000008b */
[----:B------:R-:W-:Y:S01]  /*92f0*/  FFMA R147, R88, R82, R147 ;  /* 0x0000005258937223 */ /* 0x000fe20000000093 */
[----:B------:R-:W-:Y:S01]  /*9300*/  FFMA R126, R82, R89, R133 ;  /* 0x00000059527e7223 */ /* 0x000fe20000000085 */
[----:B------:R-:W5:Y:S01]  /*9310*/  LDS.64 R74, [R52+0x98] ;  /* 0x00009800344a7984 */ /* 0x000f620000000a00 */
[C---:B------:R-:W-:Y:S01]  /*9320*/  FFMA R125, R90.reuse, R80, R125 ;  /* 0x000000505a7d7223 */ /* 0x040fe2000000007d */
[-C--:B------:R-:W-:Y:S01]  /*9330*/  FFMA R155, R90, R82.reuse, R155 ;  /* 0x000000525a9b7223 */ /* 0x080fe2000000009b */
[----:B------:R-:W-:Y:S01]  /*9340*/  FFMA R128, R82, R91, R143 ;  /* 0x0000005b52807223 */ /* 0x000fe2000000008f */
[----:B------:R1:W5:Y:S01]  /*9350*/  LDS.64 R78, [R52+0x80] ;  /* 0x00008000344e7984 */ /* 0x0003620000000a00 */
[----:B------:R-:W-:Y:S01]  /*9360*/  FFMA R149, R92, R82, R149 ;  /* 0x000000525c957223 */ /* 0x000fe20000000095 */
[----:B------:R-:W-:Y:S01]  /*9370*/  FFMA R130, R82, R93, R151 ;  /* 0x0000005d52827223 */ /* 0x000fe20000000097 */
[C---:B------:R-:W-:Y:S01]  /*9380*/  FFMA R86, R80.reuse, R87, R121 ;  /* 0x0000005750567223 */ /* 0x040fe20000000079 */
[C---:B------:R-:W-:Y:S01]  /*9390*/  FFMA R88, R80.reuse, R89, R131 ;  /* 0x0000005950587223 */ /* 0x040fe20000000083 */
[----:B------:R-:W-:Y:S01]  /*93a0*/  FFMA R90, R80, R91, R135 ;  /* 0x0000005b505a7223 */ /* 0x000fe20000000087 */
[----:B------:R-:W-:Y:S01]  /*93b0*/  FFMA R137, R92, R80, R137 ;  /* 0x000000505c897223 */ /* 0x000fe20000000089 */
[----:B------:R-:W-:Y:S01]  /*93c0*/  FFMA R118, R80, R93, R145 ;  /* 0x0000005d50767223 */ /* 0x000fe20000000091 */
[----:B------:R-:W-:Y:S01]  /*93d0*/  FFMA R82, R82, R95, R159 ;  /* 0x0000005f52527223 */ /* 0x000fe2000000009f */
[C---:B-1----:R-:W-:Y:S01]  /*93e0*/  FFMA R121, R97.reuse, R81, R116 ;  /* 0x0000005161797223 */ /* 0x042fe20000000074 */
[----:B------:R-:W-:Y:S01]  /*93f0*/  FFMA R135, R97, R83, R122 ;  /* 0x0000005361877223 */ /* 0x000fe2000000007a */
[C---:B------:R-:W-:Y:S01]  /*9400*/  FFMA R141, R96.reuse, R81, R141 ;  /* 0x00000051608d7223 */ /* 0x040fe2000000008d */
[----:B------:R-:W-:Y:S01]  /*9410*/  FFMA R145, R96, R83, R114 ;  /* 0x0000005360917223 */ /* 0x000fe20000000072 */
[----:B------:R-:W-:-:S02]  /*9420*/  VIADD R52, R52, 0x3f0 ;  /* 0x000003f034347836 */ /* 0x000fc40000000000 */
[CC--:B--2---:R-:W-:Y:S01]  /*9430*/  FFMA R97, R84.reuse, R81.reuse, R109 ;  /* 0x0000005154617223 */ /* 0x0c4fe2000000006d */
[C---:B------:R-:W-:Y:S01]  /*9440*/  FFMA R109, R85.reuse, R81, R110 ;  /* 0x00000051556d7223 */ /* 0x040fe2000000006e */
[-C--:B------:R-:W-:Y:S01]  /*9450*/  FFMA R111, R84, R83.reuse, R94 ;  /* 0x00000053546f7223 */ /* 0x080fe2000000005e */
[----:B------:R-:W-:Y:S01]  /*9460*/  FFMA R113, R85, R83, R82 ;  /* 0x0000005355717223 */ /* 0x000fe20000000052 */
[C---:B---3--:R-:W-:Y:S01]  /*9470*/  FFMA R92, R71.reuse, R81, R112 ;  /* 0x00000051475c7223 */ /* 0x048fe20000000070 */
[----:B------:R-:W-:Y:S01]  /*9480*/  FFMA R151, R71, R83, R120 ;  /* 0x0000005347977223 */ /* 0x000fe20000000078 */
[C---:B------:R-:W-:Y:S01]  /*9490*/  FFMA R115, R70.reuse, R81, R115 ;  /* 0x0000005146737223 */ /* 0x040fe20000000073 */
[----:B------:R-:W-:Y:S01]  /*94a0*/  FFMA R129, R70, R83, R129 ;  /* 0x0000005346817223 */ /* 0x000fe20000000081 */
[C---:B0-----:R-:W-:Y:S01]  /*94b0*/  FFMA R127, R72.reuse, R81, R127 ;  /* 0x00000051487f7223 */ /* 0x041fe2000000007f */
[----:B------:R-:W-:Y:S01]  /*94c0*/  FFMA R153, R72, R83, R153 ;  /* 0x0000005348997223 */ /* 0x000fe20000000099 */
[C---:B------:R-:W-:Y:S01]  /*94d0*/  FFMA R95, R73.reuse, R81, R86 ;  /* 0x00000051495f7223 */ /* 0x040fe20000000056 */
[----:B------:R-:W-:Y:S01]  /*94e0*/  FFMA R123, R73, R83, R124 ;  /* 0x00000053497b7223 */ /* 0x000fe2000000007c */
[C---:B----4-:R-:W-:Y:S01]  /*94f0*/  FFMA R139, R76.reuse, R81, R139 ;  /* 0x000000514c8b7223 */ /* 0x050fe2000000008b */
[----:B------:R-:W-:Y:S01]  /*9500*/  FFMA R147, R76, R83, R147 ;  /* 0x000000534c937223 */ /* 0x000fe20000000093 */
[C---:B------:R-:W-:Y:S01]  /*9510*/  FFMA R119, R77.reuse, R81, R88 ;  /* 0x000000514d777223 */ /* 0x040fe20000000058 */
[----:B------:R-:W-:Y:S01]  /*9520*/  FFMA R133, R77, R83, R126 ;  /* 0x000000534d857223 */ /* 0x000fe2000000007e */
[C---:B-----5:R-:W-:Y:S01]  /*9530*/  FFMA R125, R74.reuse, R81, R125 ;  /* 0x000000514a7d7223 */ /* 0x060fe2000000007d */
[----:B------:R-:W-:Y:S01]  /*9540*/  FFMA R155, R74, R83, R155 ;  /* 0x000000534a9b7223 */ /* 0x000fe2000000009b */
[C---:B------:R-:W-:Y:S01]  /*9550*/  FFMA R93, R75.reuse, R81, R90 ;  /* 0x000000514b5d7223 */ /* 0x040fe2000000005a */
[----:B------:R-:W-:Y:S01]  /*9560*/  FFMA R143, R75, R83, R128 ;  /* 0x000000534b8f7223 */ /* 0x000fe20000000080 */
[C---:B------:R-:W-:Y:S01]  /*9570*/  FFMA R137, R78.reuse, R81, R137 ;  /* 0x000000514e897223 */ /* 0x040fe20000000089 */
[----:B------:R-:W-:Y:S01]  /*9580*/  FFMA R149, R78, R83, R149 ;  /* 0x000000534e957223 */ /* 0x000fe20000000095 */
[C---:B------:R-:W-:Y:S01]  /*9590*/  FFMA R117, R79.reuse, R81, R118 ;  /* 0x000000514f757223 */ /* 0x040fe20000000076 */
[----:B------:R-:W-:Y:S01]  /*95a0*/  FFMA R131, R79, R83, R130 ;  /* 0x000000534f837223 */ /* 0x000fe20000000082 */
[----:B------:R-:W-:Y:S06]  /*95b0*/  BRA.U UP0, `(.L_x_239) ;  /* 0xfffffff100907547 */ /* 0x000fec000b83ffff */
[----:B------:R-:W-:-:S05]  /*95c0*/  VIADD R51, R51, 0x1 ;  /* 0x0000000133337836 */ /* 0x000fca0000000000 */
[----:B------:R-:W-:-:S13]  /*95d0*/  ISETP.NE.AND P6, PT, R51, 0x3, PT ;  /* 0x000000033300780c */ /* 0x000fda0003fc5270 */
[----:B------:R-:W-:Y:S05]  /*95e0*/  @P6 BRA `(.L_x_240) ;  /* 0xffffffd400206947 */ /* 0x000fea000383ffff */
[----:B------:R-:W0:Y:S01]  /*95f0*/  S2R R0, SR_TID.Y ;  /* 0x0000000000007919 */ /* 0x000e220000002200 */
[----:B------:R-:W1:Y:S01]  /*9600*/  LDC.64 R2, c[0x0][0x390] ;  /* 0x0000e400ff027b82 */ /* 0x000e620000000a00 */
[----:B0-----:R-:W-:-:S04]  /*9610*/  IMAD R69, R69, 0x7, R0 ;  /* 0x0000000745457824 */ /* 0x001fc800078e0200 */
[----:B------:R-:W-:-:S04]  /*9620*/  IMAD R5, R69, 0x4, R98 ;  /* 0x0000000445057824 */ /* 0x000fc800078e0262 */
        /* <DEDUP_REMOVED lines=31> */
.L_x_241:
        /* <DEDUP_REMOVED lines=14> */
.L_x_268:


//--------------------- .text.conv_64_32_56_56    --------------------------
	.section	.text.conv_64_32_56_56,"ax",@progbits
	.align	128
        .global         conv_64_32_56_56
        .type           conv_64_32_56_56,@function
        .size           conv_64_32_56_56,(.L_x_269 - conv_64_32_56_56)
        .other          conv_64_32_56_56,@"STO_CUDA_ENTRY STV_DEFAULT"
conv_64_32_56_56:
.text.conv_64_32_56_56:
[----:B------:R-:W-:Y:S01]  /*0000*/  LDC R1, c[0x0][0x37c] ;  /* 0x0000df00ff017b82 */ /* 0x000fe20000000800 */
[----:B------:R-:W0:Y:S01]  /*0010*/  S2R R70, SR_TID.X ;  /* 0x0000000000467919 */ /* 0x000e220000002100 */
[----:B------:R-:W-:Y:S01]  /*0020*/  MOV R2, 0x400 ;  /* 0x0000040000027802 */ /* 0x000fe20000000f00 */
[----:B------:R-:W-:Y:S01]  /*0030*/  HFMA2 R116, -RZ, RZ, 0, 0 ;  /* 0x00000000ff747431 */ /* 0x000fe200000001ff */
[----:B------:R-:W-:Y:S01]  /*0040*/  CS2R R108, SRZ ;  /* 0x00000000006c7805 */ /* 0x000fe2000001ff00 */
[----:B------:R-:W1:Y:S01]  /*0050*/  S2R R9, SR_TID.Y ;  /* 0x0000000000097919 */ /* 0x000e620000002200 */
[----:B------:R-:W-:Y:S01]  /*0060*/  HFMA2 R87, -RZ, RZ, 0, 0 ;  /* 0x00000000ff577431 */ /* 0x000fe200000001ff */
[----:B------:R-:W-:Y:S01]  /*0070*/  CS2R R96, SRZ ;  /* 0x0000000000607805 */ /* 0x000fe2000001ff00 */
[----:B------:R-:W-:Y:S01]  /*0080*/  HFMA2 R39, -RZ, RZ, 0, 0 ;  /* 0x00000000ff277431 */ /* 0x000fe200000001ff */
[----:B------:R-:W2:Y:S01]  /*0090*/  S2R R7, SR_CgaCtaId ;  /* 0x0000000000077919 */ /* 0x000ea20000008800 */
[----:B------:R-:W-:Y:S01]  /*00a0*/  HFMA2 R35, -RZ, RZ, 0, 0 ;  /* 0x00000000ff237431 */ /* 0x000fe200000001ff */
[----:B------:R-:W-:-:S02]  /*00b0*/  CS2R R104, SRZ ;  /* 0x0000000000687805 */ /* 0x000fc4000001ff00 */
[----:B------:R-:W-:Y:S01]  /*00c0*/  CS2R R92, SRZ ;  /* 0x00000000005c7805 */ /* 0x000fe2000001ff00 */
[----:B------:R-:W3:Y:S01]  /*00d0*/  S2R R3, SR_TID.Z ;  /* 0x0000000000037919 */ /* 0x000ee20000002300 */
[----:B------:R-:W-:Y:S02]  /*00e0*/  CS2R R78, SRZ ;  /* 0x00000000004e7805 */ /* 0x000fe4000001ff00 */
[----:B------:R-:W-:Y:S02]  /*00f0*/  CS2R R48, SRZ ;  /* 0x0000000000307805 */ /* 0x000fe4000001ff00 */
[----:B------:R-:W-:Y:S01]  /*0100*/  CS2R R44, SRZ ;  /* 0x00000000002c7805 */ /* 0x000fe2000001ff00 */
[----:B------:R-:W4:Y:S01]  /*0110*/  S2R R71, SR_CTAID.Y ;  /* 0x0000000000477919 */ /* 0x000f220000002600 */
        /* <DEDUP_REMOVED lines=13> */
[----:B------:R-:W-:-:S02]  /*01f0*/  MOV R55, RZ ;  /* 0x000000ff00377202 */ /* 0x000fc40000000f00 */
[----:B------:R-:W-:Y:S02]  /*0200*/  CS2R R110, SRZ ;  /* 0x00000000006e7805 */ /* 0x000fe4000001ff00 */
[C---:B0-----:R-:W-:Y:S02]  /*0210*/  LEA R0, R70.reuse, R70, 0x3 ;  /* 0x0000004646007211 */ /* 0x041fe400078e18ff */
[----:B------:R-:W-:Y:S02]  /*0220*/  CS2R R114, SRZ ;  /* 0x0000000000727805 */ /* 0x000fe4000001ff00 */
[C---:B------:R-:W-:Y:S02]  /*0230*/  LOP3.LUT R11, R70.reuse, 0xffff, RZ, 0xc0, !PT ;  /* 0x0000ffff460b7812 */ /* 0x040fe400078ec0ff */
[----:B------:R-:W-:Y:S02]  /*0240*/  CS2R R100, SRZ ;  /* 0x0000000000647805 */ /* 0x000fe4000001ff00 */
[----:B------:R-:W-:Y:S01]  /*0250*/  ISETP.GT.U32.AND P2, PT, R70, 0x6, PT ;  /* 0x000000064600780c */ /* 0x000fe20003f44070 */
[----:B-1----:R-:W-:Y:S01]  /*0260*/  IMAD R13, R9, 0x46, R0 ;  /* 0x00000046090d7824 */ /* 0x002fe200078e0200 */
[----:B------:R-:W-:Y:S01]  /*0270*/  IADD3 R0, PT, PT, R2, 0x2300, RZ ;  /* 0x0000230002007810 */ /* 0x000fe20007ffe0ff */
[----:B------:R-:W-:Y:S01]  /*0280*/  IMAD R11, R11, 0x2aab, RZ ;  /* 0x00002aab0b0b7824 */ /* 0x000fe200078e02ff */
[C---:B--2---:R-:W-:Y:S01]  /*0290*/  LEA R5, R7.reuse, R2, 0x18 ;  /* 0x0000000207057211 */ /* 0x044fe200078ec0ff */
[----:B------:R-:W-:Y:S01]  /*02a0*/  HFMA2 R2, -RZ, RZ, 0, 0 ;  /* 0x00000000ff027431 */ /* 0x000fe200000001ff */
[----:B------:R-:W-:-:S02]  /*02b0*/  LEA R8, R7, R0, 0x18 ;  /* 0x0000000007087211 */ /* 0x000fc400078ec0ff */
[----:B------:R-:W-:Y:S02]  /*02c0*/  CS2R R98, SRZ ;  /* 0x0000000000627805 */ /* 0x000fe4000001ff00 */
[----:B------:R-:W-:Y:S01]  /*02d0*/  SHF.L.U32 R0, R70, 0x1, RZ ;  /* 0x0000000146007819 */ /* 0x000fe200000006ff */
[----:B------:R-:W0:Y:S01]  /*02e0*/  LDCU.64 UR6, c[0x0][0x358] ;  /* 0x00006b00ff0677ac */ /* 0x000e220008000a00 */
[----:B---3--:R-:W-:Y:S02]  /*02f0*/  LEA R4, R3, R9, 0x3 ;  /* 0x0000000903047211 */ /* 0x008fe400078e18ff */
[----:B------:R-:W-:Y:S02]  /*0300*/  LOP3.LUT R6, R0, 0xffff, RZ, 0xc0, !PT ;  /* 0x0000ffff00067812 */ /* 0x000fe400078ec0ff */
[----:B------:R-:W-:Y:S02]  /*0310*/  SHF.L.U32 R7, R4, 0x2, RZ ;  /* 0x0000000204077819 */ /* 0x000fe400000006ff */
[C---:B------:R-:W-:Y:S01]  /*0320*/  IADD3 R23, PT, PT, R13.reuse, 0x8, RZ ;  /* 0x000000080d177810 */ /* 0x040fe20007ffe0ff */
[----:B------:R-:W-:Y:S01]  /*0330*/  IMAD R6, R6, 0x5556, RZ ;  /* 0x0000555606067824 */ /* 0x000fe200078e02ff */
[----:B------:R-:W-:-:S02]  /*0340*/  IADD3 R19, PT, PT, R13, 0x7, RZ ;  /* 0x000000070d137810 */ /* 0x000fc40007ffe0ff */
[----:B------:R-:W-:Y:S01]  /*0350*/  ISETP.GT.U32.AND P3, PT, R70, 0x5, PT ;  /* 0x000000054600780c */ /* 0x000fe20003f64070 */
[----:B------:R-:W-:Y:S01]  /*0360*/  IMAD.HI.U32 R25, R23, 0x4924925, RZ ;  /* 0x0492492517197827 */ /* 0x000fe200078e00ff */
[----:B------:R-:W-:Y:S02]  /*0370*/  LEA.HI R6, R6, R7, RZ, 0x10 ;  /* 0x0000000706067211 */ /* 0x000fe400078f80ff */
[----:B------:R-:W-:Y:S01]  /*0380*/  IADD3 R10, PT, PT, R0, 0x1, RZ ;  /* 0x00000001000a7810 */ /* 0x000fe20007ffe0ff */
[----:B------:R-:W-:Y:S01]  /*0390*/  IMAD.HI.U32 R21, R19, 0x4924925, RZ ;  /* 0x0492492513157827 */ /* 0x000fe200078e00ff */
[----:B------:R-:W-:Y:S02]  /*03a0*/  ISETP.GT.U32.AND P5, PT, R6, 0x7f, PT ;  /* 0x0000007f0600780c */ /* 0x000fe40003fa4070 */
[C---:B------:R-:W-:Y:S01]  /*03b0*/  LEA R70, R9.reuse, R70, 0x3 ;  /* 0x0000004609467211 */ /* 0x040fe200078e18ff */
[----:B------:R-:W-:Y:S01]  /*03c0*/  IMAD R9, R9, 0xc, R0 ;  /* 0x0000000c09097824 */ /* 0x000fe200078e0200 */
[----:B------:R-:W-:Y:S01]  /*03d0*/  LEA.HI R6, R11, R4, RZ, 0x10 ;  /* 0x000000040b067211 */ /* 0x000fe200078f80ff */
[----:B------:R-:W-:Y:S01]  /*03e0*/  IMAD R11, R3, 0xa, R25 ;  /* 0x0000000a030b7824 */ /* 0x000fe200078e0219 */
[----:B------:R-:W-:Y:S01]  /*03f0*/  LOP3.LUT R10, R10, 0xffff, RZ, 0xc0, !PT ;  /* 0x0000ffff0a0a7812 */ /* 0x000fe200078ec0ff */
[----:B------:R-:W-:Y:S01]  /*0400*/  IMAD.HI.U32 R12, R19, 0x750751, R2 ;  /* 0x00750751130c7827 */ /* 0x000fe200078e0002 */
[----:B------:R-:W-:-:S02]  /*0410*/  ISETP.GT.U32.OR P5, PT, R6, 0x1f, P5 ;  /* 0x0000001f0600780c */ /* 0x000fc40002fa4470 */
[----:B------:R-:W-:Y:S01]  /*0420*/  ISETP.GT.U32.AND P1, PT, R11, 0x27, PT ;  /* 0x000000270b00780c */ /* 0x000fe20003f24070 */
[----:B------:R-:W-:Y:S01]  /*0430*/  IMAD.HI.U32 R0, R23, 0x750751, R2 ;  /* 0x0075075117007827 */ /* 0x000fe200078e0002 */
[----:B------:R-:W-:Y:S02]  /*0440*/  IADD3 R6, PT, PT, R13, 0x2, RZ ;  /* 0x000000020d067810 */ /* 0x000fe40007ffe0ff */
[----:B----4-:R-:W-:Y:S01]  /*0450*/  SHF.L.U32 R18, R71, 0x3, RZ ;  /* 0x0000000347127819 */ /* 0x010fe200000006ff */
[----:B------:R-:W-:Y:S01]  /*0460*/  IMAD R2, R3, 0xa, R21 ;  /* 0x0000000a03027824 */ /* 0x000fe200078e0215 */
[----:B------:R-:W-:Y:S01]  /*0470*/  ISETP.GT.U32.OR P1, PT, R0, 0x3, P1 ;  /* 0x000000030000780c */ /* 0x000fe20000f24470 */
[C---:B------:R-:W-:Y:S01]  /*0480*/  IMAD R15, R10.reuse, 0x1556, RZ ;  /* 0x000015560a0f7824 */ /* 0x040fe200078e02ff */
[----:B------:R-:W-:Y:S01]  /*0490*/  LOP3.LUT R16, R19, 0xffff, RZ, 0xc0, !PT ;  /* 0x0000ffff13107812 */ /* 0x000fe200078ec0ff */
[----:B------:R-:W-:Y:S01]  /*04a0*/  IMAD R10, R10, 0x5556, RZ ;  /* 0x000055560a0a7824 */ /* 0x000fe200078e02ff */
[----:B------:R-:W-:Y:S01]  /*04b0*/  ISETP.GT.U32.AND P0, PT, R2, 0x27, PT ;  /* 0x000000270200780c */ /* 0x000fe20003f04070 */
[----:B------:R-:W-:Y:S01]  /*04c0*/  IMAD R2, R3, 0x230, R13 ;  /* 0x0000023003027824 */ /* 0x000fe200078e020d */
[----:B------:R-:W-:Y:S01]  /*04d0*/  LEA.HI R4, R15, R4, RZ, 0x10 ;  /* 0x000000040f047211 */ /* 0x000fe200078f80ff */
[----:B------:R-:W-:Y:S01]  /*04e0*/  IMAD.HI.U32 R11, R13, 0x4924925, RZ ;  /* 0x049249250d0b7827 */ /* 0x000fe200078e00ff */
[----:B------:R-:W-:-:S02]  /*04f0*/  ISETP.GT.U32.OR P6, PT, R12, 0x3, P0 ;  /* 0x000000030c00780c */ /* 0x000fc400007c4470 */
[----:B------:R-:W-:Y:S01]  /*0500*/  ISETP.GT.U32.OR P0, PT, R13, 0x228, P2 ;  /* 0x000002280d00780c */ /* 0x000fe20001704470 */
[----:B------:R-:W-:Y:S01]  /*0510*/  IMAD R71, R3, 0x7, R71 ;  /* 0x0000000703477824 */ /* 0x000fe200078e0247 */
[----:B------:R-:W-:Y:S02]  /*0520*/  LEA.HI R7, R10, R7, RZ, 0x10 ;  /* 0x000000070a077211 */ /* 0x000fe400078f80ff */
[----:B------:R-:W-:Y:S01]  /*0530*/  ISETP.GT.U32.OR P1, PT, R2, 0x8b7, P1 ;  /* 0x000008b70200780c */ /* 0x000fe20000f24470 */
[----:B------:R-:W-:Y:S01]  /*0540*/  IMAD R71, R71, 0x1c0, RZ ;  /* 0x000001c047477824 */ /* 0x000fe200078e02ff */
[----:B------:R-:W-:Y:S02]  /*0550*/  ISETP.GT.U32.OR P2, PT, R13, 0x227, P2 ;  /* 0x000002270d00780c */ /* 0x000fe40001744470 */
[----:B------:R-:W-:Y:S02]  /*0560*/  ISETP.GT.U32.AND P4, PT, R7, 0x7f, PT ;  /* 0x0000007f0700780c */ /* 0x000fe40003f84070 */
[----:B------:R-:W-:-:S02]  /*0570*/  PLOP3.LUT P1, PT, P1, P2, PT, 0xf8, 0x8f ;  /* 0x00000000008f781c */ /* 0x000fc40000f25f70 */
[C---:B------:R-:W-:Y:S02]  /*0580*/  ISETP.GT.U32.OR P2, PT, R9.reuse, 0x5f, P3 ;  /* 0x0000005f0900780c */ /* 0x040fe40001f44470 */
[----:B------:R-:W-:Y:S01]  /*0590*/  ISETP.GT.U32.OR P3, PT, R9, 0x5e, P3 ;  /* 0x0000005e0900780c */ /* 0x000fe20001f64470 */
[C---:B------:R-:W-:Y:S01]  /*05a0*/  IMAD R9, R3.reuse, 0x60, R9 ;  /* 0x0000006003097824 */ /* 0x040fe200078e0209 */
[----:B------:R-:W-:Y:S01]  /*05b0*/  ISETP.GT.U32.OR P4, PT, R4, 0x1f, P4 ;  /* 0x0000001f0400780c */ /* 0x000fe20002784470 */
[----:B------:R-:W-:Y:S01]  /*05c0*/  IMAD R3, R3, 0x30, R8 ;  /* 0x0000003003037824 */ /* 0x000fe200078e0208 */
[----:B------:R-:W-:Y:S02]  /*05d0*/  ISETP.GT.U32.OR P6, PT, R2, 0x8b8, P6 ;  /* 0x000008b80200780c */ /* 0x000fe400037c4470 */
[C---:B------:R-:W-:Y:S02]  /*05e0*/  LEA R4, R9.reuse, R8, 0x2 ;  /* 0x0000000809047211 */ /* 0x040fe400078e10ff */
[----:B------:R-:W-:-:S02]  /*05f0*/  ISETP.GT.U32.OR P5, PT, R9, 0x17f, P5 ;  /* 0x0000017f0900780c */ /* 0x000fc40002fa4470 */
[----:B------:R-:W-:Y:S01]  /*0600*/  ISETP.GT.U32.OR P4, PT, R9, 0x17e, P4 ;  /* 0x0000017e0900780c */ /* 0x000fe20002784470 */
[----:B------:R-:W-:Y:S01]  /*0610*/  IMAD.HI.U32 R9, R6, 0x4924925, RZ ;  /* 0x0492492506097827 */ /* 0x000fe200078e00ff */
[----:B------:R-:W-:Y:S02]  /*0620*/  PLOP3.LUT P0, PT, P6, P0, PT, 0xf8, 0x8f ;  /* 0x00000000008f781c */ /* 0x000fe40003701f70 */
[----:B------:R-:W-:Y:S01]  /*0630*/  LEA R0, R2, R5, 0x2 ;  /* 0x0000000502007211 */ /* 0x000fe200078e10ff */
[----:B------:R-:W-:Y:S01]  /*0640*/  IMAD R6, R9, -0x38, R6 ;  /* 0xffffffc809067824 */ /* 0x000fe200078e0206 */
[C---:B------:R-:W-:Y:S02]  /*0650*/  LOP3.LUT P6, RZ, R11.reuse, R18, RZ, 0xfc, !PT ;  /* 0x000000120bff7212 */ /* 0x040fe400078cfcff */
[----:B------:R-:W-:Y:S01]  /*0660*/  IADD3 R7, PT, PT, R18, R11, RZ ;  /* 0x0000000b12077210 */ /* 0x000fe20007ffe0ff */
[----:B------:R-:W-:Y:S01]  /*0670*/  IMAD R11, R11, -0x38, R13 ;  /* 0xffffffc80b0b7824 */ /* 0x000fe200078e020d */
[----:B------:R-:W-:-:S02]  /*0680*/  IADD3 R5, PT, PT, R13, 0x1, RZ ;  /* 0x000000010d057810 */ /* 0x000fc40007ffe0ff */
[----:B------:R-:W-:Y:S02]  /*0690*/  IADD3 R8, PT, PT, R13, 0x3, RZ ;  /* 0x000000030d087810 */ /* 0x000fe40007ffe0ff */
[----:B------:R-:W-:Y:S02]  /*06a0*/  PLOP3.LUT P3, PT, P4, P3, PT, 0xf8, 0x8f ;  /* 0x00000000008f781c */ /* 0x000fe40002767f70 */
[----:B------:R-:W-:Y:S01]  /*06b0*/  ISETP.LT.U32.AND P6, PT, R7, 0x39, P6 ;  /* 0x000000390700780c */ /* 0x000fe200037c1070 */
[----:B------:R-:W-:Y:S01]  /*06c0*/  IMAD.HI.U32 R7, R5, 0x4924925, RZ ;  /* 0x0492492505077827 */ /* 0x000fe200078e00ff */
[----:B------:R-:W-:Y:S02]  /*06d0*/  LOP3.LUT P4, RZ, R9, R18, RZ, 0xfc, !PT ;  /* 0x0000001209ff7212 */ /* 0x000fe4000788fcff */
[----:B------:R-:W-:Y:S01]  /*06e0*/  IADD3 R10, PT, PT, R18, R9, RZ ;  /* 0x00000009120a7210 */ /* 0x000fe20007ffe0ff */
[----:B------:R-:W-:Y:S01]  /*06f0*/  IMAD.HI.U32 R15, R8, 0x4924925, RZ ;  /* 0x04924925080f7827 */ /* 0x000fe200078e00ff */
[----:B------:R-:W-:-:S02]  /*0700*/  PLOP3.LUT P2, PT, P5, P2, PT, 0xf8, 0x8f ;  /* 0x00000000008f781c */ /* 0x000fc40002f45f70 */
[----:B------:R-:W-:Y:S01]  /*0710*/  ISETP.LT.U32.AND P4, PT, R10, 0x39, P4 ;  /* 0x000000390a00780c */ /* 0x000fe20002781070 */
[C---:B------:R-:W-:Y:S01]  /*0720*/  IMAD R5, R7.reuse, -0x38, R5 ;  /* 0xffffffc807057824 */ /* 0x040fe200078e0205 */
[----:B------:R-:W-:Y:S02]  /*0730*/  LOP3.LUT P5, RZ, R7, R18, RZ, 0xfc, !PT ;  /* 0x0000001207ff7212 */ /* 0x000fe400078afcff */
[----:B------:R-:W-:Y:S02]  /*0740*/  LOP3.LUT R17, R23, 0xffff, RZ, 0xc0, !PT ;  /* 0x0000ffff17117812 */ /* 0x000fe400078ec0ff */
[----:B------:R-:W-:Y:S02]  /*0750*/  IADD3 R7, PT, PT, R18, R7, RZ ;  /* 0x0000000712077210 */ /* 0x000fe40007ffe0ff */
[----:B------:R-:W-:Y:S02]  /*0760*/  P2R R9, PR, RZ, 0x10 ;  /* 0x00000010ff097803 */ /* 0x000fe40000000000 */
[----:B------:R-:W-:-:S02]  /*0770*/  IADD3 R12, PT, PT, R13, 0x4, RZ ;  /* 0x000000040d0c7810 */ /* 0x000fc40007ffe0ff */
[----:B------:R-:W-:Y:S02]  /*0780*/  IADD3 R10, PT, PT, R18, R15, RZ ;  /* 0x0000000f120a7210 */ /* 0x000fe40007ffe0ff */
[----:B------:R-:W-:Y:S02]  /*0790*/  LOP3.LUT P4, RZ, R15, R18, RZ, 0xfc, !PT ;  /* 0x000000120fff7212 */ /* 0x000fe4000788fcff */
[----:B------:R-:W-:Y:S02]  /*07a0*/  SHF.R.U32.HI R16, RZ, 0x3, R16 ;  /* 0x00000003ff107819 */ /* 0x000fe40000011610 */
[----:B------:R-:W-:Y:S02]  /*07b0*/  SHF.R.U32.HI R17, RZ, 0x3, R17 ;  /* 0x00000003ff117819 */ /* 0x000fe40000011611 */
[----:B------:R-:W-:Y:S01]  /*07c0*/  ISETP.LT.U32.AND P5, PT, R7, 0x39, P5 ;  /* 0x000000390700780c */ /* 0x000fe20002fa1070 */
[----:B------:R-:W-:Y:S01]  /*07d0*/  IMAD R7, R15, -0x38, R8 ;  /* 0xffffffc80f077824 */ /* 0x000fe200078e0208 */
[----:B------:R-:W-:Y:S01]  /*07e0*/  ISETP.LT.U32.AND P4, PT, R10, 0x39, P4 ;  /* 0x000000390a00780c */ /* 0x000fe20002781070 */
[----:B------:R-:W-:Y:S01]  /*07f0*/  IMAD.HI.U32 R15, R12, 0x4924925, RZ ;  /* 0x049249250c0f7827 */ /* 0x000fe200078e00ff */
[----:B------:R-:W-:-:S02]  /*0800*/  LOP3.LUT R20, R16, 0xffff, RZ, 0xc0, !PT ;  /* 0x0000ffff10147812 */ /* 0x000fc400078ec0ff */
[----:B------:R-:W-:Y:S01]  /*0810*/  LOP3.LUT R17, R17, 0xffff, RZ, 0xc0, !PT ;  /* 0x0000ffff11117812 */ /* 0x000fe200078ec0ff */
[----:B------:R-:W-:Y:S01]  /*0820*/  IMAD R12, R15, -0x38, R12 ;  /* 0xffffffc80f0c7824 */ /* 0x000fe200078e020c */
[----:B------:R-:W-:Y:S01]  /*0830*/  P2R R10, PR, RZ, 0x10 ;  /* 0x00000010ff0a7803 */ /* 0x000fe20000000000 */
[----:B------:R-:W-:Y:S01]  /*0840*/  IMAD R20, R20, 0x2493, RZ ;  /* 0x0000249314147824 */ /* 0x000fe200078e02ff */
[----:B------:R-:W-:Y:S01]  /*0850*/  IADD3 R14, PT, PT, R13, 0x5, RZ ;  /* 0x000000050d0e7810 */ /* 0x000fe20007ffe0ff */
[----:B------:R-:W-:Y:S01]  /*0860*/  IMAD R17, R17, 0x2493, RZ ;  /* 0x0000249311117824 */ /* 0x000fe200078e02ff */
[----:B------:R-:W-:Y:S02]  /*0870*/  IADD3 R16, PT, PT, R13, 0x6, RZ ;  /* 0x000000060d107810 */ /* 0x000fe40007ffe0ff */
[----:B------:R-:W-:Y:S02]  /*0880*/  IADD3 R13, PT, PT, R18, R15, RZ ;  /* 0x0000000f120d7210 */ /* 0x000fe40007ffe0ff */
[----:B------:R-:W-:Y:S01]  /*0890*/  LOP3.LUT P4, RZ, R15, R18, RZ, 0xfc, !PT ;  /* 0x000000120fff7212 */ /* 0x000fe2000788fcff */
[----:B------:R-:W-:Y:S01]  /*08a0*/  IMAD.HI.U32 R15, R14, 0x4924925, RZ ;  /* 0x049249250e0f7827 */ /* 0x000fe200078e00ff */
[----:B------:R-:W-:-:S02]  /*08b0*/  SHF.R.U32.HI R20, RZ, 0x10, R20 ;  /* 0x00000010ff147819 */ /* 0x000fc40000011614 */
[----:B------:R-:W-:Y:S01]  /*08c0*/  ISETP.LT.U32.AND P4, PT, R13, 0x39, P4 ;  /* 0x000000390d00780c */ /* 0x000fe20002781070 */
[C---:B------:R-:W-:Y:S01]  /*08d0*/  IMAD R14, R15.reuse, -0x38, R14 ;  /* 0xffffffc80f0e7824 */ /* 0x040fe200078e020e */
[----:B------:R-:W-:Y:S01]  /*08e0*/  SHF.R.U32.HI R22, RZ, 0x10, R17 ;  /* 0x00000010ff167819 */ /* 0x000fe20000011611 */
[----:B------:R-:W-:Y:S01]  /*08f0*/  IMAD.HI.U32 R17, R16, 0x4924925, RZ ;  /* 0x0492492510117827 */ /* 0x000fe200078e00ff */
[----:B------:R-:W-:Y:S02]  /*0900*/  P2R R13, PR, RZ, 0x10 ;  /* 0x00000010ff0d7803 */ /* 0x000fe40000000000 */
[----:B------:R-:W-:Y:S02]  /*0910*/  PRMT R20, R20, 0x9910, RZ ;  /* 0x0000991014147816 */ /* 0x000fe400000000ff */
[----:B------:R-:W-:Y:S02]  /*0920*/  IADD3 R24, PT, PT, R18, R15, RZ ;  /* 0x0000000f12187210 */ /* 0x000fe40007ffe0ff */
[----:B------:R-:W-:Y:S01]  /*0930*/  LOP3.LUT P4, RZ, R15, R18, RZ, 0xfc, !PT ;  /* 0x000000120fff7212 */ /* 0x000fe2000788fcff */
[----:B------:R-:W-:Y:S01]  /*0940*/  IMAD R20, R20, 0x38, RZ ;  /* 0x0000003814147824 */ /* 0x000fe200078e02ff */
[----:B------:R-:W-:Y:S01]  /*0950*/  PRMT R22, R22, 0x9910, RZ ;  /* 0x0000991016167816 */ /* 0x000fe200000000ff */
[----:B------:R-:W-:Y:S01]  /*0960*/  IMAD R15, R17, -0x38, R16 ;  /* 0xffffffc8110f7824 */ /* 0x000fe200078e0210 */
[----:B------:R-:W-:-:S02]  /*0970*/  ISETP.LT.U32.AND P4, PT, R24, 0x39, P4 ;  /* 0x000000391800780c */ /* 0x000fc40002781070 */
[----:B------:R-:W-:Y:S01]  /*0980*/  IADD3 R24, PT, PT, R18, R17, RZ ;  /* 0x0000001112187210 */ /* 0x000fe20007ffe0ff */
[----:B------:R-:W-:Y:S01]  /*0990*/  IMAD R22, R22, 0x38, RZ ;  /* 0x0000003816167824 */ /* 0x000fe200078e02ff */
[----:B------:R-:W-:Y:S02]  /*09a0*/  P2R R16, PR, RZ, 0x10 ;  /* 0x00000010ff107803 */ /* 0x000fe40000000000 */
[----:B------:R-:W-:Y:S02]  /*09b0*/  LOP3.LUT P4, RZ, R17, R18, RZ, 0xfc, !PT ;  /* 0x0000001211ff7212 */ /* 0x000fe4000788fcff */
[----:B------:R-:W-:Y:S02]  /*09c0*/  IADD3 R20, PT, PT, RZ, -R20, RZ ;  /* 0x80000014ff147210 */ /* 0x000fe40007ffe0ff */
[----:B------:R-:W-:Y:S02]  /*09d0*/  IADD3 R22, PT, PT, RZ, -R22, RZ ;  /* 0x80000016ff167210 */ /* 0x000fe40007ffe0ff */
[----:B------:R-:W-:-:S02]  /*09e0*/  ISETP.LT.U32.AND P4, PT, R24, 0x39, P4 ;  /* 0x000000391800780c */ /* 0x000fc40002781070 */
[----:B------:R-:W-:Y:S02]  /*09f0*/  PRMT R72, R20, 0x7710, RZ ;  /* 0x0000771014487816 */ /* 0x000fe400000000ff */
[----:B------:R-:W-:Y:S02]  /*0a00*/  PRMT R20, R22, 0x7710, RZ ;  /* 0x0000771016147816 */ /* 0x000fe400000000ff */
[----:B------:R-:W-:Y:S02]  /*0a10*/  P2R R17, PR, RZ, 0x10 ;  /* 0x00000010ff117803 */ /* 0x000fe40000000000 */
[----:B------:R-:W-:Y:S02]  /*0a20*/  P2R R8, PR, RZ, 0x20 ;  /* 0x00000020ff087803 */ /* 0x000fe40000000000 */
[----:B------:R-:W-:Y:S02]  /*0a30*/  IADD3 R24, PT, PT, R18, R21, RZ ;  /* 0x0000001512187210 */ /* 0x000fe40007ffe0ff */
[----:B------:R-:W-:-:S02]  /*0a40*/  LOP3.LUT P4, RZ, R21, R18, RZ, 0xfc, !PT ;  /* 0x0000001215ff7212 */ /* 0x000fc4000788fcff */
[----:B------:R-:W-:Y:S02]  /*0a50*/  IADD3 R21, PT, PT, R18, R25, RZ ;  /* 0x0000001912157210 */ /* 0x000fe40007ffe0ff */
[----:B------:R-:W-:Y:S02]  /*0a60*/  LOP3.LUT P5, RZ, R25, R18, RZ, 0xfc, !PT ;  /* 0x0000001219ff7212 */ /* 0x000fe400078afcff */
[----:B------:R-:W-:Y:S02]  /*0a70*/  IADD3 R72, PT, PT, R19, R72, RZ ;  /* 0x0000004813487210 */ /* 0x000fe40007ffe0ff */
[----:B------:R-:W-:Y:S02]  /*0a80*/  IADD3 R73, PT, PT, R23, R20, RZ ;  /* 0x0000001417497210 */ /* 0x000fe40007ffe0ff */
[----:B------:R-:W-:Y:S02]  /*0a90*/  P2R R2, PR, RZ, 0x40 ;  /* 0x00000040ff027803 */ /* 0x000fe40000000000 */
[----:B------:R-:W-:-:S02]  /*0aa0*/  ISETP.LT.U32.AND P4, PT, R24, 0x39, P4 ;  /* 0x000000391800780c */ /* 0x000fc40002781070 */
[----:B------:R-:W-:Y:S02]  /*0ab0*/  ISETP.LT.U32.AND P5, PT, R21, 0x39, P5 ;  /* 0x000000391500780c */ /* 0x000fe40002fa1070 */
[----:B------:R-:W-:Y:S02]  /*0ac0*/  MOV R18, RZ ;  /* 0x000000ff00127202 */ /* 0x000fe40000000f00 */
[----:B------:R-:W-:Y:S02]  /*0ad0*/  MOV R28, RZ ;  /* 0x000000ff001c7202 */ /* 0x000fe40000000f00 */
[----:B------:R-:W-:Y:S02]  /*0ae0*/  MOV R32, RZ ;  /* 0x000000ff00207202 */ /* 0x000fe40000000f00 */
[----:B------:R-:W-:Y:S02]  /*0af0*/  MOV R30, RZ ;  /* 0x000000ff001e7202 */ /* 0x000fe40000000f00 */
[----:B------:R-:W-:-:S02]  /*0b00*/  LEA R70, R70, -R70, 0x3 ;  /* 0x8000004646467211 */ /* 0x000fc400078e18ff */
[----:B------:R-:W-:Y:S02]  /*0b10*/  LOP3.LUT R72, R72, 0xffff, RZ, 0xc0, !PT ;  /* 0x0000ffff48487812 */ /* 0x000fe400078ec0ff */
[----:B0-----:R-:W-:-:S07]  /*0b20*/  LOP3.LUT R73, R73, 0xffff, RZ, 0xc0, !PT ;  /* 0x0000ffff49497812 */ /* 0x001fce00078ec0ff */
.L_x_251:
[----:B------:R-:W0:Y:S01]  /*0b30*/  S2R R20, SR_TID.X ;  /* 0x0000000000147919 */ /* 0x000e220000002100 */
[----:B------:R-:W-:Y:S01]  /*0b40*/  MOV R69, RZ ;  /* 0x000000ff00457202 */ /* 0x000fe20000000f00 */
[----:B------:R-:W1:Y:S01]  /*0b50*/  S2R R19, SR_TID.Y ;  /* 0x0000000000137919 */ /* 0x000e620000002200 */
[----:B0-----:R-:W-:-:S05]  /*0b60*/  LEA R20, R20, R20, 0x3 ;  /* 0x0000001414147211 */ /* 0x001fca00078e18ff */
[----:B-1----:R-:W-:-:S05]  /*0b70*/  IMAD R20, R19, 0x46, R20 ;  /* 0x0000004613147824 */ /* 0x002fca00078e0214 */
[----:B------:R-:W-:-:S05]  /*0b80*/  IADD3 R19, PT, PT, R20, R71, RZ ;  /* 0x0000004714137210 */ /* 0x000fca0007ffe0ff */
[----:B------:R-:W-:-:S07]  /*0b90*/  IMAD R19, R18, 0x3100, R19 ;  /* 0x0000310012137824 */ /* 0x000fce00078e0213 */
.L_x_250:
[----:B------:R-:W0:Y:S01]  /*0ba0*/  LDC.64 R20, c[0x0][0x380] ;  /* 0x0000e000ff147b82 */ /* 0x000e220000000a00 */
[----:B------:R-:W-:Y:S01]  /*0bb0*/  IADD3 R22, PT, PT, -R11, 0x39, RZ ;  /* 0x000000390b167810 */ /* 0x000fe20007ffe1ff */
[----:B------:R-:W-:Y:S01]  /*0bc0*/  HFMA2 R25, -RZ, RZ, 0, 0 ;  /* 0x00000000ff197431 */ /* 0x000fe200000001ff */
[C---:B------:R-:W-:Y:S02]  /*0bd0*/  LOP3.LUT P6, RZ, R69.reuse, R11, RZ, 0xfc, !PT ;  /* 0x0000000b45ff7212 */ /* 0x040fe400078cfcff */
[----:B------:R-:W-:Y:S02]  /*0be0*/  P2R R34, PR, RZ, 0x2 ;  /* 0x00000002ff227803 */ /* 0x000fe40000000000 */
[----:B------:R-:W-:Y:S02]  /*0bf0*/  ISETP.NE.AND P1, PT, R2, RZ, PT ;  /* 0x000000ff0200720c */ /* 0x000fe40003f25270 */
[----:B------:R-:W-:Y:S02]  /*0c00*/  ISETP.GE.U32.OR P6, PT, R69, R22, !P6 ;  /* 0x000000164500720c */ /* 0x000fe400077c6470 */
[----:B------:R-:W-:-:S02]  /*0c10*/  IADD3 R23, PT, PT, R19, -0x39, R69 ;  /* 0xffffffc713177810 */ /* 0x000fc40007ffe045 */
[----:B------:R-:W-:Y:S02]  /*0c20*/  PLOP3.LUT P6, PT, P1, P6, PT, 0x8f, 0xf8 ;  /* 0x0000000000f8781c */ /* 0x000fe40000fcd177 */
[----:B------:R-:W-:Y:S02]  /*0c30*/  IADD3 R22, PT, PT, -R5, 0x39, RZ ;  /* 0x0000003905167810 */ /* 0x000fe40007ffe1ff */
[----:B------:R-:W-:Y:S02]  /*0c40*/  P2R R24, PR, RZ, 0x8 ;  /* 0x00000008ff187803 */ /* 0x000fe40000000000 */
[----:B------:R-:W-:Y:S02]  /*0c50*/  ISETP.NE.AND P3, PT, R8, RZ, PT ;  /* 0x000000ff0800720c */ /* 0x000fe40003f65270 */
[----:B------:R-:W-:Y:S02]  /*0c60*/  P2R R26, PR, RZ, 0x4 ;  /* 0x00000004ff1a7803 */ /* 0x000fe40000000000 */
[----:B------:R-:W-:Y:S01]  /*0c70*/  ISETP.NE.AND P2, PT, R9, RZ, PT ;  /* 0x000000ff0900720c */ /* 0x000fe20003f45270 */
[----:B0-----:R-:W-:-:S04]  /*0c80*/  IMAD.WIDE R20, R23, 0x4, R20 ;  /* 0x0000000417147825 */ /* 0x001fc800078e0214 */
[----:B------:R-:W-:Y:S01]  /*0c90*/  HFMA2 R27, -RZ, RZ, 0, 0 ;  /* 0x00000000ff1b7431 */ /* 0x000fe200000001ff */
[----:B------:R-:W-:Y:S01]  /*0ca0*/  ISETP.NE.AND P1, PT, R10, RZ, PT ;  /* 0x000000ff0a00720c */ /* 0x000fe20003f25270 */
[----:B------:R-:W2:Y:S01]  /*0cb0*/  @!P6 LDG.E.CONSTANT R25, desc[UR6][R20.64] ;  /* 0x000000061419e981 */ /* 0x000ea2000c1e9900 */
[----:B------:R-:W-:Y:S01]  /*0cc0*/  BAR.SYNC.DEFER_BLOCKING 0x0 ;  /* 0x0000000000007b1d */ /* 0x000fe20000010000 */
[C---:B------:R-:W-:Y:S02]  /*0cd0*/  LOP3.LUT P6, RZ, R69.reuse, R5, RZ, 0xfc, !PT ;  /* 0x0000000545ff7212 */ /* 0x040fe400078cfcff */
[----:B------:R-:W-:Y:S02]  /*0ce0*/  MOV R23, RZ ;  /* 0x000000ff00177202 */ /* 0x000fe40000000f00 */
[----:B------:R-:W-:-:S04]  /*0cf0*/  ISETP.GE.U32.OR P6, PT, R69, R22, !P6 ;  /* 0x000000164500720c */ /* 0x000fc800077c6470 */
[----:B------:R-:W-:Y:S02]  /*0d00*/  PLOP3.LUT P6, PT, P3, P6, PT, 0x8f, 0xf8 ;  /* 0x0000000000f8781c */ /* 0x000fe40001fcd177 */
[----:B------:R-:W-:Y:S02]  /*0d10*/  IADD3 R22, PT, PT, -R6, 0x39, RZ ;  /* 0x0000003906167810 */ /* 0x000fe40007ffe1ff */
[----:B------:R-:W-:Y:S02]  /*0d20*/  MOV R29, RZ ;  /* 0x000000ff001d7202 */ /* 0x000fe40000000f00 */
[----:B------:R-:W-:-:S07]  /*0d30*/  ISETP.NE.AND P3, PT, R13, RZ, PT ;  /* 0x000000ff0d00720c */ /* 0x000fce0003f65270 */
[----:B------:R-:W3:Y:S01]  /*0d40*/  @!P6 LDG.E.CONSTANT R23, desc[UR6][R20.64+0x4] ;  /* 0x000004061417e981 */ /* 0x000ee2000c1e9900 */
[----:B------:R-:W-:-:S04]  /*0d50*/  LOP3.LUT P6, RZ, R69, R6, RZ, 0xfc, !PT ;  /* 0x0000000645ff7212 */ /* 0x000fc800078cfcff */
[----:B------:R-:W-:-:S04]  /*0d60*/  ISETP.GE.U32.OR P6, PT, R69, R22, !P6 ;  /* 0x000000164500720c */ /* 0x000fc800077c6470 */
[----:B------:R-:W-:Y:S02]  /*0d70*/  PLOP3.LUT P6, PT, P2, P6, PT, 0x8f, 0xf8 ;  /* 0x0000000000f8781c */ /* 0x000fe400017cd177 */
[----:B------:R-:W-:Y:S01]  /*0d80*/  IADD3 R22, PT, PT, -R7, 0x39, RZ ;  /* 0x0000003907167810 */ /* 0x000fe20007ffe1ff */
[----:B------:R-:W-:Y:S01]  /*0d90*/  HFMA2 R31, -RZ, RZ, 0, 0 ;  /* 0x00000000ff1f7431 */ /* 0x000fe200000001ff */
[----:B------:R-:W-:-:S09]  /*0da0*/  ISETP.NE.AND P2, PT, R16, RZ, PT ;  /* 0x000000ff1000720c */ /* 0x000fd20003f45270 */
[----:B------:R-:W4:Y:S01]  /*0db0*/  @!P6 LDG.E.CONSTANT R27, desc[UR6][R20.64+0x8] ;  /* 0x00000806141be981 */ /* 0x000f22000c1e9900 */
[----:B------:R-:W-:-:S04]  /*0dc0*/  LOP3.LUT P6, RZ, R69, R7, RZ, 0xfc, !PT ;  /* 0x0000000745ff7212 */ /* 0x000fc800078cfcff */
[----:B------:R-:W-:-:S04]  /*0dd0*/  ISETP.GE.U32.OR P6, PT, R69, R22, !P6 ;  /* 0x000000164500720c */ /* 0x000fc800077c6470 */
[----:B------:R-:W-:Y:S02]  /*0de0*/  PLOP3.LUT P6, PT, P1, P6, PT, 0x8f, 0xf8 ;  /* 0x0000000000f8781c */ /* 0x000fe40000fcd177 */
[----:B------:R-:W-:Y:S02]  /*0df0*/  IADD3 R22, PT, PT, -R12, 0x39, RZ ;  /* 0x000000390c167810 */ /* 0x000fe40007ffe1ff */
[----:B------:R-:W-:Y:S02]  /*0e00*/  MOV R33, RZ ;  /* 0x000000ff00217202 */ /* 0x000fe40000000f00 */
[----:B------:R-:W-:-:S07]  /*0e10*/  ISETP.NE.AND P1, PT, R17, RZ, PT ;  /* 0x000000ff1100720c */ /* 0x000fce0003f25270 */
[----:B------:R-:W5:Y:S01]  /*0e20*/  @!P6 LDG.E.CONSTANT R29, desc[UR6][R20.64+0xc] ;  /* 0x00000c06141de981 */ /* 0x000f62000c1e9900 */
[----:B------:R-:W-:-:S04]  /*0e30*/  LOP3.LUT P6, RZ, R69, R12, RZ, 0xfc, !PT ;  /* 0x0000000c45ff7212 */ /* 0x000fc800078cfcff */
[----:B------:R-:W-:-:S04]  /*0e40*/  ISETP.GE.U32.OR P6, PT, R69, R22, !P6 ;  /* 0x000000164500720c */ /* 0x000fc800077c6470 */
[----:B------:R-:W-:Y:S02]  /*0e50*/  PLOP3.LUT P6, PT, P3, P6, PT, 0x8f, 0xf8 ;  /* 0x0000000000f8781c */ /* 0x000fe40001fcd177 */
[----:B------:R-:W-:Y:S01]  /*0e60*/  IADD3 R22, PT, PT, -R14, 0x39, RZ ;  /* 0x000000390e167810 */ /* 0x000fe20007ffe1ff */
[----:B------:R-:W-:Y:S01]  /*0e70*/  HFMA2 R37, -RZ, RZ, 0, 0 ;  /* 0x00000000ff257431 */ /* 0x000fe200000001ff */
[----:B------:R-:W-:Y:S01]  /*0e80*/  BSSY.RECONVERGENT B0, `(.L_x_242) ;  /* 0x0000020000007945 */ /* 0x000fe20003800200 */
[----:B------:R-:W-:-:S08]  /*0e90*/  ISETP.NE.AND P3, PT, R24, RZ, PT ;  /* 0x000000ff1800720c */ /* 0x000fd00003f65270 */
[----:B------:R-:W5:Y:S01]  /*0ea0*/  @!P6 LDG.E.CONSTANT R31, desc[UR6][R20.64+0x10] ;  /* 0x00001006141fe981 */ /* 0x000f62000c1e9900 */
[----:B------:R-:W-:-:S04]  /*0eb0*/  LOP3.LUT P6, RZ, R69, R14, RZ, 0xfc, !PT ;  /* 0x0000000e45ff7212 */ /* 0x000fc800078cfcff */
[----:B------:R-:W-:-:S04]  /*0ec0*/  ISETP.GE.U32.OR P6, PT, R69, R22, !P6 ;  /* 0x000000164500720c */ /* 0x000fc800077c6470 */
[----:B------:R-:W-:Y:S02]  /*0ed0*/  PLOP3.LUT P6, PT, P2, P6, PT, 0x8f, 0xf8 ;  /* 0x0000000000f8781c */ /* 0x000fe400017cd177 */
[----:B------:R-:W-:Y:S02]  /*0ee0*/  IADD3 R22, PT, PT, -R15, 0x39, RZ ;  /* 0x000000390f167810 */ /* 0x000fe40007ffe1ff */
[----:B------:R-:W-:-:S09]  /*0ef0*/  ISETP.NE.AND P2, PT, R26, RZ, PT ;  /* 0x000000ff1a00720c */ /* 0x000fd20003f45270 */
[----:B------:R-:W5:Y:S01]  /*0f00*/  @!P6 LDG.E.CONSTANT R33, desc[UR6][R20.64+0x14] ;  /* 0x000014061421e981 */ /* 0x000f62000c1e9900 */
[----:B------:R-:W-:-:S04]  /*0f10*/  LOP3.LUT P6, RZ, R69, R15, RZ, 0xfc, !PT ;  /* 0x0000000f45ff7212 */ /* 0x000fc800078cfcff */
[----:B------:R-:W-:-:S04]  /*0f20*/  ISETP.GE.U32.OR P6, PT, R69, R22, !P6 ;  /* 0x000000164500720c */ /* 0x000fc800077c6470 */
[----:B------:R-:W-:Y:S02]  /*0f30*/  PLOP3.LUT P6, PT, P1, P6, PT, 0x8f, 0xf8 ;  /* 0x0000000000f8781c */ /* 0x000fe40000fcd177 */
[----:B------:R-:W-:-:S11]  /*0f40*/  ISETP.NE.AND P1, PT, R34, RZ, PT ;  /* 0x000000ff2200720c */ /* 0x000fd60003f25270 */
[----:B------:R-:W5:Y:S04]  /*0f50*/  @!P6 LDG.E.CONSTANT R37, desc[UR6][R20.64+0x18] ;  /* 0x000018061425e981 */ /* 0x000f68000c1e9900 */
[----:B--2---:R0:W-:Y:S04]  /*0f60*/  STS [R0], R25 ;  /* 0x0000001900007388 */ /* 0x0041e80000000800 */
[----:B---3--:R0:W-:Y:S04]  /*0f70*/  STS [R0+0x4], R23 ;  /* 0x0000041700007388 */ /* 0x0081e80000000800 */
[----:B----4-:R0:W-:Y:S04]  /*0f80*/  STS [R0+0x8], R27 ;  /* 0x0000081b00007388 */ /* 0x0101e80000000800 */
[----:B-----5:R0:W-:Y:S04]  /*0f90*/  STS [R0+0xc], R29 ;  /* 0x00000c1d00007388 */ /* 0x0201e80000000800 */
[----:B------:R0:W-:Y:S04]  /*0fa0*/  STS [R0+0x10], R31 ;  /* 0x0000101f00007388 */ /* 0x0001e80000000800 */
[----:B------:R0:W-:Y:S04]  /*0fb0*/  STS [R0+0x14], R33 ;  /* 0x0000142100007388 */ /* 0x0001e80000000800 */
[----:B------:R0:W-:Y:S01]  /*0fc0*/  STS [R0+0x18], R37 ;  /* 0x0000182500007388 */ /* 0x0001e20000000800 */
[----:B------:R-:W-:Y:S05]  /*0fd0*/  @P0 BRA `(.L_x_243) ;  /* 0x0000000000280947 */ /* 0x000fea0003800000 */
[----:B------:R-:W-:Y:S01]  /*0fe0*/  IADD3 R22, PT, PT, R72, R69, RZ ;  /* 0x0000004548167210 */ /* 0x000fe20007ffe0ff */
[----:B------:R-:W-:Y:S01]  /*0ff0*/  BSSY.RECONVERGENT B1, `(.L_x_244) ;  /* 0x0000007000017945 */ /* 0x000fe20003800200 */
[----:B------:R-:W-:Y:S02]  /*1000*/  LOP3.LUT P6, RZ, R69, R72, RZ, 0xfc, !PT ;  /* 0x0000004845ff7212 */ /* 0x000fe400078cfcff */
[----:B0-----:R-:W-:Y:S02]  /*1010*/  MOV R23, RZ ;  /* 0x000000ff00177202 */ /* 0x001fe40000000f00 */
[----:B------:R-:W-:-:S04]  /*1020*/  ISETP.GT.U32.OR P6, PT, R22, 0x38, !P6 ;  /* 0x000000381600780c */ /* 0x000fc800077c4470 */
[----:B------:R-:W-:-:S13]  /*1030*/  PLOP3.LUT P6, PT, P4, P6, PT, 0x8f, 0xf8 ;  /* 0x0000000000f8781c */ /* 0x000fda00027cd177 */
[----:B------:R-:W-:Y:S05]  /*1040*/  @P6 BRA `(.L_x_245) ;  /* 0x0000000000046947 */ /* 0x000fea0003800000 */
[----:B------:R0:W5:Y:S02]  /*1050*/  LDG.E.CONSTANT R23, desc[UR6][R20.64+0x1c] ;  /* 0x00001c0614177981 */ /* 0x000164000c1e9900 */
.L_x_245:
[----:B------:R-:W-:Y:S05]  /*1060*/  BSYNC.RECONVERGENT B1 ;  /* 0x0000000000017941 */ /* 0x000fea0003800200 */
.L_x_244:
[----:B-----5:R1:W-:Y:S02]  /*1070*/  STS [R0+0x1c], R23 ;  /* 0x00001c1700007388 */ /* 0x0203e40000000800 */
.L_x_243:
[----:B------:R-:W-:Y:S05]  /*1080*/  BSYNC.RECONVERGENT B0 ;  /* 0x0000000000007941 */ /* 0x000fea0003800200 */
.L_x_242:
[----:B------:R-:W-:Y:S04]  /*1090*/  BSSY.RECONVERGENT B0, `(.L_x_246) ;  /* 0x000000c000007945 */ /* 0x000fe80003800200 */
[----:B------:R-:W-:Y:S05]  /*10a0*/  @P1 BRA `(.L_x_247) ;  /* 0x0000000000281947 */ /* 0x000fea0003800000 */
[----:B------:R-:W-:Y:S01]  /*10b0*/  IADD3 R22, PT, PT, R73, R69, RZ ;  /* 0x0000004549167210 */ /* 0x000fe20007ffe0ff */
[----:B------:R-:W-:Y:S01]  /*10c0*/  BSSY.RECONVERGENT B1, `(.L_x_248) ;  /* 0x0000007000017945 */ /* 0x000fe20003800200 */
[----:B------:R-:W-:Y:S02]  /*10d0*/  LOP3.LUT P6, RZ, R69, R73, RZ, 0xfc, !PT ;  /* 0x0000004945ff7212 */ /* 0x000fe400078cfcff */
[----:B01----:R-:W-:Y:S02]  /*10e0*/  MOV R23, RZ ;  /* 0x000000ff00177202 */ /* 0x003fe40000000f00 */
[----:B------:R-:W-:-:S04]  /*10f0*/  ISETP.GT.U32.OR P6, PT, R22, 0x38, !P6 ;  /* 0x000000381600780c */ /* 0x000fc800077c4470 */
[----:B------:R-:W-:-:S13]  /*1100*/  PLOP3.LUT P6, PT, P5, P6, PT, 0x8f, 0xf8 ;  /* 0x0000000000f8781c */ /* 0x000fda0002fcd177 */
[----:B------:R-:W-:Y:S05]  /*1110*/  @P6 BRA `(.L_x_249) ;  /* 0x0000000000046947 */ /* 0x000fea0003800000 */
[----:B------:R0:W5:Y:S02]  /*1120*/  LDG.E.CONSTANT R23, desc[UR6][R20.64+0x20] ;  /* 0x0000200614177981 */ /* 0x000164000c1e9900 */
.L_x_249:
[----:B------:R-:W-:Y:S05]  /*1130*/  BSYNC.RECONVERGENT B1 ;  /* 0x0000000000017941 */ /* 0x000fea0003800200 */
.L_x_248:
[----:B-----5:R2:W-:Y:S02]  /*1140*/  STS [R0+0x20], R23 ;  /* 0x0000201700007388 */ /* 0x0205e40000000800 */
.L_x_247:
[----:B------:R-:W-:Y:S05]  /*1150*/  BSYNC.RECONVERGENT B0 ;  /* 0x0000000000007941 */ /* 0x000fea0003800200 */
.L_x_246:
[----:B0-----:R-:W0:Y:S01]  /*1160*/  S2R R20, SR_TID.Z ;  /* 0x0000000000147919 */ /* 0x001e220000002300 */
[----:B------:R-:W0:Y:S01]  /*1170*/  S2R R21, SR_TID.Y ;  /* 0x0000000000157919 */ /* 0x000e220000002200 */
[----:B------:R-:W3:Y:S01]  /*1180*/  S2R R22, SR_TID.X ;  /* 0x0000000000167919 */ /* 0x000ee20000002100 */
[----:B0-----:R-:W-:-:S05]  /*1190*/  LEA R21, R20, R21, 0x3 ;  /* 0x0000001514157211 */ /* 0x001fca00078e18ff */
[----:B---3--:R-:W-:-:S04]  /*11a0*/  IMAD R21, R21, 0x60, R22 ;  /* 0x0000006015157824 */ /* 0x008fc800078e0216 */
[----:B------:R-:W-:-:S04]  /*11b0*/  IMAD R21, R18, 0x6, R21 ;  /* 0x0000000612157824 */ /* 0x000fc800078e0215 */
[----:B------:R-:W-:Y:S02]  /*11c0*/  IMAD R24, R21, 0x6, RZ ;  /* 0x0000000615187824 */ /* 0x000fe400078e02ff */
[----:B------:R-:W0:Y:S03]  /*11d0*/  @!P3 LDC.64 R20, c[0x0][0x388] ;  /* 0x0000e200ff14bb82 */ /* 0x000e260000000a00 */
[CC--:B------:R-:W-:Y:S02]  /*11e0*/  @!P3 IADD3 R22, P6, PT, R24.reuse, R69.reuse, RZ ;  /* 0x000000451816b210 */ /* 0x0c0fe40007fde0ff */
[----:B------:R-:W-:Y:S02]  /*11f0*/  @!P2 IADD3 R25, PT, PT, R24, R69, RZ ;  /* 0x000000451819a210 */ /* 0x000fe40007ffe0ff */
[----:B-12---:R-:W-:Y:S02]  /*1200*/  @!P3 IADD3.X R23, PT, PT, RZ, RZ, RZ, P6, !PT ;  /* 0x000000ffff17b210 */ /* 0x006fe400037fe4ff */
[----:B0-----:R-:W-:-:S04]  /*1210*/  @!P3 LEA R20, P6, R22, R20, 0x2 ;  /* 0x000000141614b211 */ /* 0x001fc800078c10ff */
[----:B------:R-:W-:Y:S02]  /*1220*/  @!P3 LEA.HI.X R21, R22, R21, R23, 0x2, P6 ;  /* 0x000000151615b211 */ /* 0x000fe400030f1417 */
[----:B------:R-:W0:Y:S04]  /*1230*/  @!P2 LDC.64 R22, c[0x0][0x388] ;  /* 0x0000e200ff16ab82 */ /* 0x000e280000000a00 */
[----:B------:R-:W2:Y:S01]  /*1240*/  @!P3 LDG.E.CONSTANT R21, desc[UR6][R20.64+0xc] ;  /* 0x00000c061415b981 */ /* 0x000ea2000c1e9900 */
[----:B0-----:R-:W-:-:S06]  /*1250*/  @!P2 IMAD.WIDE.U32 R22, R25, 0x4, R22 ;  /* 0x000000041916a825 */ /* 0x001fcc00078e0016 */
[----:B------:R-:W3:Y:S01]  /*1260*/  @!P2 LDG.E.CONSTANT R23, desc[UR6][R22.64] ;  /* 0x000000061617a981 */ /* 0x000ee2000c1e9900 */
[----:B------:R-:W0:Y:S01]  /*1270*/  S2UR UR5, SR_CgaCtaId ;  /* 0x00000000000579c3 */ /* 0x000e220000008800 */
[----:B------:R-:W-:Y:S02]  /*1280*/  UMOV UR4, 0x400 ;  /* 0x0000040000047882 */ /* 0x000fe40000000000 */
[----:B0-----:R-:W-:-:S06]  /*1290*/  ULEA UR4, UR5, UR4, 0x18 ;  /* 0x0000000405047291 */ /* 0x001fcc000f8ec0ff */
[----:B------:R-:W-:Y:S01]  /*12a0*/  LEA R68, R70, UR4, 0x2 ;  /* 0x0000000446447c11 */ /* 0x000fe2000f8e10ff */
[----:B--2---:R-:W-:Y:S04]  /*12b0*/  @!P3 STS [R4+0x4], R21 ;  /* 0x000004150400b388 */ /* 0x004fe80000000800 */
[----:B---3--:R-:W-:Y:S01]  /*12c0*/  @!P2 STS [R4], R23 ;  /* 0x000000170400a388 */ /* 0x008fe20000000800 */
[----:B------:R-:W-:Y:S06]  /*12d0*/  BAR.SYNC.DEFER_BLOCKING 0x0 ;  /* 0x0000000000007b1d */ /* 0x000fec0000010000 */
[----:B------:R-:W-:Y:S04]  /*12e0*/  LDS.128 R60, [R3] ;  /* 0x00000000033c7984 */ /* 0x000fe80000000c00 */
[----:B------:R-:W0:Y:S04]  /*12f0*/  LDS R86, [R68+0x10] ;  /* 0x0000100044567984 */ /* 0x000e280000000800 */
[----:B------:R-:W1:Y:S04]  /*1300*/  LDS R84, [R68+0x4] ;  /* 0x0000040044547984 */ /* 0x000e680000000800 */
[----:B------:R-:W2:Y:S04]  /*1310*/  LDS R81, [R68+0xc] ;  /* 0x00000c0044517984 */ /* 0x000ea80000000800 */
[----:B------:R-:W3:Y:S04]  /*1320*/  LDS R80, [R68] ;  /* 0x0000000044507984 */ /* 0x000ee80000000800 */
[----:B------:R-:W4:Y:S04]  /*1330*/  LDS R82, [R68+0x8] ;  /* 0x0000080044527984 */ /* 0x000f280000000800 */
[----:B------:R-:W5:Y:S04]  /*1340*/  LDS R83, [R68+0x14] ;  /* 0x0000140044537984 */ /* 0x000f680000000800 */
[----:B------:R-:W5:Y:S04]  /*1350*/  LDS R85, [R68+0x18] ;  /* 0x0000180044557984 */ /* 0x000f680000000800 */
[----:B------:R-:W5:Y:S04]  /*1360*/  LDS R118, [R68+0xf0] ;  /* 0x0000f00044767984 */ /* 0x000f680000000800 */
[----:B------:R-:W5:Y:S04]  /*1370*/  LDS R121, [R68+0xe4] ;  /* 0x0000e40044797984 */ /* 0x000f680000000800 */
[----:B------:R-:W5:Y:S04]  /*1380*/  LDS.128 R64, [R3+0xc0] ;  /* 0x0000c00003407984 */ /* 0x000f680000000c00 */
[----:B------:R-:W5:Y:S04]  /*1390*/  LDS R119, [R68+0xec] ;  /* 0x0000ec0044777984 */ /* 0x000f680000000800 */
[----:B------:R-:W5:Y:S04]  /*13a0*/  LDS R122, [R68+0xe0] ;  /* 0x0000e000447a7984 */ /* 0x000f680000000800 */
[----:B------:R-:W5:Y:S04]  /*13b0*/  LDS R120, [R68+0xe8] ;  /* 0x0000e80044787984 */ /* 0x000f680000000800 */
[----:B------:R-:W5:Y:S04]  /*13c0*/  LDS R54, [R68+0xf4] ;  /* 0x0000f40044367984 */ /* 0x000f680000000800 */
[----:B------:R-:W5:Y:S04]  /*13d0*/  LDS R117, [R68+0xf8] ;  /* 0x0000f80044757984 */ /* 0x000f680000000800 */
[----:B------:R-:W5:Y:S04]  /*13e0*/  LDS.128 R24, [R3+0x180] ;  /* 0x0001800003187984 */ /* 0x000f680000000c00 */
[----:B------:R-:W5:Y:S01]  /*13f0*/  LDS.128 R20, [R3+0x240] ;  /* 0x0002400003147984 */ /* 0x000f620000000c00 */
[-C--:B0-----:R-:W-:Y:S01]  /*1400*/  FFMA R29, R86, R60.reuse, R115 ;  /* 0x0000003c561d7223 */ /* 0x081fe20000000073 */
[-C--:B-1----:R-:W-:Y:S01]  /*1410*/  FFMA R98, R84, R60.reuse, R98 ;  /* 0x0000003c54627223 */ /* 0x082fe20000000062 */
[-C--:B--2---:R-:W-:Y:S01]  /*1420*/  FFMA R100, R81, R60.reuse, R100 ;  /* 0x0000003c51647223 */ /* 0x084fe20000000064 */
[-C--:B---3--:R-:W-:Y:S01]  /*1430*/  FFMA R123, R80, R60.reuse, R30 ;  /* 0x0000003c507b7223 */ /* 0x088fe2000000001e */
[-C--:B----4-:R-:W-:Y:S01]  /*1440*/  FFMA R99, R82, R60.reuse, R99 ;  /* 0x0000003c52637223 */ /* 0x090fe20000000063 */
[-C--:B-----5:R-:W-:Y:S01]  /*1450*/  FFMA R35, R83, R60.reuse, R35 ;  /* 0x0000003c53237223 */ /* 0x0a0fe20000000023 */
[----:B------:R-:W-:Y:S01]  /*1460*/  FFMA R32, R85, R60, R32 ;  /* 0x0000003c55207223 */ /* 0x000fe20000000020 */
[-C--:B------:R-:W-:Y:S01]  /*1470*/  FFMA R60, R118, R61.reuse, R29 ;  /* 0x0000003d763c7223 */ /* 0x080fe2000000001d */
        /* <DEDUP_REMOVED lines=10> */
[----:B------:R-:W-:Y:S01]  /*1520*/  FFMA R110, R120, R65, R29 ;  /* 0x00000041786e7223 */ /* 0x000fe2000000001d */
[C---:B------:R-:W-:Y:S01]  /*1530*/  FFMA R100, R54.reuse, R61, R35 ;  /* 0x0000003d36647223 */ /* 0x040fe20000000023 */
[----:B------:R-:W-:-:S02]  /*1540*/  FFMA R59, R54, R65, R39 ;  /* 0x00000041363b7223 */ /* 0x000fc40000000027 */
[----:B------:R-:W1:Y:S01]  /*1550*/  LDS.128 R36, [R3+0x3c0] ;  /* 0x0003c00003247984 */ /* 0x000e620000000c00 */
[----:B------:R-:W-:Y:S01]  /*1560*/  FFMA R61, R117, R61, R32 ;  /* 0x0000003d753d7223 */ /* 0x000fe20000000020 */
        /* <DEDUP_REMOVED lines=13> */
[CC--:B------:R-:W-:Y:S01]  /*1640*/  FFMA R87, R119.reuse, R25.reuse, R28 ;  /* 0x0000001977577223 */ /* 0x0c0fe2000000001c */
[-C--:B------:R-:W-:Y:S01]  /*1650*/  FFMA R55, R118, R25.reuse, R33 ;  /* 0x0000001976377223 */ /* 0x080fe20000000021 */
[----:B------:R-:W-:Y:S01]  /*1660*/  FFMA R24, R54, R25, R111 ;  /* 0x0000001936187223 */ /* 0x000fe2000000006f */
[-C--:B------:R-:W-:Y:S01]  /*1670*/  FFMA R101, R122, R65.reuse, R101 ;  /* 0x000000417a657223 */ /* 0x080fe20000000065 */
[-C--:B------:R-:W-:Y:S01]  /*1680*/  FFMA R109, R119, R65.reuse, R32 ;  /* 0x00000041776d7223 */ /* 0x080fe20000000020 */
        /* <DEDUP_REMOVED lines=8> */
[----:B------:R-:W2:Y:S01]  /*1710*/  LDS.128 R32, [R3+0x480] ;  /* 0x0004800003207984 */ /* 0x000ea20000000c00 */
[-C--:B------:R-:W-:Y:S01]  /*1720*/  FFMA R88, R81, R20.reuse, R88 ;  /* 0x0000001451587223 */ /* 0x080fe20000000058 */
[----:B------:R-:W-:Y:S01]  /*1730*/  FFMA R113, R86, R20, R113 ;  /* 0x0000001456717223 */ /* 0x000fe20000000071 */
[-C--:B------:R-:W-:Y:S01]  /*1740*/  FFMA R75, R122, R21.reuse, R45 ;  /* 0x000000157a4b7223 */ /* 0x080fe2000000002d */
[-C--:B------:R-:W-:Y:S01]  /*1750*/  FFMA R57, R121, R21.reuse, R28 ;  /* 0x0000001579397223 */ /* 0x080fe2000000001c */
[-C--:B------:R-:W-:Y:S01]  /*1760*/  FFMA R45, R120, R21.reuse, R29 ;  /* 0x00000015782d7223 */ /* 0x080fe2000000001d */
[-C--:B------:R-:W-:Y:S01]  /*1770*/  FFMA R20, R54, R21.reuse, R31 ;  /* 0x0000001536147223 */ /* 0x080fe2000000001f */
[----:B------:R-:W-:-:S02]  /*1780*/  FFMA R97, R117, R21, R30 ;  /* 0x0000001575617223 */ /* 0x000fc4000000001e */
[----:B------:R-:W3:Y:S01]  /*1790*/  LDS.128 R28, [R3+0x540] ;  /* 0x00054000031c7984 */ /* 0x000ee20000000c00 */
[-C--:B------:R-:W-:Y:S01]  /*17a0*/  FFMA R88, R119, R21.reuse, R88 ;  /* 0x0000001577587223 */ /* 0x080fe20000000058 */
[----:B------:R-:W-:Y:S01]  /*17b0*/  FFMA R56, R118, R21, R113 ;  /* 0x0000001576387223 */ /* 0x000fe20000000071 */
[-C--:B0-----:R-:W-:Y:S01]  /*17c0*/  FFMA R21, R80, R40.reuse, R46 ;  /* 0x0000002850157223 */ /* 0x081fe2000000002e */
        /* <DEDUP_REMOVED lines=13> */
[-C--:B-1----:R-:W-:Y:S01]  /*18a0*/  FFMA R46, R84, R36.reuse, R47 ;  /* 0x00000024542e7223 */ /* 0x082fe2000000002f */
        /* <DEDUP_REMOVED lines=13> */
[-C--:B--2---:R-:W-:Y:S01]  /*1980*/  FFMA R37, R80, R32.reuse, R52 ;  /* 0x0000002050257223 */ /* 0x084fe20000000034 */
[-C--:B------:R-:W-:Y:S01]  /*1990*/  FFMA R48, R84, R32.reuse, R48 ;  /* 0x0000002054307223 */ /* 0x080fe20000000030 */
[-C--:B------:R-:W-:Y:S01]  /*19a0*/  FFMA R113, R82, R32.reuse, R78 ;  /* 0x0000002052717223 */ /* 0x080fe2000000004e */
[-C--:B------:R-:W-:Y:S01]  /*19b0*/  FFMA R58, R81, R32.reuse, R91 ;  /* 0x00000020513a7223 */ /* 0x080fe2000000005b */
[-C--:B------:R-:W-:Y:S01]  /*19c0*/  FFMA R105, R86, R32.reuse, R105 ;  /* 0x0000002056697223 */ /* 0x080fe20000000069 */
[-C--:B------:R-:W-:Y:S01]  /*19d0*/  FFMA R95, R83, R32.reuse, R95 ;  /* 0x00000020535f7223 */ /* 0x080fe2000000005f */
[----:B------:R-:W-:Y:S01]  /*19e0*/  FFMA R32, R85, R32, R103 ;  /* 0x0000002055207223 */ /* 0x000fe20000000067 */
[----:B------:R-:W0:Y:S01]  /*19f0*/  LDS R50, [R68+0x1c0] ;  /* 0x0001c00044327984 */ /* 0x000e220000000800 */
[-C--:B------:R-:W-:Y:S01]  /*1a00*/  FFMA R52, R122, R33.reuse, R37 ;  /* 0x000000217a347223 */ /* 0x080fe20000000025 */
[-C--:B------:R-:W-:Y:S01]  /*1a10*/  FFMA R48, R121, R33.reuse, R48 ;  /* 0x0000002179307223 */ /* 0x080fe20000000030 */
[-C--:B------:R-:W-:Y:S01]  /*1a20*/  FFMA R78, R120, R33.reuse, R113 ;  /* 0x00000021784e7223 */ /* 0x080fe20000000071 */
[----:B------:R-:W1:Y:S01]  /*1a30*/  LDS R47, [R68+0x1c4] ;  /* 0x0001c400442f7984 */ /* 0x000e620000000800 */
[-C--:B------:R-:W-:Y:S01]  /*1a40*/  FFMA R91, R119, R33.reuse, R58 ;  /* 0x00000021775b7223 */ /* 0x080fe2000000003a */
[-C--:B------:R-:W-:Y:S01]  /*1a50*/  FFMA R105, R118, R33.reuse, R105 ;  /* 0x0000002176697223 */ /* 0x080fe20000000069 */
[-C--:B------:R-:W-:Y:S01]  /*1a60*/  FFMA R103, R54, R33.reuse, R95 ;  /* 0x0000002136677223 */ /* 0x080fe2000000005f */
[-C--:B---3--:R-:W-:Y:S01]  /*1a70*/  FFMA R37, R80, R28.reuse, R44 ;  /* 0x0000001c50257223 */ /* 0x088fe2000000002c */
[----:B------:R-:W2:Y:S01]  /*1a80*/  LDS R41, [R68+0x1c8] ;  /* 0x0001c80044297984 */ /* 0x000ea20000000800 */
[----:B------:R-:W-:Y:S01]  /*1a90*/  FFMA R33, R117, R33, R32 ;  /* 0x0000002175217223 */ /* 0x000fe20000000020 */
[-C--:B------:R-:W-:Y:S01]  /*1aa0*/  FFMA R95, R83, R28.reuse, R96 ;  /* 0x0000001c535f7223 */ /* 0x080fe20000000060 */
[-C--:B------:R-:W-:Y:S01]  /*1ab0*/  FFMA R92, R81, R28.reuse, R92 ;  /* 0x0000001c515c7223 */ /* 0x080fe2000000005c */
[----:B------:R-:W3:Y:S01]  /*1ac0*/  LDS R32, [R68+0x1cc] ;  /* 0x0001cc0044207984 */ /* 0x000ee20000000800 */
[-C--:B------:R-:W-:Y:S01]  /*1ad0*/  FFMA R108, R85, R28.reuse, R108 ;  /* 0x0000001c556c7223 */ /* 0x080fe2000000006c */
[-C--:B------:R-:W-:Y:S01]  /*1ae0*/  FFMA R85, R122, R29.reuse, R37 ;  /* 0x0000001d7a557223 */ /* 0x080fe20000000025 */
[-C--:B------:R-:W-:Y:S01]  /*1af0*/  FFMA R37, R54, R29.reuse, R95 ;  /* 0x0000001d36257223 */ /* 0x080fe2000000005f */
[----:B------:R-:W4:Y:S04]  /*1b00*/  LDS R81, [R68+0x1d0] ;  /* 0x0001d00044517984 */ /* 0x000f280000000800 */
[----:B------:R-:W5:Y:S04]  /*1b10*/  LDS R58, [R68+0x1d4] ;  /* 0x0001d400443a7984 */ /* 0x000f680000000800 */
[----:B------:R-:W5:Y:S01]  /*1b20*/  LDS R54, [R68+0x1d8] ;  /* 0x0001d80044367984 */ /* 0x000f620000000800 */
        /* <DEDUP_REMOVED lines=8> */
[----:B------:R-:W-:Y:S04]  /*1bb0*/  LDS R104, [R68+0x9b0] ;  /* 0x0009b00044687984 */ /* 0x000fe80000000800 */
[----:B------:R-:W-:Y:S01]  /*1bc0*/  LDS R113, [R68+0x9a8] ;  /* 0x0009a80044717984 */ /* 0x000fe20000000800 */
[C---:B0-----:R-:W-:Y:S01]  /*1bd0*/  FFMA R118, R50.reuse, R62, R123 ;  /* 0x0000003e32767223 */ /* 0x041fe2000000007b */
[C---:B------:R-:W-:Y:S01]  /*1be0*/  FFMA R122, R50.reuse, R22, R75 ;  /* 0x00000016327a7223 */ /* 0x040fe2000000004b */
[C---:B------:R-:W-:Y:S01]  /*1bf0*/  FFMA R120, R50.reuse, R34, R52 ;  /* 0x0000002232787223 */ /* 0x040fe20000000034 */
[C---:B------:R-:W-:Y:S01]  /*1c00*/  FFMA R101, R50.reuse, R66, R101 ;  /* 0x0000004232657223 */ /* 0x040fe20000000065 */
[C---:B-1----:R-:W-:Y:S01]  /*1c10*/  FFMA R123, R47.reuse, R26, R112 ;  /* 0x0000001a2f7b7223 */ /* 0x042fe20000000070 */
[C---:B------:R-:W-:Y:S01]  /*1c20*/  FFMA R49, R47.reuse, R38, R46 ;  /* 0x000000262f317223 */ /* 0x040fe2000000002e */
[----:B------:R-:W-:Y:S01]  /*1c30*/  FFMA R86, R47, R66, R64 ;  /* 0x000000422f567223 */ /* 0x000fe20000000040 */
[C---:B------:R-:W-:Y:S01]  /*1c40*/  FFMA R114, R50.reuse, R26, R114 ;  /* 0x0000001a32727223 */ /* 0x040fe20000000072 */
[----:B------:R-:W-:Y:S01]  /*1c50*/  FFMA R79, R50, R42, R51 ;  /* 0x0000002a324f7223 */ /* 0x000fe20000000033 */
[C---:B--2---:R-:W-:Y:S01]  /*1c60*/  FFMA R75, R41.reuse, R22, R45 ;  /* 0x00000016294b7223 */ /* 0x044fe2000000002d */
[C---:B------:R-:W-:Y:S01]  /*1c70*/  FFMA R112, R41.reuse, R30, R44 ;  /* 0x0000001e29707223 */ /* 0x040fe2000000002c */
[C---:B------:R-:W-:Y:S01]  /*1c80*/  FFMA R99, R41.reuse, R62, R99 ;  /* 0x0000003e29637223 */ /* 0x040fe20000000063 */
[C---:B------:R-:W-:Y:S01]  /*1c90*/  FFMA R46, R41.reuse, R66, R110 ;  /* 0x00000042292e7223 */ /* 0x040fe2000000006e */
        /* <DEDUP_REMOVED lines=11> */
[----:B------:R-:W-:Y:S01]  /*1d50*/  FFMA R32, R32, R30, R28 ;  /* 0x0000001e20207223 */ /* 0x000fe2000000001c */
[C---:B------:R-:W-:Y:S01]  /*1d60*/  FFMA R121, R50.reuse, R38, R53 ;  /* 0x0000002632797223 */ /* 0x040fe20000000035 */
[----:B------:R-:W-:Y:S01]  /*1d70*/  FFMA R52, R50, R30, R85 ;  /* 0x0000001e32347223 */ /* 0x000fe20000000055 */
[C---:B----4-:R-:W-:Y:S01]  /*1d80*/  FFMA R60, R81.reuse, R62, R60 ;  /* 0x0000003e513c7223 */ /* 0x050fe2000000003c */
[C---:B------:R-:W-:Y:S01]  /*1d90*/  FFMA R29, R81.reuse, R66, R93 ;  /* 0x00000042511d7223 */ /* 0x040fe2000000005d */
[C---:B------:R-:W-:Y:S01]  /*1da0*/  FFMA R28, R81.reuse, R26, R55 ;  /* 0x0000001a511c7223 */ /* 0x040fe20000000037 */
[C---:B------:R-:W-:Y:S01]  /*1db0*/  FFMA R64, R81.reuse, R22, R56 ;  /* 0x0000001651407223 */ /* 0x040fe20000000038 */
[C---:B------:R-:W-:Y:S01]  /*1dc0*/  FFMA R107, R81.reuse, R42, R107 ;  /* 0x0000002a516b7223 */ /* 0x040fe2000000006b */
[C---:B------:R-:W-:Y:S01]  /*1dd0*/  FFMA R106, R81.reuse, R38, R106 ;  /* 0x00000026516a7223 */ /* 0x040fe2000000006a */
[C---:B------:R-:W-:Y:S01]  /*1de0*/  FFMA R105, R81.reuse, R34, R105 ;  /* 0x0000002251697223 */ /* 0x040fe20000000069 */
[----:B------:R-:W-:Y:S01]  /*1df0*/  FFMA R41, R81, R30, R80 ;  /* 0x0000001e51297223 */ /* 0x000fe20000000050 */
[C---:B------:R-:W-:Y:S01]  /*1e00*/  FFMA R50, R47.reuse, R42, R40 ;  /* 0x0000002a2f327223 */ /* 0x040fe20000000028 */
[----:B------:R-:W0:Y:S01]  /*1e10*/  LDS R53, [R68+0x8c0] ;  /* 0x0008c00044357984 */ /* 0x000e220000000800 */
[C---:B-----5:R-:W-:Y:S01]  /*1e20*/  FFMA R81, R58.reuse, R26, R24 ;  /* 0x0000001a3a517223 */ /* 0x060fe20000000018 */
[C---:B------:R-:W-:Y:S01]  /*1e30*/  FFMA R85, R47.reuse, R22, R57 ;  /* 0x000000162f557223 */ /* 0x040fe20000000039 */
[C---:B------:R-:W-:Y:S01]  /*1e40*/  FFMA R84, R47.reuse, R34, R48 ;  /* 0x000000222f547223 */ /* 0x040fe20000000030 */
[C---:B------:R-:W-:Y:S01]  /*1e50*/  FFMA R24, R58.reuse, R22, R20 ;  /* 0x000000163a187223 */ /* 0x040fe20000000014 */
[----:B------:R-:W-:Y:S01]  /*1e60*/  FFMA R95, R58, R42, R21 ;  /* 0x0000002a3a5f7223 */ /* 0x000fe20000000015 */
[C---:B------:R-:W-:Y:S01]  /*1e70*/  FFMA R40, R54.reuse, R26, R25 ;  /* 0x0000001a36287223 */ /* 0x040fe20000000019 */
[C---:B------:R-:W-:Y:S01]  /*1e80*/  FFMA R97, R54.reuse, R22, R97 ;  /* 0x0000001636617223 */ /* 0x040fe20000000061 */
[----:B------:R-:W1:Y:S04]  /*1e90*/  LDS R51, [R68+0x8c4] ;  /* 0x0008c40044337984 */ /* 0x000e680000000800 */
[----:B------:R-:W2:Y:S04]  /*1ea0*/  LDS R48, [R68+0x8c8] ;  /* 0x0008c80044307984 */ /* 0x000ea80000000800 */
[----:B------:R-:W3:Y:S04]  /*1eb0*/  LDS R26, [R68+0x8cc] ;  /* 0x0008cc00441a7984 */ /* 0x000ee80000000800 */
[----:B------:R-:W4:Y:S04]  /*1ec0*/  LDS R25, [R68+0x8d0] ;  /* 0x0008d00044197984 */ /* 0x000f280000000800 */
[----:B------:R-:W5:Y:S04]  /*1ed0*/  LDS R22, [R68+0x8d4] ;  /* 0x0008d40044167984 */ /* 0x000f680000000800 */
[----:B------:R-:W5:Y:S01]  /*1ee0*/  LDS R21, [R68+0x8d8] ;  /* 0x0008d80044157984 */ /* 0x000f620000000800 */
[-C--:B------:R-:W-:Y:S01]  /*1ef0*/  FFMA R115, R47, R62.reuse, R115 ;  /* 0x0000003e2f737223 */ /* 0x080fe20000000073 */
[-C--:B------:R-:W-:Y:S01]  /*1f00*/  FFMA R61, R54, R62.reuse, R61 ;  /* 0x0000003e363d7223 */ /* 0x080fe2000000003d */
[C---:B------:R-:W-:Y:S01]  /*1f10*/  FFMA R82, R58.reuse, R62, R100 ;  /* 0x0000003e3a527223 */ /* 0x040fe20000000064 */
[-C--:B------:R-:W-:Y:S01]  /*1f20*/  FFMA R103, R58, R34.reuse, R103 ;  /* 0x000000223a677223 */ /* 0x080fe20000000067 */
[----:B------:R-:W-:Y:S01]  /*1f30*/  FFMA R20, R54, R34, R33 ;  /* 0x0000002236147223 */ /* 0x000fe20000000021 */
[C---:B------:R-:W-:Y:S01]  /*1f40*/  FFMA R80, R58.reuse, R66, R59 ;  /* 0x000000423a507223 */ /* 0x040fe2000000003b */
[C---:B------:R-:W-:Y:S01]  /*1f50*/  FFMA R94, R58.reuse, R38, R94 ;  /* 0x000000263a5e7223 */ /* 0x040fe2000000005e */
[----:B------:R-:W-:Y:S01]  /*1f60*/  FFMA R37, R58, R30, R37 ;  /* 0x0000001e3a257223 */ /* 0x000fe20000000025 */
[C---:B------:R-:W-:Y:S01]  /*1f70*/  FFMA R102, R54.reuse, R66, R65 ;  /* 0x0000004236667223 */ /* 0x040fe20000000041 */
[C---:B------:R-:W-:Y:S01]  /*1f80*/  FFMA R111, R54.reuse, R42, R111 ;  /* 0x0000002a366f7223 */ /* 0x040fe2000000006f */
[C---:B------:R-:W-:Y:S01]  /*1f90*/  FFMA R92, R54.reuse, R38, R36 ;  /* 0x00000026365c7223 */ /* 0x040fe20000000024 */
[-C--:B------:R-:W-:Y:S01]  /*1fa0*/  FFMA R119, R54, R30.reuse, R119 ;  /* 0x0000001e36777223 */ /* 0x080fe20000000077 */
[C---:B0-----:R-:W-:Y:S01]  /*1fb0*/  FFMA R118, R53.reuse, R63, R118 ;  /* 0x0000003f35767223 */ /* 0x041fe20000000076 */
        /* <DEDUP_REMOVED lines=11> */
[C---:B--2---:R-:W-:Y:S01]  /*2070*/  FFMA R99, R48.reuse, R63, R99 ;  /* 0x0000003f30637223 */ /* 0x044fe20000000063 */
[----:B------:R-:W-:Y:S01]  /*2080*/  FFMA R78, R48, R35, R78 ;  /* 0x00000023304e7223 */ /* 0x000fe2000000004e */
[----:B------:R-:W-:Y:S01]  /*2090*/  FFMA R85, R51, R23, R85 ;  /* 0x0000001733557223 */ /* 0x000fe20000000055 */
[C---:B---3--:R-:W-:Y:S01]  /*20a0*/  FFMA R100, R26.reuse, R63, R45 ;  /* 0x0000003f1a647223 */ /* 0x048fe2000000002d */
[----:B------:R-:W-:Y:S01]  /*20b0*/  FFMA R91, R26, R35, R91 ;  /* 0x000000231a5b7223 */ /* 0x000fe2000000005b */
[----:B------:R-:W-:Y:S01]  /*20c0*/  FFMA R75, R48, R23, R75 ;  /* 0x00000017304b7223 */ /* 0x000fe2000000004b */
[----:B------:R-:W-:Y:S01]  /*20d0*/  LDS R115, [R68+0x9a0] ;  /* 0x0009a00044737984 */ /* 0x000fe20000000800 */
[C---:B----4-:R-:W-:Y:S01]  /*20e0*/  FFMA R66, R25.reuse, R63, R60 ;  /* 0x0000003f19427223 */ /* 0x050fe2000000003c */
[C---:B------:R-:W-:Y:S01]  /*20f0*/  FFMA R105, R25.reuse, R35, R105 ;  /* 0x0000002319697223 */ /* 0x040fe20000000069 */
[----:B------:R-:W-:Y:S01]  /*2100*/  FFMA R88, R26, R23, R88 ;  /* 0x000000171a587223 */ /* 0x000fe20000000058 */
[----:B------:R-:W-:Y:S01]  /*2110*/  LDS R114, [R68+0x9a4] ;  /* 0x0009a40044727984 */ /* 0x000fe20000000800 */
[C---:B-----5:R-:W-:Y:S01]  /*2120*/  FFMA R82, R22.reuse, R63, R82 ;  /* 0x0000003f16527223 */ /* 0x060fe20000000052 */
[C---:B------:R-:W-:Y:S01]  /*2130*/  FFMA R103, R22.reuse, R35, R103 ;  /* 0x0000002316677223 */ /* 0x040fe20000000067 */
[----:B------:R-:W-:Y:S01]  /*2140*/  FFMA R64, R25, R23, R64 ;  /* 0x0000001719407223 */ /* 0x000fe20000000040 */
[----:B------:R-:W-:Y:S01]  /*2150*/  LDS R83, [R68+0x9ac] ;  /* 0x0009ac0044537984 */ /* 0x000fe20000000800 */
[C---:B------:R-:W-:Y:S01]  /*2160*/  FFMA R101, R21.reuse, R63, R61 ;  /* 0x0000003f15657223 */ /* 0x040fe2000000003d */
[C---:B------:R-:W-:Y:S01]  /*2170*/  FFMA R80, R22.reuse, R67, R80 ;  /* 0x0000004316507223 */ /* 0x040fe20000000050 */
[C---:B------:R-:W-:Y:S01]  /*2180*/  FFMA R81, R22.reuse, R27, R81 ;  /* 0x0000001b16517223 */ /* 0x040fe20000000051 */
[----:B------:R-:W-:Y:S01]  /*2190*/  LDS R96, [R68+0x9b4] ;  /* 0x0009b40044607984 */ /* 0x000fe20000000800 */
[C---:B------:R-:W-:Y:S01]  /*21a0*/  FFMA R34, R22.reuse, R23, R24 ;  /* 0x0000001716227223 */ /* 0x040fe20000000018 */
[C---:B------:R-:W-:Y:S01]  /*21b0*/  FFMA R95, R22.reuse, R43, R95 ;  /* 0x0000002b165f7223 */ /* 0x040fe2000000005f */
[C---:B------:R-:W-:Y:S01]  /*21c0*/  FFMA R94, R22.reuse, R39, R94 ;  /* 0x00000027165e7223 */ /* 0x040fe2000000005e */
[----:B------:R-:W-:Y:S01]  /*21d0*/  LDS R108, [R68+0x9b8] ;  /* 0x0009b800446c7984 */ /* 0x000fe20000000800 */
[----:B------:R-:W-:Y:S01]  /*21e0*/  FFMA R37, R22, R31, R37 ;  /* 0x0000001f16257223 */ /* 0x000fe20000000025 */
[C---:B------:R-:W-:Y:S01]  /*21f0*/  FFMA R102, R21.reuse, R67, R102 ;  /* 0x0000004315667223 */ /* 0x040fe20000000066 */
[C---:B------:R-:W-:Y:S01]  /*2200*/  FFMA R40, R21.reuse, R27, R40 ;  /* 0x0000001b15287223 */ /* 0x040fe20000000028 */
[----:B------:R-:W1:Y:S01]  /*2210*/  LDS.128 R60, [R3+0x310] ;  /* 0x00031000033c7984 */ /* 0x000e620000000c00 */
[C---:B------:R-:W-:Y:S01]  /*2220*/  FFMA R97, R21.reuse, R23, R97 ;  /* 0x0000001715617223 */ /* 0x040fe20000000061 */
[C---:B------:R-:W-:Y:S01]  /*2230*/  FFMA R111, R21.reuse, R43, R111 ;  /* 0x0000002b156f7223 */ /* 0x040fe2000000006f */
[C---:B------:R-:W-:Y:S01]  /*2240*/  FFMA R92, R21.reuse, R39, R92 ;  /* 0x00000027155c7223 */ /* 0x040fe2000000005c */
[C---:B------:R-:W-:Y:S01]  /*2250*/  FFMA R35, R21.reuse, R35, R20 ;  /* 0x0000002315237223 */ /* 0x040fe20000000014 */
[----:B------:R-:W-:Y:S01]  /*2260*/  FFMA R119, R21, R31, R119 ;  /* 0x0000001f15777223 */ /* 0x000fe20000000077 */
[----:B------:R-:W-:Y:S04]  /*2270*/  LDS.128 R56, [R3+0x10] ;  /* 0x0000100003387984 */ /* 0x000fe80000000c00 */
[----:B------:R-:W2:Y:S01]  /*2280*/  LDS.128 R20, [R3+0x3d0] ;  /* 0x0003d00003147984 */ /* 0x000ea20000000c00 */
[-C--:B------:R-:W-:Y:S01]  /*2290*/  FFMA R123, R51, R27.reuse, R123 ;  /* 0x0000001b337b7223 */ /* 0x080fe2000000007b */
[----:B------:R-:W-:Y:S01]  /*22a0*/  FFMA R74, R48, R27, R74 ;  /* 0x0000001b304a7223 */ /* 0x000fe2000000004a */
[C---:B------:R-:W-:Y:S01]  /*22b0*/  FFMA R93, R26.reuse, R67, R44 ;  /* 0x000000431a5d7223 */ /* 0x040fe2000000002c */
[C---:B------:R-:W-:Y:S01]  /*22c0*/  FFMA R87, R26.reuse, R27, R87 ;  /* 0x0000001b1a577223 */ /* 0x040fe20000000057 */
[C---:B------:R-:W-:Y:S01]  /*22d0*/  FFMA R89, R26.reuse, R43, R89 ;  /* 0x0000002b1a597223 */ /* 0x040fe20000000059 */
[C---:B------:R-:W-:Y:S01]  /*22e0*/  FFMA R90, R26.reuse, R39, R90 ;  /* 0x000000271a5a7223 */ /* 0x040fe2000000005a */
[----:B------:R-:W-:Y:S01]  /*22f0*/  FFMA R32, R26, R31, R32 ;  /* 0x0000001f1a207223 */ /* 0x000fe20000000020 */
[C---:B------:R-:W-:Y:S01]  /*2300*/  FFMA R65, R25.reuse, R67, R29 ;  /* 0x0000004319417223 */ /* 0x040fe2000000001d */
[C---:B------:R-:W-:Y:S01]  /*2310*/  FFMA R38, R25.reuse, R27, R28 ;  /* 0x0000001b19267223 */ /* 0x040fe2000000001c */
[C---:B------:R-:W-:Y:S01]  /*2320*/  FFMA R107, R25.reuse, R43, R107 ;  /* 0x0000002b196b7223 */ /* 0x040fe2000000006b */
[C---:B------:R-:W-:Y:S01]  /*2330*/  FFMA R106, R25.reuse, R39, R106 ;  /* 0x00000027196a7223 */ /* 0x040fe2000000006a */
[-C--:B------:R-:W-:Y:S01]  /*2340*/  FFMA R41, R25, R31.reuse, R41 ;  /* 0x0000001f19297223 */ /* 0x080fe20000000029 */
[----:B------:R-:W-:Y:S01]  /*2350*/  FFMA R109, R51, R31, R47 ;  /* 0x0000001f336d7223 */ /* 0x000fe2000000002f */
[----:B------:R-:W3:Y:S01]  /*2360*/  LDS.128 R24, [R3+0x490] ;  /* 0x0004900003187984 */ /* 0x000ee20000000c00 */
[C---:B------:R-:W-:Y:S01]  /*2370*/  FFMA R33, R48.reuse, R67, R46 ;  /* 0x0000004330217223 */ /* 0x040fe2000000002e */
[----:B------:R-:W-:-:S02]  /*2380*/  FFMA R112, R48, R31, R112 ;  /* 0x0000001f30707223 */ /* 0x000fc40000000070 */
[----:B------:R-:W4:Y:S01]  /*2390*/  LDS.128 R44, [R3+0x250] ;  /* 0x00025000032c7984 */ /* 0x000f220000000c00 */
[C---:B------:R-:W-:Y:S01]  /*23a0*/  FFMA R86, R51.reuse, R67, R86 ;  /* 0x0000004333567223 */ /* 0x040fe20000000056 */
[C---:B------:R-:W-:Y:S02]  /*23b0*/  FFMA R36, R51.reuse, R43, R50 ;  /* 0x0000002b33247223 */ /* 0x040fe40000000032 */
[----:B------:R-:W5:Y:S01]  /*23c0*/  LDS.128 R28, [R3+0x550] ;  /* 0x00055000031c7984 */ /* 0x000f620000000c00 */
[----:B------:R-:W-:Y:S01]  /*23d0*/  FFMA R42, R51, R39, R49 ;  /* 0x00000027332a7223 */ /* 0x000fe20000000031 */
[C---:B------:R-:W-:Y:S01]  /*23e0*/  FFMA R76, R48.reuse, R43, R76 ;  /* 0x0000002b304c7223 */ /* 0x040fe2000000004c */
[----:B------:R-:W-:Y:S01]  /*23f0*/  FFMA R77, R48, R39, R77 ;  /* 0x00000027304d7223 */ /* 0x000fe2000000004d */
[----:B0-----:R-:W-:Y:S01]  /*2400*/  FFMA R67, R104, R52, R38 ;  /* 0x0000003468437223 */ /* 0x001fe20000000026 */
[----:B------:R-:W0:Y:S01]  /*2410*/  LDS.128 R48, [R3+0xd0] ;  /* 0x0000d00003307984 */ /* 0x000e220000000c00 */
[----:B-1----:R-:W-:-:S03]  /*2420*/  FFMA R39, R115, R60, R79 ;  /* 0x0000003c73277223 */ /* 0x002fc6000000004f */
[----:B------:R-:W1:Y:S01]  /*2430*/  LDS R38, [R68+0xa80] ;  /* 0x000a800044267984 */ /* 0x000e620000000800 */
[-C--:B------:R-:W-:Y:S01]  /*2440*/  FFMA R36, R114, R60.reuse, R36 ;  /* 0x0000003c72247223 */ /* 0x080fe20000000024 */
[-C--:B------:R-:W-:Y:S01]  /*2450*/  FFMA R76, R113, R60.reuse, R76 ;  /* 0x0000003c714c7223 */ /* 0x080fe2000000004c */
[-C--:B------:R-:W-:Y:S01]  /*2460*/  FFMA R89, R83, R60.reuse, R89 ;  /* 0x0000003c53597223 */ /* 0x080fe20000000059 */
[-C--:B------:R-:W-:Y:S01]  /*2470*/  FFMA R107, R104, R60.reuse, R107 ;  /* 0x0000003c686b7223 */ /* 0x080fe2000000006b */
[-C--:B------:R-:W-:Y:S01]  /*2480*/  FFMA R95, R96, R60.reuse, R95 ;  /* 0x0000003c605f7223 */ /* 0x080fe2000000005f */
[----:B------:R-:W-:Y:S01]  /*2490*/  FFMA R111, R108, R60, R111 ;  /* 0x0000003c6c6f7223 */ /* 0x000fe2000000006f */
[----:B------:R-:W1:Y:S01]  /*24a0*/  LDS R79, [R68+0xa88] ;  /* 0x000a8800444f7984 */ /* 0x000e620000000800 */
[-C--:B--2---:R-:W-:Y:S01]  /*24b0*/  FFMA R60, R114, R20.reuse, R42 ;  /* 0x00000014723c7223 */ /* 0x084fe2000000002a */
[----:B------:R-:W-:Y:S02]  /*24c0*/  FFMA R42, R108, R20, R92 ;  /* 0x000000146c2a7223 */ /* 0x000fe4000000005c */
[----:B------:R-:W2:Y:S01]  /*24d0*/  LDS R92, [R68+0xa8c] ;  /* 0x000a8c00445c7984 */ /* 0x000ea20000000800 */
        /* <DEDUP_REMOVED lines=17> */
[C---:B------:R-:W-:Y:S01]  /*25f0*/  FFMA R94, R96.reuse, R20, R94 ;  /* 0x00000014605e7223 */ /* 0x040fe2000000005e */
[-C--:B---3--:R-:W-:Y:S01]  /*2600*/  FFMA R20, R96, R24.reuse, R103 ;  /* 0x0000001860147223 */ /* 0x088fe20000000067 */
[-C--:B------:R-:W-:Y:S01]  /*2610*/  FFMA R120, R115, R24.reuse, R120 ;  /* 0x0000001873787223 */ /* 0x080fe20000000078 */
[-C--:B------:R-:W-:Y:S01]  /*2620*/  FFMA R84, R114, R24.reuse, R84 ;  /* 0x0000001872547223 */ /* 0x080fe20000000054 */
[-C--:B------:R-:W-:Y:S01]  /*2630*/  FFMA R78, R113, R24.reuse, R78 ;  /* 0x00000018714e7223 */ /* 0x080fe2000000004e */
[-C--:B------:R-:W-:Y:S01]  /*2640*/  FFMA R91, R83, R24.reuse, R91 ;  /* 0x00000018535b7223 */ /* 0x080fe2000000005b */
[-C--:B------:R-:W-:Y:S01]  /*2650*/  FFMA R105, R104, R24.reuse, R105 ;  /* 0x0000001868697223 */ /* 0x080fe20000000069 */
[----:B------:R-:W-:Y:S01]  /*2660*/  FFMA R103, R108, R24, R35 ;  /* 0x000000186c677223 */ /* 0x000fe20000000023 */
[----:B----4-:R-:W-:Y:S01]  /*2670*/  FFMA R43, R115, R44, R122 ;  /* 0x0000002c732b7223 */ /* 0x010fe2000000007a */
[----:B-----5:R-:W-:Y:S01]  /*2680*/  FFMA R35, R113, R28, R112 ;  /* 0x0000001c71237223 */ /* 0x020fe20000000070 */
[----:B------:R-:W3:Y:S01]  /*2690*/  LDS R24, [R68+0xa90] ;  /* 0x000a900044187984 */ /* 0x000ee20000000800 */
[-C--:B0-----:R-:W-:Y:S01]  /*26a0*/  FFMA R117, R115, R48.reuse, R117 ;  /* 0x0000003073757223 */ /* 0x081fe20000000075 */
[----:B------:R-:W-:-:S02]  /*26b0*/  FFMA R86, R114, R48, R86 ;  /* 0x0000003072567223 */ /* 0x000fc40000000056 */
[----:B------:R-:W0:Y:S01]  /*26c0*/  LDS R112, [R68+0xa94] ;  /* 0x000a940044707984 */ /* 0x000e220000000800 */
[-C--:B------:R-:W-:Y:S01]  /*26d0*/  FFMA R33, R113, R48.reuse, R33 ;  /* 0x0000003071217223 */ /* 0x080fe20000000021 */
[CC--:B------:R-:W-:Y:S01]  /*26e0*/  FFMA R93, R83.reuse, R48.reuse, R93 ;  /* 0x00000030535d7223 */ /* 0x0c0fe2000000005d */
[-C--:B------:R-:W-:Y:S01]  /*26f0*/  FFMA R65, R104, R48.reuse, R65 ;  /* 0x0000003068417223 */ /* 0x080fe20000000041 */
[-C--:B------:R-:W-:Y:S01]  /*2700*/  FFMA R80, R96, R48.reuse, R80 ;  /* 0x0000003060507223 */ /* 0x080fe20000000050 */
[----:B------:R-:W-:Y:S01]  /*2710*/  FFMA R102, R108, R48, R102 ;  /* 0x000000306c667223 */ /* 0x000fe20000000066 */
[C---:B------:R-:W-:Y:S01]  /*2720*/  FFMA R88, R83.reuse, R44, R88 ;  /* 0x0000002c53587223 */ /* 0x040fe20000000058 */
[----:B------:R-:W-:Y:S01]  /*2730*/  FFMA R32, R83, R28, R32 ;  /* 0x0000001c53207223 */ /* 0x000fe20000000020 */
[----:B------:R-:W-:Y:S01]  /*2740*/  FFMA R48, R96, R44, R34 ;  /* 0x0000002c60307223 */ /* 0x000fe20000000022 */
[----:B------:R-:W-:Y:S01]  /*2750*/  FFMA R115, R115, R28, R110 ;  /* 0x0000001c73737223 */ /* 0x000fe2000000006e */
[----:B------:R-:W4:Y:S01]  /*2760*/  LDS R83, [R68+0xa98] ;  /* 0x000a980044537984 */ /* 0x000f220000000800 */
[----:B------:R-:W-:Y:S01]  /*2770*/  FFMA R75, R113, R44, R75 ;  /* 0x0000002c714b7223 */ /* 0x000fe2000000004b */
[----:B-1----:R-:W-:-:S02]  /*2780*/  FFMA R110, R38, R45, R43 ;  /* 0x0000002d266e7223 */ /* 0x002fc4000000002b */
[----:B------:R-:W1:Y:S01]  /*2790*/  LDS R34, [R68+0xa84] ;  /* 0x000a840044227984 */ /* 0x000e620000000800 */
[----:B------:R-:W-:-:S03]  /*27a0*/  FFMA R99, R79, R57, R99 ;  /* 0x000000394f637223 */ /* 0x000fc60000000063 */
[----:B------:R-:W5:Y:S01]  /*27b0*/  LDS R43, [R68+0x1180] ;  /* 0x00118000442b7984 */ /* 0x000f620000000800 */
[C---:B------:R-:W-:Y:S01]  /*27c0*/  FFMA R33, R79.reuse, R49, R33 ;  /* 0x000000314f217223 */ /* 0x040fe20000000021 */
[C---:B------:R-:W-:Y:S01]  /*27d0*/  FFMA R74, R79.reuse, R53, R74 ;  /* 0x000000354f4a7223 */ /* 0x040fe2000000004a */
[C---:B------:R-:W-:Y:S01]  /*27e0*/  FFMA R75, R79.reuse, R45, R75 ;  /* 0x0000002d4f4b7223 */ /* 0x040fe2000000004b */
[C---:B------:R-:W-:Y:S01]  /*27f0*/  FFMA R76, R79.reuse, R61, R76 ;  /* 0x0000003d4f4c7223 */ /* 0x040fe2000000004c */
[C---:B------:R-:W-:Y:S01]  /*2800*/  FFMA R77, R79.reuse, R21, R77 ;  /* 0x000000154f4d7223 */ /* 0x040fe2000000004d */
[C---:B------:R-:W-:Y:S01]  /*2810*/  FFMA R78, R79.reuse, R25, R78 ;  /* 0x000000194f4e7223 */ /* 0x040fe2000000004e */
[C---:B--2---:R-:W-:Y:S01]  /*2820*/  FFMA R100, R92.reuse, R57, R100 ;  /* 0x000000395c647223 */ /* 0x044fe20000000064 */
        /* <DEDUP_REMOVED lines=14> */
[----:B------:R-:W-:Y:S01]  /*2910*/  FFMA R108, R108, R28, R119 ;  /* 0x0000001c6c6c7223 */ /* 0x000fe20000000077 */
[----:B------:R-:W2:Y:S01]  /*2920*/  LDS R35, [R68+0x1188] ;  /* 0x0011880044237984 */ /* 0x000ea20000000800 */
[C---:B------:R-:W-:Y:S01]  /*2930*/  FFMA R41, R38.reuse, R57, R118 ;  /* 0x0000003926297223 */ /* 0x040fe20000000076 */
[C---:B------:R-:W-:Y:S01]  /*2940*/  FFMA R28, R38.reuse, R49, R117 ;  /* 0x00000031261c7223 */ /* 0x040fe20000000075 */
[C---:B------:R-:W-:Y:S01]  /*2950*/  FFMA R44, R38.reuse, R53, R116 ;  /* 0x00000035262c7223 */ /* 0x040fe20000000074 */
[----:B------:R-:W2:Y:S01]  /*2960*/  LDS R32, [R68+0x118c] ;  /* 0x00118c0044207984 */ /* 0x000ea20000000800 */
[C---:B------:R-:W-:Y:S01]  /*2970*/  FFMA R39, R38.reuse, R61, R39 ;  /* 0x0000003d26277223 */ /* 0x040fe20000000027 */
[C---:B------:R-:W-:Y:S01]  /*2980*/  FFMA R52, R38.reuse, R21, R52 ;  /* 0x0000001526347223 */ /* 0x040fe20000000034 */
[C---:B------:R-:W-:Y:S01]  /*2990*/  FFMA R109, R38.reuse, R25, R120 ;  /* 0x00000019266d7223 */ /* 0x040fe20000000078 */
[----:B------:R-:W-:-:S02]  /*29a0*/  FFMA R37, R38, R29, R115 ;  /* 0x0000001d26257223 */ /* 0x000fc40000000073 */
[----:B------:R-:W2:Y:S01]  /*29b0*/  LDS R38, [R68+0x1184] ;  /* 0x0011840044267984 */ /* 0x000ea20000000800 */
[C---:B---3--:R-:W-:Y:S01]  /*29c0*/  FFMA R66, R24.reuse, R57, R66 ;  /* 0x0000003918427223 */ /* 0x048fe20000000042 */
[C---:B------:R-:W-:Y:S01]  /*29d0*/  FFMA R65, R24.reuse, R49, R65 ;  /* 0x0000003118417223 */ /* 0x040fe20000000041 */
[C---:B------:R-:W-:Y:S01]  /*29e0*/  FFMA R67, R24.reuse, R53, R67 ;  /* 0x0000003518437223 */ /* 0x040fe20000000043 */
[C---:B------:R-:W-:Y:S01]  /*29f0*/  FFMA R64, R24.reuse, R45, R64 ;  /* 0x0000002d18407223 */ /* 0x040fe20000000040 */
[C---:B------:R-:W-:Y:S01]  /*2a00*/  FFMA R107, R24.reuse, R61, R107 ;  /* 0x0000003d186b7223 */ /* 0x040fe2000000006b */
[C---:B------:R-:W-:Y:S01]  /*2a10*/  FFMA R106, R24.reuse, R21, R106 ;  /* 0x00000015186a7223 */ /* 0x040fe2000000006a */
[C---:B------:R-:W-:Y:S01]  /*2a20*/  FFMA R105, R24.reuse, R25, R105 ;  /* 0x0000001918697223 */ /* 0x040fe20000000069 */
[----:B------:R-:W-:Y:S01]  /*2a30*/  FFMA R104, R24, R29, R104 ;  /* 0x0000001d18687223 */ /* 0x000fe20000000068 */
[C---:B0-----:R-:W-:Y:S01]  /*2a40*/  FFMA R24, R112.reuse, R49, R80 ;  /* 0x0000003170187223 */ /* 0x041fe20000000050 */
[C---:B------:R-:W-:Y:S01]  /*2a50*/  FFMA R80, R112.reuse, R61, R95 ;  /* 0x0000003d70507223 */ /* 0x040fe2000000005f */
[----:B------:R-:W-:Y:S01]  /*2a60*/  FFMA R95, R112, R25, R20 ;  /* 0x00000019705f7223 */ /* 0x000fe20000000014 */
[C---:B----4-:R-:W-:Y:S01]  /*2a70*/  FFMA R20, R83.reuse, R49, R102 ;  /* 0x0000003153147223 */ /* 0x050fe20000000066 */
[C---:B-1----:R-:W-:Y:S01]  /*2a80*/  FFMA R56, R34.reuse, R53, R56 ;  /* 0x0000003522387223 */ /* 0x042fe20000000038 */
[C---:B------:R-:W-:Y:S01]  /*2a90*/  FFMA R85, R34.reuse, R45, R85 ;  /* 0x0000002d22557223 */ /* 0x040fe20000000055 */
[----:B------:R-:W-:Y:S01]  /*2aa0*/  FFMA R60, R34, R21, R60 ;  /* 0x00000015223c7223 */ /* 0x000fe2000000003c */
[C---:B------:R-:W-:Y:S01]  /*2ab0*/  FFMA R81, R112.reuse, R53, R81 ;  /* 0x0000003570517223 */ /* 0x040fe20000000051 */
[C---:B------:R-:W-:Y:S01]  /*2ac0*/  FFMA R48, R112.reuse, R45, R48 ;  /* 0x0000002d70307223 */ /* 0x040fe20000000030 */
[----:B------:R-:W-:Y:S01]  /*2ad0*/  FFMA R94, R112, R21, R94 ;  /* 0x00000015705e7223 */ /* 0x000fe2000000005e */
[C---:B------:R-:W-:Y:S01]  /*2ae0*/  FFMA R101, R83.reuse, R57, R101 ;  /* 0x0000003953657223 */ /* 0x040fe20000000065 */
[C---:B------:R-:W-:Y:S01]  /*2af0*/  FFMA R40, R83.reuse, R53, R40 ;  /* 0x0000003553287223 */ /* 0x040fe20000000028 */
[C---:B------:R-:W-:Y:S01]  /*2b00*/  FFMA R97, R83.reuse, R45, R97 ;  /* 0x0000002d53617223 */ /* 0x040fe20000000061 */
[C---:B------:R-:W-:Y:S01]  /*2b10*/  FFMA R102, R83.reuse, R61, R111 ;  /* 0x0000003d53667223 */ /* 0x040fe2000000006f */
[C---:B------:R-:W-:Y:S01]  /*2b20*/  FFMA R42, R83.reuse, R21, R42 ;  /* 0x00000015532a7223 */ /* 0x040fe2000000002a */
[C---:B------:R-:W-:Y:S01]  /*2b30*/  FFMA R103, R83.reuse, R25, R103 ;  /* 0x0000001953677223 */ /* 0x040fe20000000067 */
[----:B------:R-:W-:Y:S01]  /*2b40*/  FFMA R108, R83, R29, R108 ;  /* 0x0000001d536c7223 */ /* 0x000fe2000000006c */
[----:B------:R-:W0:Y:S01]  /*2b50*/  LDS R21, [R68+0x1190] ;  /* 0x0011900044157984 */ /* 0x000e220000000800 */
[C---:B-----5:R-:W-:Y:S01]  /*2b60*/  FFMA R41, R43.reuse, R58, R41 ;  /* 0x0000003a2b297223 */ /* 0x060fe20000000029 */
[C---:B------:R-:W-:Y:S01]  /*2b70*/  FFMA R28, R43.reuse, R50, R28 ;  /* 0x000000322b1c7223 */ /* 0x040fe2000000001c */
[C---:B------:R-:W-:Y:S01]  /*2b80*/  FFMA R44, R43.reuse, R54, R44 ;  /* 0x000000362b2c7223 */ /* 0x040fe2000000002c */
[----:B------:R-:W1:Y:S01]  /*2b90*/  LDS R83, [R68+0x1194] ;  /* 0x0011940044537984 */ /* 0x000e620000000800 */
[C---:B------:R-:W-:Y:S01]  /*2ba0*/  FFMA R45, R43.reuse, R46, R110 ;  /* 0x0000002e2b2d7223 */ /* 0x040fe2000000006e */
[C---:B------:R-:W-:Y:S01]  /*2bb0*/  FFMA R39, R43.reuse, R62, R39 ;  /* 0x0000003e2b277223 */ /* 0x040fe20000000027 */
[C---:B------:R-:W-:Y:S01]  /*2bc0*/  FFMA R52, R43.reuse, R22, R52 ;  /* 0x000000162b347223 */ /* 0x040fe20000000034 */
[C---:B------:R-:W-:Y:S01]  /*2bd0*/  FFMA R53, R43.reuse, R26, R109 ;  /* 0x0000001a2b357223 */ /* 0x040fe2000000006d */
[----:B------:R-:W-:Y:S01]  /*2be0*/  FFMA R37, R43, R30, R37 ;  /* 0x0000001e2b257223 */ /* 0x000fe20000000025 */
[C---:B------:R-:W-:Y:S01]  /*2bf0*/  FFMA R98, R34.reuse, R57, R98 ;  /* 0x0000003922627223 */ /* 0x040fe20000000062 */
[----:B------:R-:W3:Y:S01]  /*2c00*/  LDS R43, [R68+0x1198] ;  /* 0x00119800442b7984 */ /* 0x000ee20000000800 */
[C---:B------:R-:W-:Y:S01]  /*2c10*/  FFMA R86, R34.reuse, R49, R86 ;  /* 0x0000003122567223 */ /* 0x040fe20000000056 */
[C---:B------:R-:W-:Y:S01]  /*2c20*/  FFMA R36, R34.reuse, R61, R36 ;  /* 0x0000003d22247223 */ /* 0x040fe20000000024 */
[C---:B------:R-:W-:Y:S01]  /*2c30*/  FFMA R84, R34.reuse, R25, R84 ;  /* 0x0000001922547223 */ /* 0x040fe20000000054 */
[----:B------:R-:W-:Y:S01]  /*2c40*/  FFMA R34, R34, R29, R114 ;  /* 0x0000001d22227223 */ /* 0x000fe20000000072 */
[C---:B--2---:R-:W-:Y:S01]  /*2c50*/  FFMA R99, R35.reuse, R58, R99 ;  /* 0x0000003a23637223 */ /* 0x044fe20000000063 */
        /* <DEDUP_REMOVED lines=16> */
[----:B------:R-:W-:Y:S01]  /*2d60*/  FFMA R96, R112, R29, R96 ;  /* 0x0000001d70607223 */ /* 0x000fe20000000060 */
[----:B------:R-:W2:Y:S01]  /*2d70*/  LDS R35, [R68+0x1264] ;  /* 0x0012640044237984 */ /* 0x000ea20000000800 */
[C---:B------:R-:W-:Y:S01]  /*2d80*/  FFMA R98, R38.reuse, R58, R98 ;  /* 0x0000003a26627223 */ /* 0x040fe20000000062 */
[C---:B------:R-:W-:Y:S01]  /*2d90*/  FFMA R29, R38.reuse, R50, R86 ;  /* 0x00000032261d7223 */ /* 0x040fe20000000056 */
[C---:B------:R-:W-:Y:S01]  /*2da0*/  FFMA R56, R38.reuse, R54, R56 ;  /* 0x0000003626387223 */ /* 0x040fe20000000038 */
[----:B------:R-:W4:Y:S01]  /*2db0*/  LDS R32, [R68+0x1268] ;  /* 0x0012680044207984 */ /* 0x000f220000000800 */
[C---:B------:R-:W-:Y:S01]  /*2dc0*/  FFMA R57, R38.reuse, R46, R85 ;  /* 0x0000002e26397223 */ /* 0x040fe20000000055 */
[C---:B------:R-:W-:Y:S01]  /*2dd0*/  FFMA R36, R38.reuse, R62, R36 ;  /* 0x0000003e26247223 */ /* 0x040fe20000000024 */
[C---:B------:R-:W-:Y:S01]  /*2de0*/  FFMA R60, R38.reuse, R22, R60 ;  /* 0x00000016263c7223 */ /* 0x040fe2000000003c */
[C---:B------:R-:W-:Y:S01]  /*2df0*/  FFMA R61, R38.reuse, R26, R84 ;  /* 0x0000001a263d7223 */ /* 0x040fe20000000054 */
[----:B------:R-:W-:Y:S01]  /*2e00*/  FFMA R34, R38, R30, R34 ;  /* 0x0000001e26227223 */ /* 0x000fe20000000022 */
[-C--:B0-----:R-:W-:Y:S01]  /*2e10*/  FFMA R65, R21, R50.reuse, R65 ;  /* 0x0000003215417223 */ /* 0x081fe20000000041 */
[----:B------:R-:W0:Y:S01]  /*2e20*/  LDS R38, [R68+0x1260] ;  /* 0x0012600044267984 */ /* 0x000e220000000800 */
[----:B-1----:R-:W-:Y:S01]  /*2e30*/  FFMA R24, R83, R50, R24 ;  /* 0x0000003253187223 */ /* 0x002fe20000000018 */
[C---:B------:R-:W-:Y:S01]  /*2e40*/  FFMA R66, R21.reuse, R58, R66 ;  /* 0x0000003a15427223 */ /* 0x040fe20000000042 */
[----:B------:R-:W-:Y:S01]  /*2e50*/  FFMA R67, R21, R54, R67 ;  /* 0x0000003615437223 */ /* 0x000fe20000000043 */
[----:B------:R-:W-:Y:S01]  /*2e60*/  LDS R111, [R68+0x1270] ;  /* 0x00127000446f7984 */ /* 0x000fe20000000800 */
[C---:B---3--:R-:W-:Y:S01]  /*2e70*/  FFMA R50, R43.reuse, R50, R20 ;  /* 0x000000322b327223 */ /* 0x048fe20000000014 */
[----:B------:R-:W-:-:S02]  /*2e80*/  FFMA R20, R43, R54, R40 ;  /* 0x000000362b147223 */ /* 0x000fc40000000028 */
[----:B------:R-:W-:Y:S01]  /*2e90*/  LDS R110, [R68+0x1274] ;  /* 0x00127400446e7984 */ /* 0x000fe20000000800 */
[C---:B------:R-:W-:Y:S01]  /*2ea0*/  FFMA R64, R21.reuse, R46, R64 ;  /* 0x0000002e15407223 */ /* 0x040fe20000000040 */
[C---:B------:R-:W-:Y:S01]  /*2eb0*/  FFMA R107, R21.reuse, R62, R107 ;  /* 0x0000003e156b7223 */ /* 0x040fe2000000006b */
[C---:B------:R-:W-:Y:S01]  /*2ec0*/  FFMA R106, R21.reuse, R22, R106 ;  /* 0x00000016156a7223 */ /* 0x040fe2000000006a */
[----:B------:R-:W1:Y:S01]  /*2ed0*/  LDS R40, [R68+0x126c] ;  /* 0x00126c0044287984 */ /* 0x000e620000000800 */
[C---:B------:R-:W-:Y:S01]  /*2ee0*/  FFMA R105, R21.reuse, R26, R105 ;  /* 0x0000001a15697223 */ /* 0x040fe20000000069 */
[----:B------:R-:W-:Y:S01]  /*2ef0*/  FFMA R104, R21, R30, R104 ;  /* 0x0000001e15687223 */ /* 0x000fe20000000068 */
[C---:B------:R-:W-:Y:S01]  /*2f00*/  FFMA R21, R83.reuse, R58, R82 ;  /* 0x0000003a53157223 */ /* 0x040fe20000000052 */
[----:B------:R-:W3:Y:S01]  /*2f10*/  LDS R109, [R68+0x1278] ;  /* 0x00127800446d7984 */ /* 0x000ee20000000800 */
        /* <DEDUP_REMOVED lines=11> */
[----:B------:R-:W-:Y:S01]  /*2fd0*/  LDS R80, [R68+0x1340] ;  /* 0x0013400044507984 */ /* 0x000fe20000000800 */
        /* <DEDUP_REMOVED lines=16> */
[----:B------:R-:W-:Y:S01]  /*30e0*/  LDS R81, [R68+0x1344] ;  /* 0x0013440044517984 */ /* 0x000fe20000000800 */
[C---:B0-----:R-:W-:Y:S01]  /*30f0*/  FFMA R26, R38.reuse, R59, R41 ;  /* 0x0000003b261a7223 */ /* 0x041fe20000000029 */
[C---:B------:R-:W-:Y:S01]  /*3100*/  FFMA R28, R38.reuse, R51, R28 ;  /* 0x00000033261c7223 */ /* 0x040fe2000000001c */
[C---:B------:R-:W-:Y:S01]  /*3110*/  FFMA R44, R38.reuse, R55, R44 ;  /* 0x00000037262c7223 */ /* 0x040fe2000000002c */
[----:B------:R-:W-:Y:S01]  /*3120*/  LDS R82, [R68+0x1348] ;  /* 0x0013480044527984 */ /* 0x000fe20000000800 */
[C---:B------:R-:W-:Y:S01]  /*3130*/  FFMA R45, R38.reuse, R47, R45 ;  /* 0x0000002f262d7223 */ /* 0x040fe2000000002d */
[C---:B------:R-:W-:Y:S01]  /*3140*/  FFMA R46, R38.reuse, R63, R39 ;  /* 0x0000003f262e7223 */ /* 0x040fe20000000027 */
[C---:B------:R-:W-:Y:S01]  /*3150*/  FFMA R52, R38.reuse, R23, R52 ;  /* 0x0000001726347223 */ /* 0x040fe20000000034 */
[----:B------:R-:W-:Y:S01]  /*3160*/  LDS R83, [R68+0x134c] ;  /* 0x00134c0044537984 */ /* 0x000fe20000000800 */
[C---:B------:R-:W-:Y:S01]  /*3170*/  FFMA R53, R38.reuse, R27, R53 ;  /* 0x0000001b26357223 */ /* 0x040fe20000000035 */
[----:B------:R-:W-:-:S02]  /*3180*/  FFMA R54, R38, R31, R37 ;  /* 0x0000001f26367223 */ /* 0x000fc40000000025 */
[----:B------:R-:W-:Y:S04]  /*3190*/  LDS R84, [R68+0x1350] ;  /* 0x0013500044547984 */ /* 0x000fe80000000800 */
[----:B------:R-:W0:Y:S04]  /*31a0*/  LDS.128 R32, [R3+0x20] ;  /* 0x0000200003207984 */ /* 0x000e280000000c00 */
[----:B------:R-:W2:Y:S04]  /*31b0*/  LDS R85, [R68+0x1354] ;  /* 0x0013540044557984 */ /* 0x000ea80000000800 */
[----:B------:R-:W4:Y:S04]  /*31c0*/  LDS R86, [R68+0x1358] ;  /* 0x0013580044567984 */ /* 0x000f280000000800 */
[----:B------:R-:W5:Y:S01]  /*31d0*/  LDS.128 R36, [R3+0xe0] ;  /* 0x0000e00003247984 */ /* 0x000f620000000c00 */
[----:B------:R-:W-:Y:S01]  /*31e0*/  FFMA R22, R43, R22, R42 ;  /* 0x000000162b167223 */ /* 0x000fe2000000002a */
[-C--:B-1----:R-:W-:Y:S01]  /*31f0*/  FFMA R100, R40, R59.reuse, R100 ;  /* 0x0000003b28647223 */ /* 0x082fe20000000064 */
[-C--:B------:R-:W-:Y:S01]  /*3200*/  FFMA R115, R111, R59.reuse, R66 ;  /* 0x0000003b6f737223 */ /* 0x080fe20000000042 */
[-C--:B------:R-:W-:Y:S01]  /*3210*/  FFMA R119, R110, R59.reuse, R21 ;  /* 0x0000003b6e777223 */ /* 0x080fe20000000015 */
[----:B---3--:R-:W-:Y:S01]  /*3220*/  FFMA R101, R109, R59, R101 ;  /* 0x0000003b6d657223 */ /* 0x008fe20000000065 */
        /* <DEDUP_REMOVED lines=10> */
[C---:B------:R-:W-:Y:S01]  /*32d0*/  FFMA R87, R40.reuse, R55, R87 ;  /* 0x0000003728577223 */ /* 0x040fe20000000057 */
[----:B------:R-:W-:Y:S01]  /*32e0*/  FFMA R88, R40, R47, R88 ;  /* 0x0000002f28587223 */ /* 0x000fe20000000058 */
[C---:B------:R-:W-:Y:S01]  /*32f0*/  FFMA R111, R110.reuse, R55, R25 ;  /* 0x000000376e6f7223 */ /* 0x040fe20000000019 */
[-C--:B------:R-:W-:Y:S01]  /*3300*/  FFMA R116, R110, R47.reuse, R48 ;  /* 0x0000002f6e747223 */ /* 0x080fe20000000030 */
        /* <DEDUP_REMOVED lines=8> */
[-C--:B0-----:R-:W-:Y:S01]  /*3390*/  FFMA R63, R80, R32.reuse, R26 ;  /* 0x00000020503f7223 */ /* 0x081fe2000000001a */
[-C--:B------:R-:W-:Y:S01]  /*33a0*/  FFMA R98, R81, R32.reuse, R98 ;  /* 0x0000002051627223 */ /* 0x080fe20000000062 */
[-C--:B------:R-:W-:Y:S01]  /*33b0*/  FFMA R99, R82, R32.reuse, R99 ;  /* 0x0000002052637223 */ /* 0x080fe20000000063 */
[-C--:B------:R-:W-:Y:S01]  /*33c0*/  FFMA R100, R83, R32.reuse, R100 ;  /* 0x0000002053647223 */ /* 0x080fe20000000064 */
[-C--:B------:R-:W-:Y:S01]  /*33d0*/  FFMA R115, R84, R32.reuse, R115 ;  /* 0x0000002054737223 */ /* 0x080fe20000000073 */
[-C--:B--2---:R-:W-:Y:S01]  /*33e0*/  FFMA R119, R85, R32.reuse, R119 ;  /* 0x0000002055777223 */ /* 0x084fe20000000077 */
[C---:B------:R-:W-:Y:S01]  /*33f0*/  FFMA R55, R109.reuse, R55, R20 ;  /* 0x000000376d377223 */ /* 0x040fe20000000014 */
[C---:B------:R-:W-:Y:S01]  /*3400*/  FFMA R47, R109.reuse, R23, R22 ;  /* 0x000000176d2f7223 */ /* 0x040fe20000000016 */
[C---:B------:R-:W-:Y:S01]  /*3410*/  FFMA R103, R109.reuse, R27, R103 ;  /* 0x0000001b6d677223 */ /* 0x040fe20000000067 */
[----:B------:R-:W-:Y:S01]  /*3420*/  FFMA R108, R109, R31, R108 ;  /* 0x0000001f6d6c7223 */ /* 0x000fe2000000006c */
[----:B----4-:R-:W-:Y:S01]  /*3430*/  FFMA R32, R86, R32, R101 ;  /* 0x0000002056207223 */ /* 0x010fe20000000065 */
[C---:B------:R-:W-:Y:S01]  /*3440*/  FFMA R91, R40.reuse, R27, R91 ;  /* 0x0000001b285b7223 */ /* 0x040fe2000000005b */
[----:B------:R-:W-:Y:S01]  /*3450*/  FFMA R92, R40, R31, R92 ;  /* 0x0000001f285c7223 */ /* 0x000fe2000000005c */
[----:B------:R-:W0:Y:S01]  /*3460*/  LDS.128 R64, [R3+0x260] ;  /* 0x0002600003407984 */ /* 0x000e220000000c00 */
[-C--:B-----5:R-:W-:Y:S01]  /*3470*/  FFMA R101, R80, R36.reuse, R28 ;  /* 0x0000002450657223 */ /* 0x0a0fe2000000001c */
[-C--:B------:R-:W-:Y:S01]  /*3480*/  FFMA R109, R81, R36.reuse, R29 ;  /* 0x00000024516d7223 */ /* 0x080fe2000000001d */
[-C--:B------:R-:W-:Y:S01]  /*3490*/  FFMA R110, R82, R36.reuse, R30 ;  /* 0x00000024526e7223 */ /* 0x080fe2000000001e */
[----:B------:R-:W1:Y:S01]  /*34a0*/  LDS.128 R20, [R3+0x3e0] ;  /* 0x0003e00003147984 */ /* 0x000e620000000c00 */
[-C--:B------:R-:W-:Y:S01]  /*34b0*/  FFMA R93, R83, R36.reuse, R93 ;  /* 0x00000024535d7223 */ /* 0x080fe2000000005d */
[----:B------:R-:W-:-:S02]  /*34c0*/  FFMA R114, R84, R36, R114 ;  /* 0x0000002454727223 */ /* 0x000fc40000000072 */
[----:B------:R-:W2:Y:S01]  /*34d0*/  LDS.128 R40, [R3+0x1a0] ;  /* 0x0001a00003287984 */ /* 0x000ea20000000c00 */
[-C--:B------:R-:W-:Y:S01]  /*34e0*/  FFMA R118, R85, R36.reuse, R118 ;  /* 0x0000002455767223 */ /* 0x080fe20000000076 */
[----:B------:R-:W-:Y:S02]  /*34f0*/  FFMA R59, R86, R36, R59 ;  /* 0x00000024563b7223 */ /* 0x000fe4000000003b */
[----:B------:R-:W3:Y:S04]  /*3500*/  LDS.128 R48, [R3+0x320] ;  /* 0x0003200003307984 */ /* 0x000ee80000000c00 */
[----:B------:R-:W4:Y:S04]  /*3510*/  LDS.128 R24, [R3+0x4a0] ;  /* 0x0004a00003187984 */ /* 0x000f280000000c00 */
[----:B------:R-:W5:Y:S04]  /*3520*/  LDS.128 R28, [R3+0x560] ;  /* 0x00056000031c7984 */ /* 0x000f680000000c00 */
[----:B------:R-:W5:Y:S01]  /*3530*/  LDS R36, [R68+0x1a40] ;  /* 0x001a400044247984 */ /* 0x000f620000000800 */
[-C--:B0-----:R-:W-:Y:S01]  /*3540*/  FFMA R45, R80, R64.reuse, R45 ;  /* 0x00000040502d7223 */ /* 0x081fe2000000002d */
[-C--:B------:R-:W-:Y:S01]  /*3550*/  FFMA R57, R81, R64.reuse, R57 ;  /* 0x0000004051397223 */ /* 0x080fe20000000039 */
[-C--:B------:R-:W-:Y:S01]  /*3560*/  FFMA R75, R82, R64.reuse, R75 ;  /* 0x00000040524b7223 */ /* 0x080fe2000000004b */
[-C--:B------:R-:W-:Y:S01]  /*3570*/  FFMA R88, R83, R64.reuse, R88 ;  /* 0x0000004053587223 */ /* 0x080fe20000000058 */
[-C--:B------:R-:W-:Y:S01]  /*3580*/  FFMA R113, R84, R64.reuse, R113 ;  /* 0x0000004054717223 */ /* 0x080fe20000000071 */
[-C--:B------:R-:W-:Y:S01]  /*3590*/  FFMA R116, R85, R64.reuse, R116 ;  /* 0x0000004055747223 */ /* 0x080fe20000000074 */
[----:B------:R-:W-:Y:S01]  /*35a0*/  FFMA R97, R86, R64, R97 ;  /* 0x0000004056617223 */ /* 0x000fe20000000061 */
[C---:B-1----:R-:W-:Y:S01]  /*35b0*/  FFMA R52, R80.reuse, R20, R52 ;  /* 0x0000001450347223 */ /* 0x042fe20000000034 */
[C---:B--2---:R-:W-:Y:S01]  /*35c0*/  FFMA R44, R80.reuse, R40, R44 ;  /* 0x00000028502c7223 */ /* 0x044fe2000000002c */
[C---:B---3--:R-:W-:Y:S01]  /*35d0*/  FFMA R46, R80.reuse, R48, R46 ;  /* 0x00000030502e7223 */ /* 0x048fe2000000002e */
[C---:B----4-:R-:W-:Y:S01]  /*35e0*/  FFMA R64, R80.reuse, R24, R53 ;  /* 0x0000001850407223 */ /* 0x050fe20000000035 */
[----:B-----5:R-:W-:Y:S01]  /*35f0*/  FFMA R54, R80, R28, R54 ;  /* 0x0000001c50367223 */ /* 0x020fe20000000036 */
[-C--:B------:R-:W-:Y:S01]  /*3600*/  FFMA R56, R81, R40.reuse, R56 ;  /* 0x0000002851387223 */ /* 0x080fe20000000038 */
[-C--:B------:R-:W-:Y:S01]  /*3610*/  FFMA R74, R82, R40.reuse, R74 ;  /* 0x00000028524a7223 */ /* 0x080fe2000000004a */
        /* <DEDUP_REMOVED lines=35> */
[----:B------:R-:W-:Y:S01]  /*3850*/  FFMA R36, R36, R29, R54 ;  /* 0x0000001d24247223 */ /* 0x000fe20000000036 */
[----:B------:R-:W0:Y:S04]  /*3860*/  LDS R40, [R68+0x1a44] ;  /* 0x001a440044287984 */ /* 0x000e280000000800 */
[----:B------:R-:W1:Y:S04]  /*3870*/  LDS R48, [R68+0x1a48] ;  /* 0x001a480044307984 */ /* 0x000e680000000800 */
[----:B------:R-:W2:Y:S04]  /*3880*/  LDS R20, [R68+0x1a4c] ;  /* 0x001a4c0044147984 */ /* 0x000ea80000000800 */
[----:B------:R-:W3:Y:S04]  /*3890*/  LDS R24, [R68+0x1a50] ;  /* 0x001a500044187984 */ /* 0x000ee80000000800 */
[----:B------:R-:W4:Y:S04]  /*38a0*/  LDS R28, [R68+0x1a54] ;  /* 0x001a5400441c7984 */ /* 0x000f280000000800 */
[----:B------:R-:W5:Y:S01]  /*38b0*/  LDS R54, [R68+0x1a58] ;  /* 0x001a580044367984 */ /* 0x000f620000000800 */
        /* <DEDUP_REMOVED lines=8> */
[C---:B-1----:R-:W-:Y:S01]  /*3940*/  FFMA R99, R48.reuse, R33, R99 ;  /* 0x0000002130637223 */ /* 0x042fe20000000063 */
[C---:B------:R-:W-:Y:S01]  /*3950*/  FFMA R110, R48.reuse, R37, R110 ;  /* 0x00000025306e7223 */ /* 0x040fe2000000006e */
[C---:B------:R-:W-:Y:S01]  /*3960*/  FFMA R74, R48.reuse, R41, R74 ;  /* 0x00000029304a7223 */ /* 0x040fe2000000004a */
[C---:B------:R-:W-:Y:S01]  /*3970*/  FFMA R75, R48.reuse, R65, R75 ;  /* 0x00000041304b7223 */ /* 0x040fe2000000004b */
        /* <DEDUP_REMOVED lines=28> */
[C---:B-----5:R-:W-:Y:S01]  /*3b40*/  FFMA R47, R54.reuse, R21, R47 ;  /* 0x00000015362f7223 */ /* 0x060fe2000000002f */
[C---:B------:R-:W-:Y:S01]  /*3b50*/  FFMA R103, R54.reuse, R25, R103 ;  /* 0x0000001936677223 */ /* 0x040fe20000000067 */
[----:B------:R-:W0:Y:S04]  /*3b60*/  LDS R40, [R68+0x1b20] ;  /* 0x001b200044287984 */ /* 0x000e280000000800 */
[----:B------:R-:W1:Y:S04]  /*3b70*/  LDS R48, [R68+0x1b24] ;  /* 0x001b240044307984 */ /* 0x000e680000000800 */
[----:B------:R-:W2:Y:S04]  /*3b80*/  LDS R20, [R68+0x1b28] ;  /* 0x001b280044147984 */ /* 0x000ea80000000800 */
[----:B------:R-:W3:Y:S04]  /*3b90*/  LDS R24, [R68+0x1b2c] ;  /* 0x001b2c0044187984 */ /* 0x000ee80000000800 */
[----:B------:R-:W4:Y:S04]  /*3ba0*/  LDS R21, [R68+0x1b30] ;  /* 0x001b300044157984 */ /* 0x000f280000000800 */
[----:B------:R-:W5:Y:S04]  /*3bb0*/  LDS R25, [R68+0x1b34] ;  /* 0x001b340044197984 */ /* 0x000f680000000800 */
[----:B------:R-:W5:Y:S01]  /*3bc0*/  LDS R28, [R68+0x1b38] ;  /* 0x001b3800441c7984 */ /* 0x000f620000000800 */
[----:B------:R-:W-:-:S03]  /*3bd0*/  FFMA R108, R54, R29, R108 ;  /* 0x0000001d366c7223 */ /* 0x000fc6000000006c */
[----:B------:R-:W5:Y:S01]  /*3be0*/  LDS R29, [R68+0x1c00] ;  /* 0x001c0000441d7984 */ /* 0x000f620000000800 */
[-C--:B0-----:R-:W-:Y:S01]  /*3bf0*/  FFMA R52, R40, R26.reuse, R52 ;  /* 0x0000001a28347223 */ /* 0x081fe20000000034 */
[----:B-1----:R-:W-:Y:S01]  /*3c00*/  FFMA R61, R48, R26, R61 ;  /* 0x0000001a303d7223 */ /* 0x002fe2000000003d */
        /* <DEDUP_REMOVED lines=39> */
[----:B------:R-:W-:-:S04]  /*3e80*/  IADD3 R69, PT, PT, R69, 0x1, RZ ;  /* 0x0000000145457810 */ /* 0x000fc80007ffe0ff */
[----:B------:R-:W-:Y:S01]  /*3e90*/  ISETP.NE.AND P6, PT, R69, 0x3, PT ;  /* 0x000000034500780c */ /* 0x000fe20003fc5270 */
        /* <DEDUP_REMOVED lines=15> */
[C---:B------:R-:W-:Y:S01]  /*3f90*/  FFMA R59, R28.reuse, R38, R59 ;  /* 0x000000261c3b7223 */ /* 0x040fe2000000003b */
[----:B------:R-:W-:Y:S01]  /*3fa0*/  FFMA R102, R28, R50, R102 ;  /* 0x000000321c667223 */ /* 0x000fe20000000066 */
        /* <DEDUP_REMOVED lines=13> */
[C---:B0-----:R-:W-:Y:S01]  /*4080*/  FFMA R98, R20.reuse, R35, R98 ;  /* 0x0000002314627223 */ /* 0x041fe20000000062 */
[C---:B------:R-:W-:Y:S01]  /*4090*/  FFMA R109, R20.reuse, R39, R109 ;  /* 0x00000027146d7223 */ /* 0x040fe2000000006d */
[----:B------:R-:W-:Y:S01]  /*40a0*/  FFMA R58, R20, R51, R58 ;  /* 0x00000033143a7223 */ /* 0x000fe2000000003a */
[C---:B-1----:R-:W-:Y:S01]  /*40b0*/  FFMA R99, R24.reuse, R35, R99 ;  /* 0x0000002318637223 */ /* 0x042fe20000000063 */
[C---:B------:R-:W-:Y:S01]  /*40c0*/  FFMA R110, R24.reuse, R39, R110 ;  /* 0x00000027186e7223 */ /* 0x040fe2000000006e */
[----:B------:R-:W-:Y:S01]  /*40d0*/  FFMA R76, R24, R51, R76 ;  /* 0x00000033184c7223 */ /* 0x000fe2000000004c */
[C---:B--2---:R-:W-:Y:S01]  /*40e0*/  FFMA R100, R21.reuse, R35, R100 ;  /* 0x0000002315647223 */ /* 0x044fe20000000064 */
[C---:B------:R-:W-:Y:S01]  /*40f0*/  FFMA R93, R21.reuse, R39, R93 ;  /* 0x00000027155d7223 */ /* 0x040fe2000000005d */
[----:B------:R-:W-:Y:S01]  /*4100*/  FFMA R89, R21, R51, R89 ;  /* 0x0000003315597223 */ /* 0x000fe20000000059 */
[C---:B---3--:R-:W-:Y:S01]  /*4110*/  FFMA R115, R25.reuse, R35, R115 ;  /* 0x0000002319737223 */ /* 0x048fe20000000073 */
[C---:B------:R-:W-:Y:S01]  /*4120*/  FFMA R114, R25.reuse, R39, R114 ;  /* 0x0000002719727223 */ /* 0x040fe20000000072 */
[----:B------:R-:W-:Y:S01]  /*4130*/  FFMA R107, R25, R51, R107 ;  /* 0x00000033196b7223 */ /* 0x000fe2000000006b */
[C---:B----4-:R-:W-:Y:S01]  /*4140*/  FFMA R32, R26.reuse, R35, R32 ;  /* 0x000000231a207223 */ /* 0x050fe20000000020 */
        /* <DEDUP_REMOVED lines=39> */
[----:B------:R-:W-:Y:S06]  /*43c0*/  @P6 BRA `(.L_x_250) ;  /* 0xffffffc400f46947 */ /* 0x000fec000383ffff */
[----:B------:R-:W-:-:S04]  /*43d0*/  IADD3 R18, PT, PT, R18, 0x1, RZ ;  /* 0x0000000112127810 */ /* 0x000fc80007ffe0ff */
[----:B------:R-:W-:-:S13]  /*43e0*/  ISETP.NE.AND P6, PT, R18, 0x10, PT ;  /* 0x000000101200780c */ /* 0x000fda0003fc5270 */
[----:B------:R-:W-:Y:S05]  /*43f0*/  @P6 BRA `(.L_x_251) ;  /* 0xffffffc400cc6947 */ /* 0x000fea000383ffff */
[----:B------:R-:W0:Y:S01]  /*4400*/  LDC.64 R2, c[0x0][0x390] ;  /* 0x0000e400ff027b82 */ /* 0x000e220000000a00 */
[----:B------:R-:W-:-:S05]  /*4410*/  IADD3 R71, PT, PT, R70, R71, RZ ;  /* 0x0000004746477210 */ /* 0x000fca0007ffe0ff */
[----:B0-----:R-:W-:-:S05]  /*4420*/  IMAD.WIDE.U32 R2, R71, 0x4, R2 ;  /* 0x0000000447027825 */ /* 0x001fca00078e0002 */
        /* <DEDUP_REMOVED lines=57> */
.L_x_252:
        /* <DEDUP_REMOVED lines=12> */
.L_x_269:


//--------------------- .nv.shared.conv_32_32_7_7 --------------------------
	.section	.nv.shared.conv_32_32_7_7,"aw",@nobits
	.sectionflags	@""
	.align	4
.nv.shared.conv_32_32_7_7:
	.zero		5248


//--------------------- .nv.shared.reserved.0     --------------------------
	.section	.nv.shared.reserved.0,"aw",@nobits
	.weak		__nv_reservedSMEM_offset_0_alias
	.size		__nv_reservedSMEM_offset_0_alias, 0, 64
	.other		__nv_reservedSMEM_offset_0_alias,@"STO_CUDA_RESERVED_SHARED STV_DEFAULT"
__nv_reservedSMEM_offset_0_alias:
	.zero		0
	.zero		64


//--------------------- .nv.shared.conv_32_32_14_14 --------------------------
	.section	.nv.shared.conv_32_32_14_14,"aw",@nobits
	.sectionflags	@""
	.align	4
.nv.shared.conv_32_32_14_14:
	.zero		2128


//--------------------- .nv.shared.conv_32_32_28_28 --------------------------
	.section	.nv.shared.conv_32_32_28_28,"aw",@nobits
	.sectionflags	@""
	.align	4
.nv.shared.conv_32_32_28_28:
	.zero		17152


//--------------------- .nv.shared.conv_256_256_7_7 --------------------------
	.section	.nv.shared.conv_256_256_7_7,"aw",@nobits
	.sectionflags	@""
	.align	4
.nv.shared.conv_256_256_7_7:
	.zero		12544


//--------------------- .nv.shared.conv_196_160_14_14 --------------------------
	.section	.nv.shared.conv_196_160_14_14,"aw",@nobits
	.sectionflags	@""
	.align	4
.nv.shared.conv_196_160_14_14:
	.zero		16288


//--------------------- .nv.shared.conv_196_160_28_28 --------------------------
	.section	.nv.shared.conv_196_160_28_28,"aw",@nobits
	.sectionflags	@""
	.align	4
.nv.shared.conv_196_160_28_28:
	.zero		14848


//--------------------- .nv.shared.conv_128_128_28_28 --------------------------
	.section	.nv.shared.conv_128_128_28_28,"aw",@nobits
	.sectionflags	@""
	.align	4
.nv.shared.conv_128_128_28_28:
	.zero		3520


//--------------------- .nv.shared.conv_128_128_56_56 --------------------------
	.section	.nv.shared.conv_128_128_56_56,"aw",@nobits
	.sectionflags	@""
	.align	4
.nv.shared.conv_128_128_56_56:
	.zero		6400


//--------------------- .nv.shared.conv_128_64_56_56 --------------------------
	.section	.nv.shared.conv_128_64_56_56,"aw",@nobits
	.sectionflags	@""
	.align	4
.nv.shared.conv_128_64_56_56:
	.zero		4048


//--------------------- .nv.shared.conv_64_64_112_112 --------------------------
	.section	.nv.shared.conv_64_64_112_112,"aw",@nobits
	.sectionflags	@""
	.align	4
.nv.shared.conv_64_64_112_112:
	.zero		16384


//--------------------- .nv.shared.conv_64_32_112_112 --------------------------
	.section	.nv.shared.conv_64_32_112_112,"aw",@nobits
	.sectionflags	@""
	.align	4
.nv.shared.conv_64_32_112_112:
	.zero		5056


//--------------------- .nv.shared.conv_64_32_224_224 --------------------------
	.section	.nv.shared.conv_64_32_224_224,"aw",@nobits
	.sectionflags	@""
	.align	4
.nv.shared.conv_64_32_224_224:
	.zero		9280


//--------------------- .nv.shared.conv_192_160_7_7 --------------------------
	.section	.nv.shared.conv_192_160_7_7,"aw",@nobits
	.sectionflags	@""
	.align	4
.nv.shared.conv_192_160_7_7:
	.zero		22624


//--------------------- .nv.shared.conv_128_96_14_14 --------------------------
	.section	.nv.shared.conv_128_96_14_14,"aw",@nobits
	.sectionflags	@""
	.align	4
.nv.shared.conv_128_96_14_14:
	.zero		5376


//--------------------- .nv.shared.conv_96_64_28_28 --------------------------
	.section	.nv.shared.conv_96_64_28_28,"aw",@nobits
	.sectionflags	@""
	.align	4
.nv.shared.conv_96_64_28_28:
	.zero		9472


//--------------------- .nv.shared.conv_32_32_56_56 --------------------------
	.section	.nv.shared.conv_32_32_56_56,"aw",@nobits
	.sectionflags	@""
	.align	4
.nv.shared.conv_32_32_56_56:
	.zero		29440


//--------------------- .nv.shared.conv_64_32_56_56 --------------------------
	.section	.nv.shared.conv_64_32_56_56,"aw",@nobits
	.sectionflags	@""
	.align	4
.nv.shared.conv_64_32_56_56:
	.zero		11520


//--------------------- .nv.constant0.conv_32_32_7_7 --------------------------
	.section	.nv.constant0.conv_32_32_7_7,"a",@progbits
	.sectionflags	@""
	.align	4
.nv.constant0.conv_32_32_7_7:
	.zero		920


//--------------------- .nv.constant0.conv_32_32_14_14 --------------------------
	.section	.nv.constant0.conv_32_32_14_14,"a",@progbits
	.sectionflags	@""
	.align	4
.nv.constant0.conv_32_32_14_14:
	.zero		920


//--------------------- .nv.constant0.conv_32_32_28_28 --------------------------
	.section	.nv.constant0.conv_32_32_28_28,"a",@progbits
	.sectionflags	@""
	.align	4
.nv.constant0.conv_32_32_28_28:
	.zero		920


//--------------------- .nv.constant0.conv_256_256_7_7 --------------------------
	.section	.nv.constant0.conv_256_256_7_7,"a",@progbits
	.sectionflags	@""
	.align	4
.nv.constant0.conv_256_256_7_7:
	.zero		920


//--------------------- .nv.constant0.conv_196_160_14_14 --------------------------
	.section	.nv.constant0.conv_196_160_14_14,"a",@progbits
	.sectionflags	@""
	.align	4
.nv.constant0.conv_196_160_14_14:
	.zero		920


//--------------------- .nv.constant0.conv_196_160_28_28 --------------------------
	.section	.nv.constant0.conv_196_160_28_28,"a",@progbits
	.sectionflags	@""
	.align	4
.nv.constant0.conv_196_160_28_28:
	.zero		920


//--------------------- .nv.constant0.conv_128_128_28_28 --------------------------
	.section	.nv.constant0.conv_128_128_28_28,"a",@progbits
	.sectionflags	@""
	.align	4
.nv.constant0.conv_128_128_28_28:
	.zero		920


//--------------------- .nv.constant0.conv_128_128_56_56 --------------------------
	.section	.nv.constant0.conv_128_128_56_56,"a",@progbits
	.sectionflags	@""
	.align	4
.nv.constant0.conv_128_128_56_56:
	.zero		920


//--------------------- .nv.constant0.conv_128_64_56_56 --------------------------
	.section	.nv.constant0.conv_128_64_56_56,"a",@progbits
	.sectionflags	@""
	.align	4
.nv.constant0.conv_128_64_56_56:
	.zero		920


//--------------------- .nv.constant0.conv_64_64_112_112 --------------------------
	.section	.nv.constant0.conv_64_64_112_112,"a",@progbits
	.sectionflags	@""
	.align	4
.nv.constant0.conv_64_64_112_112:
	.zero		920


//--------------------- .nv.constant0.conv_64_32_112_112 --------------------------
	.section	.nv.constant0.conv_64_32_112_112,"a",@progbits
	.sectionflags	@""
	.align	4
.nv.constant0.conv_64_32_112_112:
	.zero		920


//--------------------- .nv.constant0.conv_64_32_224_224 --------------------------
	.section	.nv.constant0.conv_64_32_224_224,"a",@progbits
	.sectionflags	@""
	.align	4
.nv.constant0.conv_64_32_224_224:
	.zero		920


//--------------------- .nv.constant0.conv_192_160_7_7 --------------------------
	.section	.nv.constant0.conv_192_160_7_7,"a",@progbits
	.sectionflags	@""
	.align	4
.nv.constant0.conv_192_160_7_7:
	.zero		920


//--------------------- .nv.constant0.conv_128_96_14_14 --------------------------
	.section	.nv.constant0.conv_128_96_14_14,"a",@progbits
	.sectionflags	@""
	.align	4
.nv.constant0.conv_128_96_14_14:
	.zero		920


//--------------------- .nv.constant0.conv_96_64_28_28 --------------------------
	.section	.nv.constant0.conv_96_64_28_28,"a",@progbits
	.sectionflags	@""
	.align	4
.nv.constant0.conv_96_64_28_28:
	.zero		920


//--------------------- .nv.constant0.conv_32_32_56_56 --------------------------
	.section	.nv.constant0.conv_32_32_56_56,"a",@progbits
	.sectionflags	@""
	.align	4
.nv.constant0.conv_32_32_56_56:
	.zero		920


//--------------------- .nv.constant0.conv_64_32_56_56 --------------------------
	.section	.nv.constant0.conv_64_32_56_56,"a",@progbits
	.sectionflags	@""
	.align	4
.nv.constant0.conv_64_32_56_56:
	.zero		920


//--------------------- SYMBOLS --------------------------

	.type		.nv.reservedSmem.offset0,@object
	.size		.nv.reservedSmem.offset0,0x4
	.type		.nv.reservedSmem.cap,@object
	.size		.nv.reservedSmem.cap,0x4
